	.target	sm_90a

	.elftype	@"ET_EXEC"


//--------------------- .note.nv.tkinfo           --------------------------
	.section	.note.nv.tkinfo,"",@"SHT_NOTE"
	.sectionflags	@"SHF_NOTE_NV_TKINFO"
	.tkinfo
        /*0018*/ 	.word	0x00000002
        /*0030*/ 	.string	""
        /*0030*/ 	.string	"ptxas"
        /*0030*/ 	.string	"Cuda compilation tools, release 13.0, V13.0.88"
        /*0030*/ 	.string	"Build cuda_13.0.r13.0/compiler.36424714_0"
        /*0030*/ 	.string	"-arch sm_90a -m 64 "



//--------------------- .note.nv.cuinfo           --------------------------
	.section	.note.nv.cuinfo,"",@"SHT_NOTE"
	.sectionflags	@"SHF_NOTE_NV_CUINFO"
        /*0018*/ 	.short	0x0002
        /*001a*/ 	.short	0x005a
        /*001c*/ 	.short	0x0082
	.zero		2


//--------------------- .nv.info                  --------------------------
	.section	.nv.info,"",@"SHT_CUDA_INFO"
	.align	4


	//----- nvinfo : EIATTR_REGCOUNT
	.align		4
        /*0000*/ 	.byte	0x04, 0x2f
        /*0002*/ 	.short	(.L_12 - .L_11)
	.align		4
.L_11:
        /*0004*/ 	.word	index@(_ZN7cutlass13device_kernelIN5flash22FlashAttnBwdPreprocessIN4cute5tupleIJNS3_1CILi64EEENS5_ILi128EEEEEENS_10bfloat16_tEfNS_4arch4Sm80ELb1ELb1EEEEEvNT_6ParamsE)
        /*0008*/ 	.word	0x00000040


	//----- nvinfo : EIATTR_FRAME_SIZE
	.align		4
.L_12:
        /*000c*/ 	.byte	0x04, 0x11
        /*000e*/ 	.short	(.L_14 - .L_13)
	.align		4
.L_13:
        /*0010*/ 	.word	index@(_ZN7cutlass13device_kernelIN5flash22FlashAttnBwdPreprocessIN4cute5tupleIJNS3_1CILi64EEENS5_ILi128EEEEEENS_10bfloat16_tEfNS_4arch4Sm80ELb1ELb1EEEEEvNT_6ParamsE)
        /*0014*/ 	.word	0x00000000


	//----- nvinfo : EIATTR_REGCOUNT
	.align		4
.L_14:
        /*0018*/ 	.byte	0x04, 0x2f
        /*001a*/ 	.short	(.L_16 - .L_15)
	.align		4
.L_15:
        /*001c*/ 	.word	index@(_ZN7cutlass13device_kernelIN5flash19enable_sm80_to_sm89INS1_16FlashAttnBwdSm80INS1_25CollectiveMainloopBwdSm80ILi2ELi2EN4cute5tupleIJNS5_1CILi64EEENS7_ILi128EEES9_EEENS_10bfloat16_tEfNS_4arch4Sm80ELb1ELb0ELb1ELb1ELb1ELb0ELb0ELb0ELi2ELi2ELi2ELi2ELb0EEENS1_24CollectiveEpilogueBwdGQAISA_fSD_Li256ELb1ELb1EEENS1_25SingleTileBwdLPTSchedulerILb1ELi128ELb1EEEEEEEEEvNT_6ParamsE)
        /*0020*/ 	.word	0x00000004


	//----- nvinfo : EIATTR_FRAME_SIZE
	.align		4
.L_16:
        /*0024*/ 	.byte	0x04, 0x11
        /*0026*/ 	.short	(.L_18 - .L_17)
	.align		4
.L_17:
        /*0028*/ 	.word	index@(_ZN7cutlass13device_kernelIN5flash19enable_sm80_to_sm89INS1_16FlashAttnBwdSm80INS1_25CollectiveMainloopBwdSm80ILi2ELi2EN4cute5tupleIJNS5_1CILi64EEENS7_ILi128EEES9_EEENS_10bfloat16_tEfNS_4arch4Sm80ELb1ELb0ELb1ELb1ELb1ELb0ELb0ELb0ELi2ELi2ELi2ELi2ELb0EEENS1_24CollectiveEpilogueBwdGQAISA_fSD_Li256ELb1ELb1EEENS1_25SingleTileBwdLPTSchedulerILb1ELi128ELb1EEEEEEEEEvNT_6ParamsE)
        /*002c*/ 	.word	0x00000000


	//----- nvinfo : EIATTR_REGCOUNT
	.align		4
.L_18:
        /*0030*/ 	.byte	0x04, 0x2f
        /*0032*/ 	.short	(.L_20 - .L_19)
	.align		4
.L_19:
        /*0034*/ 	.word	index@(_ZN7cutlass13device_kernelIN5flash32FlashAttnBwdPostprocessConvertdQIN4cute5tupleIJNS3_1CILi64EEENS5_ILi128EEEEEENS_10bfloat16_tEfNS_4arch4Sm80ELi256ENS3_8TiledMMAINS3_8MMA_AtomIJNS3_30SM80_16x8x16_F32BF16BF16F32_TNEEEENS3_6LayoutINS4_IJNS5_ILi2EEENS5_ILi4EEENS5_ILi1EEEEEENS4_IJSJ_SH_NS5_ILi0EEEEEEEENS4_IJNS5_ILi32EEES6_NS5_ILi16EEEEEEEELb0EEEEEvNT_6ParamsE)
        /*0038*/ 	.word	0x00000037


	//----- nvinfo : EIATTR_FRAME_SIZE
	.align		4
.L_20:
        /*003c*/ 	.byte	0x04, 0x11
        /*003e*/ 	.short	(.L_22 - .L_21)
	.align		4
.L_21:
        /*0040*/ 	.word	index@(_ZN7cutlass13device_kernelIN5flash32FlashAttnBwdPostprocessConvertdQIN4cute5tupleIJNS3_1CILi64EEENS5_ILi128EEEEEENS_10bfloat16_tEfNS_4arch4Sm80ELi256ENS3_8TiledMMAINS3_8MMA_AtomIJNS3_30SM80_16x8x16_F32BF16BF16F32_TNEEEENS3_6LayoutINS4_IJNS5_ILi2EEENS5_ILi4EEENS5_ILi1EEEEEENS4_IJSJ_SH_NS5_ILi0EEEEEEEENS4_IJNS5_ILi32EEES6_NS5_ILi16EEEEEEEELb0EEEEEvNT_6ParamsE)
        /*0044*/ 	.word	0x00000000


	//----- nvinfo : EIATTR_REGCOUNT
	.align		4
.L_22:
        /*0048*/ 	.byte	0x04, 0x2f
        /*004a*/ 	.short	(.L_24 - .L_23)
	.align		4
.L_23:
        /*004c*/ 	.word	index@(_ZN7cutlass13device_kernelIN5flash32FlashAttnBwdPostprocessConvertdQIN4cute5tupleIJNS3_1CILi128EEES6_EEENS_10bfloat16_tEfNS_4arch4Sm80ELi256ENS3_8TiledMMAINS3_8MMA_AtomIJNS3_30SM80_16x8x16_F32BF16BF16F32_TNEEEENS3_6LayoutINS4_IJNS5_ILi2EEENS5_ILi4EEENS5_ILi1EEEEEENS4_IJSI_SG_NS5_ILi0EEEEEEEENS4_IJNS5_ILi32EEENS5_ILi64EEENS5_ILi16EEEEEEEELb0EEEEEvNT_6ParamsE)
        /*0050*/ 	.word	0x00000058


	//----- nvinfo : EIATTR_FRAME_SIZE
	.align		4
.L_24:
        /*0054*/ 	.byte	0x04, 0x11
        /*0056*/ 	.short	(.L_26 - .L_25)
	.align		4
.L_25:
        /*0058*/ 	.word	index@(_ZN7cutlass13device_kernelIN5flash32FlashAttnBwdPostprocessConvertdQIN4cute5tupleIJNS3_1CILi128EEES6_EEENS_10bfloat16_tEfNS_4arch4Sm80ELi256ENS3_8TiledMMAINS3_8MMA_AtomIJNS3_30SM80_16x8x16_F32BF16BF16F32_TNEEEENS3_6LayoutINS4_IJNS5_ILi2EEENS5_ILi4EEENS5_ILi1EEEEEENS4_IJSI_SG_NS5_ILi0EEEEEEEENS4_IJNS5_ILi32EEENS5_ILi64EEENS5_ILi16EEEEEEEELb0EEEEEvNT_6ParamsE)
        /*005c*/ 	.word	0x00000000


	//----- nvinfo : EIATTR_REGCOUNT
	.align		4
.L_26:
        /*0060*/ 	.byte	0x04, 0x2f
        /*0062*/ 	.short	(.L_28 - .L_27)
	.align		4
.L_27:
        /*0064*/ 	.word	index@(_ZN7cutlass13device_kernelIN5flash19enable_sm80_to_sm89INS1_16FlashAttnBwdSm80INS1_25CollectiveMainloopBwdSm80ILi2ELi2EN4cute5tupleIJNS5_1CILi64EEENS7_ILi128EEES9_EEENS_10bfloat16_tEfNS_4arch4Sm80ELb1ELb0ELb1ELb1ELb0ELb0ELb0ELb0ELi2ELi2ELi2ELi2ELb0EEENS1_24CollectiveEpilogueBwdGQAISA_fSD_Li256ELb1ELb0EEENS1_25SingleTileBwdLPTSchedulerILb1ELi128ELb0EEEEEEEEEvNT_6ParamsE)
        /*0068*/ 	.word	0x00000004


	//----- nvinfo : EIATTR_FRAME_SIZE
	.align		4
.L_28:
        /*006c*/ 	.byte	0x04, 0x11
        /*006e*/ 	.short	(.L_30 - .L_29)
	.align		4
.L_29:
        /*0070*/ 	.word	index@(_ZN7cutlass13device_kernelIN5flash19enable_sm80_to_sm89INS1_16FlashAttnBwdSm80INS1_25CollectiveMainloopBwdSm80ILi2ELi2EN4cute5tupleIJNS5_1CILi64EEENS7_ILi128EEES9_EEENS_10bfloat16_tEfNS_4arch4Sm80ELb1ELb0ELb1ELb1ELb0ELb0ELb0ELb0ELi2ELi2ELi2ELi2ELb0EEENS1_24CollectiveEpilogueBwdGQAISA_fSD_Li256ELb1ELb0EEENS1_25SingleTileBwdLPTSchedulerILb1ELi128ELb0EEEEEEEEEvNT_6ParamsE)
        /*0074*/ 	.word	0x00000000


	//----- nvinfo : EIATTR_REGCOUNT
	.align		4
.L_30:
        /*0078*/ 	.byte	0x04, 0x2f
        /*007a*/ 	.short	(.L_32 - .L_31)
	.align		4
.L_31:
        /*007c*/ 	.word	index@(_ZN7cutlass13device_kernelIN5flash19enable_sm80_to_sm89INS1_16FlashAttnBwdSm80INS1_25CollectiveMainloopBwdSm80ILi2ELi2EN4cute5tupleIJNS5_1CILi64EEENS7_ILi128EEES9_EEENS_10bfloat16_tEfNS_4arch4Sm80ELb1ELb0ELb1ELb1ELb1ELb0ELb0ELb0ELi2ELi2ELi2ELi2ELb0EEENS1_21CollectiveEpilogueBwdISA_SB_SD_Li256ELb1ELb0ELi4EEENS1_25SingleTileBwdLPTSchedulerILb1ELi128ELb1EEEEEEEEEvNT_6ParamsE)
        /*0080*/ 	.word	0x00000004


	//----- nvinfo : EIATTR_FRAME_SIZE
	.align		4
.L_32:
        /*0084*/ 	.byte	0x04, 0x11
        /*0086*/ 	.short	(.L_34 - .L_33)
	.align		4
.L_33:
        /*0088*/ 	.word	index@(_ZN7cutlass13device_kernelIN5flash19enable_sm80_to_sm89INS1_16FlashAttnBwdSm80INS1_25CollectiveMainloopBwdSm80ILi2ELi2EN4cute5tupleIJNS5_1CILi64EEENS7_ILi128EEES9_EEENS_10bfloat16_tEfNS_4arch4Sm80ELb1ELb0ELb1ELb1ELb1ELb0ELb0ELb0ELi2ELi2ELi2ELi2ELb0EEENS1_21CollectiveEpilogueBwdISA_SB_SD_Li256ELb1ELb0ELi4EEENS1_25SingleTileBwdLPTSchedulerILb1ELi128ELb1EEEEEEEEEvNT_6ParamsE)
        /*008c*/ 	.word	0x00000000


	//----- nvinfo : EIATTR_REGCOUNT
	.align		4
.L_34:
        /*0090*/ 	.byte	0x04, 0x2f
        /*0092*/ 	.short	(.L_36 - .L_35)
	.align		4
.L_35:
        /*0094*/ 	.word	index@(_ZN7cutlass13device_kernelIN5flash19enable_sm80_to_sm89INS1_16FlashAttnBwdSm80INS1_25CollectiveMainloopBwdSm80ILi2ELi2EN4cute5tupleIJNS5_1CILi64EEENS7_ILi128EEES9_EEENS_10bfloat16_tEfNS_4arch4Sm80ELb1ELb0ELb1ELb1ELb0ELb0ELb0ELb0ELi2ELi2ELi2ELi2ELb0EEENS1_21CollectiveEpilogueBwdISA_SB_SD_Li256ELb1ELb0ELi4EEENS1_25SingleTileBwdLPTSchedulerILb1ELi128ELb0EEEEEEEEEvNT_6ParamsE)
        /*0098*/ 	.word	0x00000004


	//----- nvinfo : EIATTR_FRAME_SIZE
	.align		4
.L_36:
        /*009c*/ 	.byte	0x04, 0x11
        /*009e*/ 	.short	(.L_38 - .L_37)
	.align		4
.L_37:
        /*00a0*/ 	.word	index@(_ZN7cutlass13device_kernelIN5flash19enable_sm80_to_sm89INS1_16FlashAttnBwdSm80INS1_25CollectiveMainloopBwdSm80ILi2ELi2EN4cute5tupleIJNS5_1CILi64EEENS7_ILi128EEES9_EEENS_10bfloat16_tEfNS_4arch4Sm80ELb1ELb0ELb1ELb1ELb0ELb0ELb0ELb0ELi2ELi2ELi2ELi2ELb0EEENS1_21CollectiveEpilogueBwdISA_SB_SD_Li256ELb1ELb0ELi4EEENS1_25SingleTileBwdLPTSchedulerILb1ELi128ELb0EEEEEEEEEvNT_6ParamsE)
        /*00a4*/ 	.word	0x00000000


	//----- nvinfo : EIATTR_REGCOUNT
	.align		4
.L_38:
        /*00a8*/ 	.byte	0x04, 0x2f
        /*00aa*/ 	.short	(.L_40 - .L_39)
	.align		4
.L_39:
        /*00ac*/ 	.word	index@(_ZN7cutlass13device_kernelIN5flash22FlashAttnBwdPreprocessIN4cute5tupleIJNS3_1CILi64EEENS5_ILi128EEEEEENS_10bfloat16_tEfNS_4arch4Sm80ELb1ELb0EEEEEvNT_6ParamsE)
        /*00b0*/ 	.word	0x00000040


	//----- nvinfo : EIATTR_FRAME_SIZE
	.align		4
.L_40:
        /*00b4*/ 	.byte	0x04, 0x11
        /*00b6*/ 	.short	(.L_42 - .L_41)
	.align		4
.L_41:
        /*00b8*/ 	.word	index@(_ZN7cutlass13device_kernelIN5flash22FlashAttnBwdPreprocessIN4cute5tupleIJNS3_1CILi64EEENS5_ILi128EEEEEENS_10bfloat16_tEfNS_4arch4Sm80ELb1ELb0EEEEEvNT_6ParamsE)
        /*00bc*/ 	.word	0x00000000


	//----- nvinfo : EIATTR_REGCOUNT
	.align		4
.L_42:
        /*00c0*/ 	.byte	0x04, 0x2f
        /*00c2*/ 	.short	(.L_44 - .L_43)
	.align		4
.L_43:
        /*00c4*/ 	.word	index@(_ZN7cutlass13device_kernelIN5flash19enable_sm80_to_sm89INS1_16FlashAttnBwdSm80INS1_25CollectiveMainloopBwdSm80ILi2ELi2EN4cute5tupleIJNS5_1CILi64EEENS7_ILi128EEES9_EEENS_10bfloat16_tEfNS_4arch4Sm80ELb1ELb0ELb1ELb0ELb1ELb0ELb0ELb0ELi2ELi2ELi2ELi2ELb0EEENS1_24CollectiveEpilogueBwdGQAISA_fSD_Li256ELb0ELb1EEENS1_25SingleTileBwdLPTSchedulerILb0ELi128ELb1EEEEEEEEEvNT_6ParamsE)
        /*00c8*/ 	.word	0x00000004


	//----- nvinfo : EIATTR_FRAME_SIZE
	.align		4
.L_44:
        /*00cc*/ 	.byte	0x04, 0x11
        /*00ce*/ 	.short	(.L_46 - .L_45)
	.align		4
.L_45:
        /*00d0*/ 	.word	index@(_ZN7cutlass13device_kernelIN5flash19enable_sm80_to_sm89INS1_16FlashAttnBwdSm80INS1_25CollectiveMainloopBwdSm80ILi2ELi2EN4cute5tupleIJNS5_1CILi64EEENS7_ILi128EEES9_EEENS_10bfloat16_tEfNS_4arch4Sm80ELb1ELb0ELb1ELb0ELb1ELb0ELb0ELb0ELi2ELi2ELi2ELi2ELb0EEENS1_24CollectiveEpilogueBwdGQAISA_fSD_Li256ELb0ELb1EEENS1_25SingleTileBwdLPTSchedulerILb0ELi128ELb1EEEEEEEEEvNT_6ParamsE)
        /*00d4*/ 	.word	0x00000000


	//----- nvinfo : EIATTR_REGCOUNT
	.align		4
.L_46:
        /*00d8*/ 	.byte	0x04, 0x2f
        /*00da*/ 	.short	(.L_48 - .L_47)
	.align		4
.L_47:
        /*00dc*/ 	.word	index@(_ZN7cutlass13device_kernelIN5flash19enable_sm80_to_sm89INS1_16FlashAttnBwdSm80INS1_25CollectiveMainloopBwdSm80ILi2ELi2EN4cute5tupleIJNS5_1CILi64EEENS7_ILi128EEES9_EEENS_10bfloat16_tEfNS_4arch4Sm80ELb1ELb0ELb1ELb0ELb0ELb0ELb0ELb0ELi2ELi2ELi2ELi2ELb0EEENS1_24CollectiveEpilogueBwdGQAISA_fSD_Li256ELb0ELb0EEENS1_25SingleTileBwdLPTSchedulerILb0ELi128ELb0EEEEEEEEEvNT_6ParamsE)
        /*00e0*/ 	.word	0x00000004


	//----- nvinfo : EIATTR_FRAME_SIZE
	.align		4
.L_48:
        /*00e4*/ 	.byte	0x04, 0x11
        /*00e6*/ 	.short	(.L_50 - .L_49)
	.align		4
.L_49:
        /*00e8*/ 	.word	index@(_ZN7cutlass13device_kernelIN5flash19enable_sm80_to_sm89INS1_16FlashAttnBwdSm80INS1_25CollectiveMainloopBwdSm80ILi2ELi2EN4cute5tupleIJNS5_1CILi64EEENS7_ILi128EEES9_EEENS_10bfloat16_tEfNS_4arch4Sm80ELb1ELb0ELb1ELb0ELb0ELb0ELb0ELb0ELi2ELi2ELi2ELi2ELb0EEENS1_24CollectiveEpilogueBwdGQAISA_fSD_Li256ELb0ELb0EEENS1_25SingleTileBwdLPTSchedulerILb0ELi128ELb0EEEEEEEEEvNT_6ParamsE)
        /*00ec*/ 	.word	0x00000000


	//----- nvinfo : EIATTR_REGCOUNT
	.align		4
.L_50:
        /*00f0*/ 	.byte	0x04, 0x2f
        /*00f2*/ 	.short	(.L_52 - .L_51)
	.align		4
.L_51:
        /*00f4*/ 	.word	index@(_ZN7cutlass13device_kernelIN5flash19enable_sm80_to_sm89INS1_16FlashAttnBwdSm80INS1_25CollectiveMainloopBwdSm80ILi2ELi2EN4cute5tupleIJNS5_1CILi64EEENS7_ILi128EEES9_EEENS_10bfloat16_tEfNS_4arch4Sm80ELb1ELb0ELb1ELb0ELb1ELb0ELb0ELb0ELi2ELi2ELi2ELi2ELb0EEENS1_21CollectiveEpilogueBwdISA_SB_SD_Li256ELb0ELb0ELi4EEENS1_25SingleTileBwdLPTSchedulerILb0ELi128ELb1EEEEEEEEEvNT_6ParamsE)
        /*00f8*/ 	.word	0x00000004


	//----- nvinfo : EIATTR_FRAME_SIZE
	.align		4
.L_52:
        /*00fc*/ 	.byte	0x04, 0x11
        /*00fe*/ 	.short	(.L_54 - .L_53)
	.align		4
.L_53:
        /*0100*/ 	.word	index@(_ZN7cutlass13device_kernelIN5flash19enable_sm80_to_sm89INS1_16FlashAttnBwdSm80INS1_25CollectiveMainloopBwdSm80ILi2ELi2EN4cute5tupleIJNS5_1CILi64EEENS7_ILi128EEES9_EEENS_10bfloat16_tEfNS_4arch4Sm80ELb1ELb0ELb1ELb0ELb1ELb0ELb0ELb0ELi2ELi2ELi2ELi2ELb0EEENS1_21CollectiveEpilogueBwdISA_SB_SD_Li256ELb0ELb0ELi4EEENS1_25SingleTileBwdLPTSchedulerILb0ELi128ELb1EEEEEEEEEvNT_6ParamsE)
        /*0104*/ 	.word	0x00000000


	//----- nvinfo : EIATTR_REGCOUNT
	.align		4
.L_54:
        /*0108*/ 	.byte	0x04, 0x2f
        /*010a*/ 	.short	(.L_56 - .L_55)
	.align		4
.L_55:
        /*010c*/ 	.word	index@(_ZN7cutlass13device_kernelIN5flash19enable_sm80_to_sm89INS1_16FlashAttnBwdSm80INS1_25CollectiveMainloopBwdSm80ILi2ELi2EN4cute5tupleIJNS5_1CILi64EEENS7_ILi128EEES9_EEENS_10bfloat16_tEfNS_4arch4Sm80ELb1ELb0ELb1ELb0ELb0ELb0ELb0ELb0ELi2ELi2ELi2ELi2ELb0EEENS1_21CollectiveEpilogueBwdISA_SB_SD_Li256ELb0ELb0ELi4EEENS1_25SingleTileBwdLPTSchedulerILb0ELi128ELb0EEEEEEEEEvNT_6ParamsE)
        /*0110*/ 	.word	0x00000004


	//----- nvinfo : EIATTR_FRAME_SIZE
	.align		4
.L_56:
        /*0114*/ 	.byte	0x04, 0x11
        /*0116*/ 	.short	(.L_58 - .L_57)
	.align		4
.L_57:
        /*0118*/ 	.word	index@(_ZN7cutlass13device_kernelIN5flash19enable_sm80_to_sm89INS1_16FlashAttnBwdSm80INS1_25CollectiveMainloopBwdSm80ILi2ELi2EN4cute5tupleIJNS5_1CILi64EEENS7_ILi128EEES9_EEENS_10bfloat16_tEfNS_4arch4Sm80ELb1ELb0ELb1ELb0ELb0ELb0ELb0ELb0ELi2ELi2ELi2ELi2ELb0EEENS1_21CollectiveEpilogueBwdISA_SB_SD_Li256ELb0ELb0ELi4EEENS1_25SingleTileBwdLPTSchedulerILb0ELi128ELb0EEEEEEEEEvNT_6ParamsE)
        /*011c*/ 	.word	0x00000000


	//----- nvinfo : EIATTR_REGCOUNT
	.align		4
.L_58:
        /*0120*/ 	.byte	0x04, 0x2f
        /*0122*/ 	.short	(.L_60 - .L_59)
	.align		4
.L_59:
        /*0124*/ 	.word	index@(_ZN7cutlass13device_kernelIN5flash19enable_sm80_to_sm89INS1_16FlashAttnBwdSm80INS1_25CollectiveMainloopBwdSm80ILi2ELi2EN4cute5tupleIJNS5_1CILi64EEENS7_ILi128EEES9_EEENS_10bfloat16_tEfNS_4arch4Sm80ELb0ELb1ELb1ELb1ELb1ELb0ELb0ELb0ELi2ELi2ELi2ELi2ELb0EEENS1_24CollectiveEpilogueBwdGQAISA_fSD_Li256ELb1ELb1EEENS1_19SingleTileSchedulerILb1ELb0ELb0ELi128EEEEEEEEEvNT_6ParamsE)
        /*0128*/ 	.word	0x00000004


	//----- nvinfo : EIATTR_FRAME_SIZE
	.align		4
.L_60:
        /*012c*/ 	.byte	0x04, 0x11
        /*012e*/ 	.short	(.L_62 - .L_61)
	.align		4
.L_61:
        /*0130*/ 	.word	index@(_ZN7cutlass13device_kernelIN5flash19enable_sm80_to_sm89INS1_16FlashAttnBwdSm80INS1_25CollectiveMainloopBwdSm80ILi2ELi2EN4cute5tupleIJNS5_1CILi64EEENS7_ILi128EEES9_EEENS_10bfloat16_tEfNS_4arch4Sm80ELb0ELb1ELb1ELb1ELb1ELb0ELb0ELb0ELi2ELi2ELi2ELi2ELb0EEENS1_24CollectiveEpilogueBwdGQAISA_fSD_Li256ELb1ELb1EEENS1_19SingleTileSchedulerILb1ELb0ELb0ELi128EEEEEEEEEvNT_6ParamsE)
        /*0134*/ 	.word	0x00000000


	//----- nvinfo : EIATTR_REGCOUNT
	.align		4
.L_62:
        /*0138*/ 	.byte	0x04, 0x2f
        /*013a*/ 	.short	(.L_64 - .L_63)
	.align		4
.L_63:
        /*013c*/ 	.word	index@(_ZN7cutlass13device_kernelIN5flash19enable_sm80_to_sm89INS1_16FlashAttnBwdSm80INS1_25CollectiveMainloopBwdSm80ILi2ELi2EN4cute5tupleIJNS5_1CILi64EEENS7_ILi128EEES9_EEENS_10bfloat16_tEfNS_4arch4Sm80ELb0ELb1ELb1ELb1ELb0ELb0ELb0ELb0ELi2ELi2ELi2ELi2ELb0EEENS1_24CollectiveEpilogueBwdGQAISA_fSD_Li256ELb1ELb0EEENS1_19SingleTileSchedulerILb1ELb0ELb0ELi128EEEEEEEEEvNT_6ParamsE)
        /*0140*/ 	.word	0x00000004


	//----- nvinfo : EIATTR_FRAME_SIZE
	.align		4
.L_64:
        /*0144*/ 	.byte	0x04, 0x11
        /*0146*/ 	.short	(.L_66 - .L_65)
	.align		4
.L_65:
        /*0148*/ 	.word	index@(_ZN7cutlass13device_kernelIN5flash19enable_sm80_to_sm89INS1_16FlashAttnBwdSm80INS1_25CollectiveMainloopBwdSm80ILi2ELi2EN4cute5tupleIJNS5_1CILi64EEENS7_ILi128EEES9_EEENS_10bfloat16_tEfNS_4arch4Sm80ELb0ELb1ELb1ELb1ELb0ELb0ELb0ELb0ELi2ELi2ELi2ELi2ELb0EEENS1_24CollectiveEpilogueBwdGQAISA_fSD_Li256ELb1ELb0EEENS1_19SingleTileSchedulerILb1ELb0ELb0ELi128EEEEEEEEEvNT_6ParamsE)
        /*014c*/ 	.word	0x00000000


	//----- nvinfo : EIATTR_REGCOUNT
	.align		4
.L_66:
        /*0150*/ 	.byte	0x04, 0x2f
        /*0152*/ 	.short	(.L_68 - .L_67)
	.align		4
.L_67:
        /*0154*/ 	.word	index@(_ZN7cutlass13device_kernelIN5flash19enable_sm80_to_sm89INS1_16FlashAttnBwdSm80INS1_25CollectiveMainloopBwdSm80ILi2ELi2EN4cute5tupleIJNS5_1CILi64EEENS7_ILi128EEES9_EEENS_10bfloat16_tEfNS_4arch4Sm80ELb0ELb1ELb1ELb1ELb1ELb0ELb0ELb0ELi2ELi2ELi2ELi2ELb0EEENS1_21CollectiveEpilogueBwdISA_SB_SD_Li256ELb1ELb0ELi4EEENS1_19SingleTileSchedulerILb1ELb0ELb0ELi128EEEEEEEEEvNT_6ParamsE)
        /*0158*/ 	.word	0x00000004


	//----- nvinfo : EIATTR_FRAME_SIZE
	.align		4
.L_68:
        /*015c*/ 	.byte	0x04, 0x11
        /*015e*/ 	.short	(.L_70 - .L_69)
	.align		4
.L_69:
        /*0160*/ 	.word	index@(_ZN7cutlass13device_kernelIN5flash19enable_sm80_to_sm89INS1_16FlashAttnBwdSm80INS1_25CollectiveMainloopBwdSm80ILi2ELi2EN4cute5tupleIJNS5_1CILi64EEENS7_ILi128EEES9_EEENS_10bfloat16_tEfNS_4arch4Sm80ELb0ELb1ELb1ELb1ELb1ELb0ELb0ELb0ELi2ELi2ELi2ELi2ELb0EEENS1_21CollectiveEpilogueBwdISA_SB_SD_Li256ELb1ELb0ELi4EEENS1_19SingleTileSchedulerILb1ELb0ELb0ELi128EEEEEEEEEvNT_6ParamsE)
        /*0164*/ 	.word	0x00000000


	//----- nvinfo : EIATTR_REGCOUNT
	.align		4
.L_70:
        /*0168*/ 	.byte	0x04, 0x2f
        /*016a*/ 	.short	(.L_72 - .L_71)
	.align		4
.L_71:
        /*016c*/ 	.word	index@(_ZN7cutlass13device_kernelIN5flash19enable_sm80_to_sm89INS1_16FlashAttnBwdSm80INS1_25CollectiveMainloopBwdSm80ILi2ELi2EN4cute5tupleIJNS5_1CILi64EEENS7_ILi128EEES9_EEENS_10bfloat16_tEfNS_4arch4Sm80ELb0ELb1ELb1ELb1ELb0ELb0ELb0ELb0ELi2ELi2ELi2ELi2ELb0EEENS1_21CollectiveEpilogueBwdISA_SB_SD_Li256ELb1ELb0ELi4EEENS1_19SingleTileSchedulerILb1ELb0ELb0ELi128EEEEEEEEEvNT_6ParamsE)
        /*0170*/ 	.word	0x00000004


	//----- nvinfo : EIATTR_FRAME_SIZE
	.align		4
.L_72:
        /*0174*/ 	.byte	0x04, 0x11
        /*0176*/ 	.short	(.L_74 - .L_73)
	.align		4
.L_73:
        /*0178*/ 	.word	index@(_ZN7cutlass13device_kernelIN5flash19enable_sm80_to_sm89INS1_16FlashAttnBwdSm80INS1_25CollectiveMainloopBwdSm80ILi2ELi2EN4cute5tupleIJNS5_1CILi64EEENS7_ILi128EEES9_EEENS_10bfloat16_tEfNS_4arch4Sm80ELb0ELb1ELb1ELb1ELb0ELb0ELb0ELb0ELi2ELi2ELi2ELi2ELb0EEENS1_21CollectiveEpilogueBwdISA_SB_SD_Li256ELb1ELb0ELi4EEENS1_19SingleTileSchedulerILb1ELb0ELb0ELi128EEEEEEEEEvNT_6ParamsE)
        /*017c*/ 	.word	0x00000000


	//----- nvinfo : EIATTR_REGCOUNT
	.align		4
.L_74:
        /*0180*/ 	.byte	0x04, 0x2f
        /*0182*/ 	.short	(.L_76 - .L_75)
	.align		4
.L_75:
        /*0184*/ 	.word	index@(_ZN7cutlass13device_kernelIN5flash19enable_sm80_to_sm89INS1_16FlashAttnBwdSm80INS1_25CollectiveMainloopBwdSm80ILi2ELi2EN4cute5tupleIJNS5_1CILi64EEENS7_ILi128EEES9_EEENS_10bfloat16_tEfNS_4arch4Sm80ELb0ELb1ELb1ELb0ELb1ELb0ELb0ELb0ELi2ELi2ELi2ELi2ELb0EEENS1_24CollectiveEpilogueBwdGQAISA_fSD_Li256ELb0ELb1EEENS1_19SingleTileSchedulerILb0ELb0ELb0ELi128EEEEEEEEEvNT_6ParamsE)
        /*0188*/ 	.word	0x00000004


	//----- nvinfo : EIATTR_FRAME_SIZE
	.align		4
.L_76:
        /*018c*/ 	.byte	0x04, 0x11
        /*018e*/ 	.short	(.L_78 - .L_77)
	.align		4
.L_77:
        /*0190*/ 	.word	index@(_ZN7cutlass13device_kernelIN5flash19enable_sm80_to_sm89INS1_16FlashAttnBwdSm80INS1_25CollectiveMainloopBwdSm80ILi2ELi2EN4cute5tupleIJNS5_1CILi64EEENS7_ILi128EEES9_EEENS_10bfloat16_tEfNS_4arch4Sm80ELb0ELb1ELb1ELb0ELb1ELb0ELb0ELb0ELi2ELi2ELi2ELi2ELb0EEENS1_24CollectiveEpilogueBwdGQAISA_fSD_Li256ELb0ELb1EEENS1_19SingleTileSchedulerILb0ELb0ELb0ELi128EEEEEEEEEvNT_6ParamsE)
        /*0194*/ 	.word	0x00000000


	//----- nvinfo : EIATTR_REGCOUNT
	.align		4
.L_78:
        /*0198*/ 	.byte	0x04, 0x2f
        /*019a*/ 	.short	(.L_80 - .L_79)
	.align		4
.L_79:
        /*019c*/ 	.word	index@(_ZN7cutlass13device_kernelIN5flash19enable_sm80_to_sm89INS1_16FlashAttnBwdSm80INS1_25CollectiveMainloopBwdSm80ILi2ELi2EN4cute5tupleIJNS5_1CILi64EEENS7_ILi128EEES9_EEENS_10bfloat16_tEfNS_4arch4Sm80ELb0ELb1ELb1ELb0ELb0ELb0ELb0ELb0ELi2ELi2ELi2ELi2ELb0EEENS1_24CollectiveEpilogueBwdGQAISA_fSD_Li256ELb0ELb0EEENS1_19SingleTileSchedulerILb0ELb0ELb0ELi128EEEEEEEEEvNT_6ParamsE)
        /*01a0*/ 	.word	0x00000004


	//----- nvinfo : EIATTR_FRAME_SIZE
	.align		4
.L_80:
        /*01a4*/ 	.byte	0x04, 0x11
        /*01a6*/ 	.short	(.L_82 - .L_81)
	.align		4
.L_81:
        /*01a8*/ 	.word	index@(_ZN7cutlass13device_kernelIN5flash19enable_sm80_to_sm89INS1_16FlashAttnBwdSm80INS1_25CollectiveMainloopBwdSm80ILi2ELi2EN4cute5tupleIJNS5_1CILi64EEENS7_ILi128EEES9_EEENS_10bfloat16_tEfNS_4arch4Sm80ELb0ELb1ELb1ELb0ELb0ELb0ELb0ELb0ELi2ELi2ELi2ELi2ELb0EEENS1_24CollectiveEpilogueBwdGQAISA_fSD_Li256ELb0ELb0EEENS1_19SingleTileSchedulerILb0ELb0ELb0ELi128EEEEEEEEEvNT_6ParamsE)
        /*01ac*/ 	.word	0x00000000


	//----- nvinfo : EIATTR_REGCOUNT
	.align		4
.L_82:
        /*01b0*/ 	.byte	0x04, 0x2f
        /*01b2*/ 	.short	(.L_84 - .L_83)
	.align		4
.L_83:
        /*01b4*/ 	.word	index@(_ZN7cutlass13device_kernelIN5flash19enable_sm80_to_sm89INS1_16FlashAttnBwdSm80INS1_25CollectiveMainloopBwdSm80ILi2ELi2EN4cute5tupleIJNS5_1CILi64EEENS7_ILi128EEES9_EEENS_10bfloat16_tEfNS_4arch4Sm80ELb0ELb1ELb1ELb0ELb1ELb0ELb0ELb0ELi2ELi2ELi2ELi2ELb0EEENS1_21CollectiveEpilogueBwdISA_SB_SD_Li256ELb0ELb0ELi4EEENS1_19SingleTileSchedulerILb0ELb0ELb0ELi128EEEEEEEEEvNT_6ParamsE)
        /*01b8*/ 	.word	0x00000004


	//----- nvinfo : EIATTR_FRAME_SIZE
	.align		4
.L_84:
        /*01bc*/ 	.byte	0x04, 0x11
        /*01be*/ 	.short	(.L_86 - .L_85)
	.align		4
.L_85:
        /*01c0*/ 	.word	index@(_ZN7cutlass13device_kernelIN5flash19enable_sm80_to_sm89INS1_16FlashAttnBwdSm80INS1_25CollectiveMainloopBwdSm80ILi2ELi2EN4cute5tupleIJNS5_1CILi64EEENS7_ILi128EEES9_EEENS_10bfloat16_tEfNS_4arch4Sm80ELb0ELb1ELb1ELb0ELb1ELb0ELb0ELb0ELi2ELi2ELi2ELi2ELb0EEENS1_21CollectiveEpilogueBwdISA_SB_SD_Li256ELb0ELb0ELi4EEENS1_19SingleTileSchedulerILb0ELb0ELb0ELi128EEEEEEEEEvNT_6ParamsE)
        /*01c4*/ 	.word	0x00000000


	//----- nvinfo : EIATTR_REGCOUNT
	.align		4
.L_86:
        /*01c8*/ 	.byte	0x04, 0x2f
        /*01ca*/ 	.short	(.L_88 - .L_87)
	.align		4
.L_87:
        /*01cc*/ 	.word	index@(_ZN7cutlass13device_kernelIN5flash19enable_sm80_to_sm89INS1_16FlashAttnBwdSm80INS1_25CollectiveMainloopBwdSm80ILi2ELi2EN4cute5tupleIJNS5_1CILi64EEENS7_ILi128EEES9_EEENS_10bfloat16_tEfNS_4arch4Sm80ELb0ELb1ELb1ELb0ELb0ELb0ELb0ELb0ELi2ELi2ELi2ELi2ELb0EEENS1_21CollectiveEpilogueBwdISA_SB_SD_Li256ELb0ELb0ELi4EEENS1_19SingleTileSchedulerILb0ELb0ELb0ELi128EEEEEEEEEvNT_6ParamsE)
        /*01d0*/ 	.word	0x00000004


	//----- nvinfo : EIATTR_FRAME_SIZE
	.align		4
.L_88:
        /*01d4*/ 	.byte	0x04, 0x11
        /*01d6*/ 	.short	(.L_90 - .L_89)
	.align		4
.L_89:
        /*01d8*/ 	.word	index@(_ZN7cutlass13device_kernelIN5flash19enable_sm80_to_sm89INS1_16FlashAttnBwdSm80INS1_25CollectiveMainloopBwdSm80ILi2ELi2EN4cute5tupleIJNS5_1CILi64EEENS7_ILi128EEES9_EEENS_10bfloat16_tEfNS_4arch4Sm80ELb0ELb1ELb1ELb0ELb0ELb0ELb0ELb0ELi2ELi2ELi2ELi2ELb0EEENS1_21CollectiveEpilogueBwdISA_SB_SD_Li256ELb0ELb0ELi4EEENS1_19SingleTileSchedulerILb0ELb0ELb0ELi128EEEEEEEEEvNT_6ParamsE)
        /*01dc*/ 	.word	0x00000000


	//----- nvinfo : EIATTR_REGCOUNT
	.align		4
.L_90:
        /*01e0*/ 	.byte	0x04, 0x2f
        /*01e2*/ 	.short	(.L_92 - .L_91)
	.align		4
.L_91:
        /*01e4*/ 	.word	index@(_ZN7cutlass13device_kernelIN5flash19enable_sm80_to_sm89INS1_16FlashAttnBwdSm80INS1_25CollectiveMainloopBwdSm80ILi2ELi2EN4cute5tupleIJNS5_1CILi64EEENS7_ILi128EEES9_EEENS_10bfloat16_tEfNS_4arch4Sm80ELb0ELb0ELb1ELb1ELb1ELb0ELb0ELb0ELi2ELi2ELi2ELi2ELb0EEENS1_24CollectiveEpilogueBwdGQAISA_fSD_Li256ELb1ELb1EEENS1_19SingleTileSchedulerILb1ELb0ELb0ELi128EEEEEEEEEvNT_6ParamsE)
        /*01e8*/ 	.word	0x00000004


	//----- nvinfo : EIATTR_FRAME_SIZE
	.align		4
.L_92:
        /*01ec*/ 	.byte	0x04, 0x11
        /*01ee*/ 	.short	(.L_94 - .L_93)
	.align		4
.L_93:
        /*01f0*/ 	.word	index@(_ZN7cutlass13device_kernelIN5flash19enable_sm80_to_sm89INS1_16FlashAttnBwdSm80INS1_25CollectiveMainloopBwdSm80ILi2ELi2EN4cute5tupleIJNS5_1CILi64EEENS7_ILi128EEES9_EEENS_10bfloat16_tEfNS_4arch4Sm80ELb0ELb0ELb1ELb1ELb1ELb0ELb0ELb0ELi2ELi2ELi2ELi2ELb0EEENS1_24CollectiveEpilogueBwdGQAISA_fSD_Li256ELb1ELb1EEENS1_19SingleTileSchedulerILb1ELb0ELb0ELi128EEEEEEEEEvNT_6ParamsE)
        /*01f4*/ 	.word	0x00000000


	//----- nvinfo : EIATTR_REGCOUNT
	.align		4
.L_94:
        /*01f8*/ 	.byte	0x04, 0x2f
        /*01fa*/ 	.short	(.L_96 - .L_95)
	.align		4
.L_95:
        /*01fc*/ 	.word	index@(_ZN7cutlass13device_kernelIN5flash19enable_sm80_to_sm89INS1_16FlashAttnBwdSm80INS1_25CollectiveMainloopBwdSm80ILi2ELi2EN4cute5tupleIJNS5_1CILi64EEENS7_ILi128EEES9_EEENS_10bfloat16_tEfNS_4arch4Sm80ELb0ELb0ELb1ELb1ELb0ELb0ELb0ELb0ELi2ELi2ELi2ELi2ELb0EEENS1_24CollectiveEpilogueBwdGQAISA_fSD_Li256ELb1ELb0EEENS1_19SingleTileSchedulerILb1ELb0ELb0ELi128EEEEEEEEEvNT_6ParamsE)
        /*0200*/ 	.word	0x00000004


	//----- nvinfo : EIATTR_FRAME_SIZE
	.align		4
.L_96:
        /*0204*/ 	.byte	0x04, 0x11
        /*0206*/ 	.short	(.L_98 - .L_97)
	.align		4
.L_97:
        /*0208*/ 	.word	index@(_ZN7cutlass13device_kernelIN5flash19enable_sm80_to_sm89INS1_16FlashAttnBwdSm80INS1_25CollectiveMainloopBwdSm80ILi2ELi2EN4cute5tupleIJNS5_1CILi64EEENS7_ILi128EEES9_EEENS_10bfloat16_tEfNS_4arch4Sm80ELb0ELb0ELb1ELb1ELb0ELb0ELb0ELb0ELi2ELi2ELi2ELi2ELb0EEENS1_24CollectiveEpilogueBwdGQAISA_fSD_Li256ELb1ELb0EEENS1_19SingleTileSchedulerILb1ELb0ELb0ELi128EEEEEEEEEvNT_6ParamsE)
        /*020c*/ 	.word	0x00000000


	//----- nvinfo : EIATTR_REGCOUNT
	.align		4
.L_98:
        /*0210*/ 	.byte	0x04, 0x2f
        /*0212*/ 	.short	(.L_100 - .L_99)
	.align		4
.L_99:
        /*0214*/ 	.word	index@(_ZN7cutlass13device_kernelIN5flash19enable_sm80_to_sm89INS1_16FlashAttnBwdSm80INS1_25CollectiveMainloopBwdSm80ILi2ELi2EN4cute5tupleIJNS5_1CILi64EEENS7_ILi128EEES9_EEENS_10bfloat16_tEfNS_4arch4Sm80ELb0ELb0ELb1ELb1ELb1ELb0ELb0ELb0ELi2ELi2ELi2ELi2ELb0EEENS1_21CollectiveEpilogueBwdISA_SB_SD_Li256ELb1ELb0ELi4EEENS1_19SingleTileSchedulerILb1ELb0ELb0ELi128EEEEEEEEEvNT_6ParamsE)
        /*0218*/ 	.word	0x00000004


	//----- nvinfo : EIATTR_FRAME_SIZE
	.align		4
.L_100:
        /*021c*/ 	.byte	0x04, 0x11
        /*021e*/ 	.short	(.L_102 - .L_101)
	.align		4
.L_101:
        /*0220*/ 	.word	index@(_ZN7cutlass13device_kernelIN5flash19enable_sm80_to_sm89INS1_16FlashAttnBwdSm80INS1_25CollectiveMainloopBwdSm80ILi2ELi2EN4cute5tupleIJNS5_1CILi64EEENS7_ILi128EEES9_EEENS_10bfloat16_tEfNS_4arch4Sm80ELb0ELb0ELb1ELb1ELb1ELb0ELb0ELb0ELi2ELi2ELi2ELi2ELb0EEENS1_21CollectiveEpilogueBwdISA_SB_SD_Li256ELb1ELb0ELi4EEENS1_19SingleTileSchedulerILb1ELb0ELb0ELi128EEEEEEEEEvNT_6ParamsE)
        /*0224*/ 	.word	0x00000000


	//----- nvinfo : EIATTR_REGCOUNT
	.align		4
.L_102:
        /*0228*/ 	.byte	0x04, 0x2f
        /*022a*/ 	.short	(.L_104 - .L_103)
	.align		4
.L_103:
        /*022c*/ 	.word	index@(_ZN7cutlass13device_kernelIN5flash19enable_sm80_to_sm89INS1_16FlashAttnBwdSm80INS1_25CollectiveMainloopBwdSm80ILi2ELi2EN4cute5tupleIJNS5_1CILi64EEENS7_ILi128EEES9_EEENS_10bfloat16_tEfNS_4arch4Sm80ELb0ELb0ELb1ELb1ELb0ELb0ELb0ELb0ELi2ELi2ELi2ELi2ELb0EEENS1_21CollectiveEpilogueBwdISA_SB_SD_Li256ELb1ELb0ELi4EEENS1_19SingleTileSchedulerILb1ELb0ELb0ELi128EEEEEEEEEvNT_6ParamsE)
        /*0230*/ 	.word	0x00000004


	//----- nvinfo : EIATTR_FRAME_SIZE
	.align		4
.L_104:
        /*0234*/ 	.byte	0x04, 0x11
        /*0236*/ 	.short	(.L_106 - .L_105)
	.align		4
.L_105:
        /*0238*/ 	.word	index@(_ZN7cutlass13device_kernelIN5flash19enable_sm80_to_sm89INS1_16FlashAttnBwdSm80INS1_25CollectiveMainloopBwdSm80ILi2ELi2EN4cute5tupleIJNS5_1CILi64EEENS7_ILi128EEES9_EEENS_10bfloat16_tEfNS_4arch4Sm80ELb0ELb0ELb1ELb1ELb0ELb0ELb0ELb0ELi2ELi2ELi2ELi2ELb0EEENS1_21CollectiveEpilogueBwdISA_SB_SD_Li256ELb1ELb0ELi4EEENS1_19SingleTileSchedulerILb1ELb0ELb0ELi128EEEEEEEEEvNT_6ParamsE)
        /*023c*/ 	.word	0x00000000


	//----- nvinfo : EIATTR_REGCOUNT
	.align		4
.L_106:
        /*0240*/ 	.byte	0x04, 0x2f
        /*0242*/ 	.short	(.L_108 - .L_107)
	.align		4
.L_107:
        /*0244*/ 	.word	index@(_ZN7cutlass13device_kernelIN5flash19enable_sm80_to_sm89INS1_16FlashAttnBwdSm80INS1_25CollectiveMainloopBwdSm80ILi2ELi2EN4cute5tupleIJNS5_1CILi64EEENS7_ILi128EEES9_EEENS_10bfloat16_tEfNS_4arch4Sm80ELb0ELb0ELb1ELb0ELb1ELb0ELb0ELb0ELi2ELi2ELi2ELi2ELb0EEENS1_24CollectiveEpilogueBwdGQAISA_fSD_Li256ELb0ELb1EEENS1_19SingleTileSchedulerILb0ELb0ELb0ELi128EEEEEEEEEvNT_6ParamsE)
        /*0248*/ 	.word	0x00000004


	//----- nvinfo : EIATTR_FRAME_SIZE
	.align		4
.L_108:
        /*024c*/ 	.byte	0x04, 0x11
        /*024e*/ 	.short	(.L_110 - .L_109)
	.align		4
.L_109:
        /*0250*/ 	.word	index@(_ZN7cutlass13device_kernelIN5flash19enable_sm80_to_sm89INS1_16FlashAttnBwdSm80INS1_25CollectiveMainloopBwdSm80ILi2ELi2EN4cute5tupleIJNS5_1CILi64EEENS7_ILi128EEES9_EEENS_10bfloat16_tEfNS_4arch4Sm80ELb0ELb0ELb1ELb0ELb1ELb0ELb0ELb0ELi2ELi2ELi2ELi2ELb0EEENS1_24CollectiveEpilogueBwdGQAISA_fSD_Li256ELb0ELb1EEENS1_19SingleTileSchedulerILb0ELb0ELb0ELi128EEEEEEEEEvNT_6ParamsE)
        /*0254*/ 	.word	0x00000000


	//----- nvinfo : EIATTR_REGCOUNT
	.align		4
.L_110:
        /*0258*/ 	.byte	0x04, 0x2f
        /*025a*/ 	.short	(.L_112 - .L_111)
	.align		4
.L_111:
        /*025c*/ 	.word	index@(_ZN7cutlass13device_kernelIN5flash19enable_sm80_to_sm89INS1_16FlashAttnBwdSm80INS1_25CollectiveMainloopBwdSm80ILi2ELi2EN4cute5tupleIJNS5_1CILi64EEENS7_ILi128EEES9_EEENS_10bfloat16_tEfNS_4arch4Sm80ELb0ELb0ELb1ELb0ELb0ELb0ELb0ELb0ELi2ELi2ELi2ELi2ELb0EEENS1_24CollectiveEpilogueBwdGQAISA_fSD_Li256ELb0ELb0EEENS1_19SingleTileSchedulerILb0ELb0ELb0ELi128EEEEEEEEEvNT_6ParamsE)
        /*0260*/ 	.word	0x00000004


	//----- nvinfo : EIATTR_FRAME_SIZE
	.align		4
.L_112:
        /*0264*/ 	.byte	0x04, 0x11
        /*0266*/ 	.short	(.L_114 - .L_113)
	.align		4
.L_113:
        /*0268*/ 	.word	index@(_ZN7cutlass13device_kernelIN5flash19enable_sm80_to_sm89INS1_16FlashAttnBwdSm80INS1_25CollectiveMainloopBwdSm80ILi2ELi2EN4cute5tupleIJNS5_1CILi64EEENS7_ILi128EEES9_EEENS_10bfloat16_tEfNS_4arch4Sm80ELb0ELb0ELb1ELb0ELb0ELb0ELb0ELb0ELi2ELi2ELi2ELi2ELb0EEENS1_24CollectiveEpilogueBwdGQAISA_fSD_Li256ELb0ELb0EEENS1_19SingleTileSchedulerILb0ELb0ELb0ELi128EEEEEEEEEvNT_6ParamsE)
        /*026c*/ 	.word	0x00000000


	//----- nvinfo : EIATTR_REGCOUNT
	.align		4
.L_114:
        /*0270*/ 	.byte	0x04, 0x2f
        /*0272*/ 	.short	(.L_116 - .L_115)
	.align		4
.L_115:
        /*0274*/ 	.word	index@(_ZN7cutlass13device_kernelIN5flash19enable_sm80_to_sm89INS1_16FlashAttnBwdSm80INS1_25CollectiveMainloopBwdSm80ILi2ELi2EN4cute5tupleIJNS5_1CILi64EEENS7_ILi128EEES9_EEENS_10bfloat16_tEfNS_4arch4Sm80ELb0ELb0ELb1ELb0ELb1ELb0ELb0ELb0ELi2ELi2ELi2ELi2ELb0EEENS1_21CollectiveEpilogueBwdISA_SB_SD_Li256ELb0ELb0ELi4EEENS1_19SingleTileSchedulerILb0ELb0ELb0ELi128EEEEEEEEEvNT_6ParamsE)
        /*0278*/ 	.word	0x00000004


	//----- nvinfo : EIATTR_FRAME_SIZE
	.align		4
.L_116:
        /*027c*/ 	.byte	0x04, 0x11
        /*027e*/ 	.short	(.L_118 - .L_117)
	.align		4
.L_117:
        /*0280*/ 	.word	index@(_ZN7cutlass13device_kernelIN5flash19enable_sm80_to_sm89INS1_16FlashAttnBwdSm80INS1_25CollectiveMainloopBwdSm80ILi2ELi2EN4cute5tupleIJNS5_1CILi64EEENS7_ILi128EEES9_EEENS_10bfloat16_tEfNS_4arch4Sm80ELb0ELb0ELb1ELb0ELb1ELb0ELb0ELb0ELi2ELi2ELi2ELi2ELb0EEENS1_21CollectiveEpilogueBwdISA_SB_SD_Li256ELb0ELb0ELi4EEENS1_19SingleTileSchedulerILb0ELb0ELb0ELi128EEEEEEEEEvNT_6ParamsE)
        /*0284*/ 	.word	0x00000000


	//----- nvinfo : EIATTR_REGCOUNT
	.align		4
.L_118:
        /*0288*/ 	.byte	0x04, 0x2f
        /*028a*/ 	.short	(.L_120 - .L_119)
	.align		4
.L_119:
        /*028c*/ 	.word	index@(_ZN7cutlass13device_kernelIN5flash19enable_sm80_to_sm89INS1_16FlashAttnBwdSm80INS1_25CollectiveMainloopBwdSm80ILi2ELi2EN4cute5tupleIJNS5_1CILi64EEENS7_ILi128EEES9_EEENS_10bfloat16_tEfNS_4arch4Sm80ELb0ELb0ELb1ELb0ELb0ELb0ELb0ELb0ELi2ELi2ELi2ELi2ELb0EEENS1_21CollectiveEpilogueBwdISA_SB_SD_Li256ELb0ELb0ELi4EEENS1_19SingleTileSchedulerILb0ELb0ELb0ELi128EEEEEEEEEvNT_6ParamsE)
        /*0290*/ 	.word	0x00000004


	//----- nvinfo : EIATTR_FRAME_SIZE
	.align		4
.L_120:
        /*0294*/ 	.byte	0x04, 0x11
        /*0296*/ 	.short	(.L_122 - .L_121)
	.align		4
.L_121:
        /*0298*/ 	.word	index@(_ZN7cutlass13device_kernelIN5flash19enable_sm80_to_sm89INS1_16FlashAttnBwdSm80INS1_25CollectiveMainloopBwdSm80ILi2ELi2EN4cute5tupleIJNS5_1CILi64EEENS7_ILi128EEES9_EEENS_10bfloat16_tEfNS_4arch4Sm80ELb0ELb0ELb1ELb0ELb0ELb0ELb0ELb0ELi2ELi2ELi2ELi2ELb0EEENS1_21CollectiveEpilogueBwdISA_SB_SD_Li256ELb0ELb0ELi4EEENS1_19SingleTileSchedulerILb0ELb0ELb0ELi128EEEEEEEEEvNT_6ParamsE)
        /*029c*/ 	.word	0x00000000


	//----- nvinfo : EIATTR_REGCOUNT
	.align		4
.L_122:
        /*02a0*/ 	.byte	0x04, 0x2f
        /*02a2*/ 	.short	(.L_124 - .L_123)
	.align		4
.L_123:
        /*02a4*/ 	.word	index@(_ZN7cutlass13device_kernelIN5flash19enable_sm80_to_sm89INS1_16FlashAttnBwdSm80INS1_25CollectiveMainloopBwdSm80ILi2ELi1EN4cute5tupleIJNS5_1CILi64EEENS7_ILi96EEENS7_ILi128EEEEEENS_10bfloat16_tEfNS_4arch4Sm80ELb1ELb0ELb1ELb1ELb1ELb0ELb0ELb0ELi2ELi2ELi2ELi2ELb1EEENS1_24CollectiveEpilogueBwdGQAISB_fSE_Li256ELb1ELb1EEENS1_25SingleTileBwdLPTSchedulerILb1ELi96ELb1EEEEEEEEEvNT_6ParamsE)
        /*02a8*/ 	.word	0x00000004


	//----- nvinfo : EIATTR_FRAME_SIZE
	.align		4
.L_124:
        /*02ac*/ 	.byte	0x04, 0x11
        /*02ae*/ 	.short	(.L_126 - .L_125)
	.align		4
.L_125:
        /*02b0*/ 	.word	index@(_ZN7cutlass13device_kernelIN5flash19enable_sm80_to_sm89INS1_16FlashAttnBwdSm80INS1_25CollectiveMainloopBwdSm80ILi2ELi1EN4cute5tupleIJNS5_1CILi64EEENS7_ILi96EEENS7_ILi128EEEEEENS_10bfloat16_tEfNS_4arch4Sm80ELb1ELb0ELb1ELb1ELb1ELb0ELb0ELb0ELi2ELi2ELi2ELi2ELb1EEENS1_24CollectiveEpilogueBwdGQAISB_fSE_Li256ELb1ELb1EEENS1_25SingleTileBwdLPTSchedulerILb1ELi96ELb1EEEEEEEEEvNT_6ParamsE)
        /*02b4*/ 	.word	0x00000000


	//----- nvinfo : EIATTR_REGCOUNT
	.align		4
.L_126:
        /*02b8*/ 	.byte	0x04, 0x2f
        /*02ba*/ 	.short	(.L_128 - .L_127)
	.align		4
.L_127:
        /*02bc*/ 	.word	index@(_ZN7cutlass13device_kernelIN5flash32FlashAttnBwdPostprocessConvertdQIN4cute5tupleIJNS3_1CILi96EEENS5_ILi128EEEEEENS_10bfloat16_tEfNS_4arch4Sm80ELi256ENS3_8TiledMMAINS3_8MMA_AtomIJNS3_30SM80_16x8x16_F32BF16BF16F32_TNEEEENS3_6LayoutINS4_IJNS5_ILi2EEENS5_ILi4EEENS5_ILi1EEEEEENS4_IJSJ_SH_NS5_ILi0EEEEEEEENS4_IJNS5_ILi32EEENS5_ILi64EEENS5_ILi16EEEEEEEELb0EEEEEvNT_6ParamsE)
        /*02c0*/ 	.word	0x00000048


	//----- nvinfo : EIATTR_FRAME_SIZE
	.align		4
.L_128:
        /*02c4*/ 	.byte	0x04, 0x11
        /*02c6*/ 	.short	(.L_130 - .L_129)
	.align		4
.L_129:
        /*02c8*/ 	.word	index@(_ZN7cutlass13device_kernelIN5flash32FlashAttnBwdPostprocessConvertdQIN4cute5tupleIJNS3_1CILi96EEENS5_ILi128EEEEEENS_10bfloat16_tEfNS_4arch4Sm80ELi256ENS3_8TiledMMAINS3_8MMA_AtomIJNS3_30SM80_16x8x16_F32BF16BF16F32_TNEEEENS3_6LayoutINS4_IJNS5_ILi2EEENS5_ILi4EEENS5_ILi1EEEEEENS4_IJSJ_SH_NS5_ILi0EEEEEEEENS4_IJNS5_ILi32EEENS5_ILi64EEENS5_ILi16EEEEEEEELb0EEEEEvNT_6ParamsE)
        /*02cc*/ 	.word	0x00000000


	//----- nvinfo : EIATTR_REGCOUNT
	.align		4
.L_130:
        /*02d0*/ 	.byte	0x04, 0x2f
        /*02d2*/ 	.short	(.L_132 - .L_131)
	.align		4
.L_131:
        /*02d4*/ 	.word	index@(_ZN7cutlass13device_kernelIN5flash19enable_sm80_to_sm89INS1_16FlashAttnBwdSm80INS1_25CollectiveMainloopBwdSm80ILi2ELi1EN4cute5tupleIJNS5_1CILi64EEENS7_ILi96EEENS7_ILi128EEEEEENS_10bfloat16_tEfNS_4arch4Sm80ELb1ELb0ELb1ELb1ELb0ELb0ELb0ELb0ELi2ELi2ELi2ELi2ELb1EEENS1_24CollectiveEpilogueBwdGQAISB_fSE_Li256ELb1ELb0EEENS1_25SingleTileBwdLPTSchedulerILb1ELi96ELb0EEEEEEEEEvNT_6ParamsE)
        /*02d8*/ 	.word	0x00000004


	//----- nvinfo : EIATTR_FRAME_SIZE
	.align		4
.L_132:
        /*02dc*/ 	.byte	0x04, 0x11
        /*02de*/ 	.short	(.L_134 - .L_133)
	.align		4
.L_133:
        /*02e0*/ 	.word	index@(_ZN7cutlass13device_kernelIN5flash19enable_sm80_to_sm89INS1_16FlashAttnBwdSm80INS1_25CollectiveMainloopBwdSm80ILi2ELi1EN4cute5tupleIJNS5_1CILi64EEENS7_ILi96EEENS7_ILi128EEEEEENS_10bfloat16_tEfNS_4arch4Sm80ELb1ELb0ELb1ELb1ELb0ELb0ELb0ELb0ELi2ELi2ELi2ELi2ELb1EEENS1_24CollectiveEpilogueBwdGQAISB_fSE_Li256ELb1ELb0EEENS1_25SingleTileBwdLPTSchedulerILb1ELi96ELb0EEEEEEEEEvNT_6ParamsE)
        /*02e4*/ 	.word	0x00000000


	//----- nvinfo : EIATTR_REGCOUNT
	.align		4
.L_134:
        /*02e8*/ 	.byte	0x04, 0x2f
        /*02ea*/ 	.short	(.L_136 - .L_135)
	.align		4
.L_135:
        /*02ec*/ 	.word	index@(_ZN7cutlass13device_kernelIN5flash19enable_sm80_to_sm89INS1_16FlashAttnBwdSm80INS1_25CollectiveMainloopBwdSm80ILi2ELi1EN4cute5tupleIJNS5_1CILi64EEENS7_ILi96EEENS7_ILi128EEEEEENS_10bfloat16_tEfNS_4arch4Sm80ELb1ELb0ELb1ELb1ELb1ELb0ELb0ELb0ELi2ELi2ELi2ELi2ELb1EEENS1_21CollectiveEpilogueBwdISB_SC_SE_Li256ELb1ELb0ELi4EEENS1_25SingleTileBwdLPTSchedulerILb1ELi96ELb1EEEEEEEEEvNT_6ParamsE)
        /*02f0*/ 	.word	0x00000004


	//----- nvinfo : EIATTR_FRAME_SIZE
	.align		4
.L_136:
        /*02f4*/ 	.byte	0x04, 0x11
        /*02f6*/ 	.short	(.L_138 - .L_137)
	.align		4
.L_137:
        /*02f8*/ 	.word	index@(_ZN7cutlass13device_kernelIN5flash19enable_sm80_to_sm89INS1_16FlashAttnBwdSm80INS1_25CollectiveMainloopBwdSm80ILi2ELi1EN4cute5tupleIJNS5_1CILi64EEENS7_ILi96EEENS7_ILi128EEEEEENS_10bfloat16_tEfNS_4arch4Sm80ELb1ELb0ELb1ELb1ELb1ELb0ELb0ELb0ELi2ELi2ELi2ELi2ELb1EEENS1_21CollectiveEpilogueBwdISB_SC_SE_Li256ELb1ELb0ELi4EEENS1_25SingleTileBwdLPTSchedulerILb1ELi96ELb1EEEEEEEEEvNT_6ParamsE)
        /*02fc*/ 	.word	0x00000000


	//----- nvinfo : EIATTR_REGCOUNT
	.align		4
.L_138:
        /*0300*/ 	.byte	0x04, 0x2f
        /*0302*/ 	.short	(.L_140 - .L_139)
	.align		4
.L_139:
        /*0304*/ 	.word	index@(_ZN7cutlass13device_kernelIN5flash19enable_sm80_to_sm89INS1_16FlashAttnBwdSm80INS1_25CollectiveMainloopBwdSm80ILi2ELi1EN4cute5tupleIJNS5_1CILi64EEENS7_ILi96EEENS7_ILi128EEEEEENS_10bfloat16_tEfNS_4arch4Sm80ELb1ELb0ELb1ELb1ELb0ELb0ELb0ELb0ELi2ELi2ELi2ELi2ELb1EEENS1_21CollectiveEpilogueBwdISB_SC_SE_Li256ELb1ELb0ELi4EEENS1_25SingleTileBwdLPTSchedulerILb1ELi96ELb0EEEEEEEEEvNT_6ParamsE)
        /*0308*/ 	.word	0x00000004


	//----- nvinfo : EIATTR_FRAME_SIZE
	.align		4
.L_140:
        /*030c*/ 	.byte	0x04, 0x11
        /*030e*/ 	.short	(.L_142 - .L_141)
	.align		4
.L_141:
        /*0310*/ 	.word	index@(_ZN7cutlass13device_kernelIN5flash19enable_sm80_to_sm89INS1_16FlashAttnBwdSm80INS1_25CollectiveMainloopBwdSm80ILi2ELi1EN4cute5tupleIJNS5_1CILi64EEENS7_ILi96EEENS7_ILi128EEEEEENS_10bfloat16_tEfNS_4arch4Sm80ELb1ELb0ELb1ELb1ELb0ELb0ELb0ELb0ELi2ELi2ELi2ELi2ELb1EEENS1_21CollectiveEpilogueBwdISB_SC_SE_Li256ELb1ELb0ELi4EEENS1_25SingleTileBwdLPTSchedulerILb1ELi96ELb0EEEEEEEEEvNT_6ParamsE)
        /*0314*/ 	.word	0x00000000


	//----- nvinfo : EIATTR_REGCOUNT
	.align		4
.L_142:
        /*0318*/ 	.byte	0x04, 0x2f
        /*031a*/ 	.short	(.L_144 - .L_143)
	.align		4
.L_143:
        /*031c*/ 	.word	index@(_ZN7cutlass13device_kernelIN5flash19enable_sm80_to_sm89INS1_16FlashAttnBwdSm80INS1_25CollectiveMainloopBwdSm80ILi2ELi1EN4cute5tupleIJNS5_1CILi64EEENS7_ILi96EEENS7_ILi128EEEEEENS_10bfloat16_tEfNS_4arch4Sm80ELb1ELb0ELb1ELb0ELb1ELb0ELb0ELb0ELi2ELi2ELi2ELi2ELb1EEENS1_24CollectiveEpilogueBwdGQAISB_fSE_Li256ELb0ELb1EEENS1_25SingleTileBwdLPTSchedulerILb0ELi96ELb1EEEEEEEEEvNT_6ParamsE)
        /*0320*/ 	.word	0x00000004


	//----- nvinfo : EIATTR_FRAME_SIZE
	.align		4
.L_144:
        /*0324*/ 	.byte	0x04, 0x11
        /*0326*/ 	.short	(.L_146 - .L_145)
	.align		4
.L_145:
        /*0328*/ 	.word	index@(_ZN7cutlass13device_kernelIN5flash19enable_sm80_to_sm89INS1_16FlashAttnBwdSm80INS1_25CollectiveMainloopBwdSm80ILi2ELi1EN4cute5tupleIJNS5_1CILi64EEENS7_ILi96EEENS7_ILi128EEEEEENS_10bfloat16_tEfNS_4arch4Sm80ELb1ELb0ELb1ELb0ELb1ELb0ELb0ELb0ELi2ELi2ELi2ELi2ELb1EEENS1_24CollectiveEpilogueBwdGQAISB_fSE_Li256ELb0ELb1EEENS1_25SingleTileBwdLPTSchedulerILb0ELi96ELb1EEEEEEEEEvNT_6ParamsE)
        /*032c*/ 	.word	0x00000000


	//----- nvinfo : EIATTR_REGCOUNT
	.align		4
.L_146:
        /*0330*/ 	.byte	0x04, 0x2f
        /*0332*/ 	.short	(.L_148 - .L_147)
	.align		4
.L_147:
        /*0334*/ 	.word	index@(_ZN7cutlass13device_kernelIN5flash19enable_sm80_to_sm89INS1_16FlashAttnBwdSm80INS1_25CollectiveMainloopBwdSm80ILi2ELi1EN4cute5tupleIJNS5_1CILi64EEENS7_ILi96EEENS7_ILi128EEEEEENS_10bfloat16_tEfNS_4arch4Sm80ELb1ELb0ELb1ELb0ELb0ELb0ELb0ELb0ELi2ELi2ELi2ELi2ELb1EEENS1_24CollectiveEpilogueBwdGQAISB_fSE_Li256ELb0ELb0EEENS1_25SingleTileBwdLPTSchedulerILb0ELi96ELb0EEEEEEEEEvNT_6ParamsE)
        /*0338*/ 	.word	0x00000004


	//----- nvinfo : EIATTR_FRAME_SIZE
	.align		4
.L_148:
        /*033c*/ 	.byte	0x04, 0x11
        /*033e*/ 	.short	(.L_150 - .L_149)
	.align		4
.L_149:
        /*0340*/ 	.word	index@(_ZN7cutlass13device_kernelIN5flash19enable_sm80_to_sm89INS1_16FlashAttnBwdSm80INS1_25CollectiveMainloopBwdSm80ILi2ELi1EN4cute5tupleIJNS5_1CILi64EEENS7_ILi96EEENS7_ILi128EEEEEENS_10bfloat16_tEfNS_4arch4Sm80ELb1ELb0ELb1ELb0ELb0ELb0ELb0ELb0ELi2ELi2ELi2ELi2ELb1EEENS1_24CollectiveEpilogueBwdGQAISB_fSE_Li256ELb0ELb0EEENS1_25SingleTileBwdLPTSchedulerILb0ELi96ELb0EEEEEEEEEvNT_6ParamsE)
        /*0344*/ 	.word	0x00000000


	//----- nvinfo : EIATTR_REGCOUNT
	.align		4
.L_150:
        /*0348*/ 	.byte	0x04, 0x2f
        /*034a*/ 	.short	(.L_152 - .L_151)
	.align		4
.L_151:
        /*034c*/ 	.word	index@(_ZN7cutlass13device_kernelIN5flash19enable_sm80_to_sm89INS1_16FlashAttnBwdSm80INS1_25CollectiveMainloopBwdSm80ILi2ELi1EN4cute5tupleIJNS5_1CILi64EEENS7_ILi96EEENS7_ILi128EEEEEENS_10bfloat16_tEfNS_4arch4Sm80ELb1ELb0ELb1ELb0ELb1ELb0ELb0ELb0ELi2ELi2ELi2ELi2ELb1EEENS1_21CollectiveEpilogueBwdISB_SC_SE_Li256ELb0ELb0ELi4EEENS1_25SingleTileBwdLPTSchedulerILb0ELi96ELb1EEEEEEEEEvNT_6ParamsE)
        /*0350*/ 	.word	0x00000004


	//----- nvinfo : EIATTR_FRAME_SIZE
	.align		4
.L_152:
        /*0354*/ 	.byte	0x04, 0x11
        /*0356*/ 	.short	(.L_154 - .L_153)
	.align		4
.L_153:
        /*0358*/ 	.word	index@(_ZN7cutlass13device_kernelIN5flash19enable_sm80_to_sm89INS1_16FlashAttnBwdSm80INS1_25CollectiveMainloopBwdSm80ILi2ELi1EN4cute5tupleIJNS5_1CILi64EEENS7_ILi96EEENS7_ILi128EEEEEENS_10bfloat16_tEfNS_4arch4Sm80ELb1ELb0ELb1ELb0ELb1ELb0ELb0ELb0ELi2ELi2ELi2ELi2ELb1EEENS1_21CollectiveEpilogueBwdISB_SC_SE_Li256ELb0ELb0ELi4EEENS1_25SingleTileBwdLPTSchedulerILb0ELi96ELb1EEEEEEEEEvNT_6ParamsE)
        /*035c*/ 	.word	0x00000000


	//----- nvinfo : EIATTR_REGCOUNT
	.align		4
.L_154:
        /*0360*/ 	.byte	0x04, 0x2f
        /*0362*/ 	.short	(.L_156 - .L_155)
	.align		4
.L_155:
        /*0364*/ 	.word	index@(_ZN7cutlass13device_kernelIN5flash19enable_sm80_to_sm89INS1_16FlashAttnBwdSm80INS1_25CollectiveMainloopBwdSm80ILi2ELi1EN4cute5tupleIJNS5_1CILi64EEENS7_ILi96EEENS7_ILi128EEEEEENS_10bfloat16_tEfNS_4arch4Sm80ELb1ELb0ELb1ELb0ELb0ELb0ELb0ELb0ELi2ELi2ELi2ELi2ELb1EEENS1_21CollectiveEpilogueBwdISB_SC_SE_Li256ELb0ELb0ELi4EEENS1_25SingleTileBwdLPTSchedulerILb0ELi96ELb0EEEEEEEEEvNT_6ParamsE)
        /*0368*/ 	.word	0x00000004


	//----- nvinfo : EIATTR_FRAME_SIZE
	.align		4
.L_156:
        /*036c*/ 	.byte	0x04, 0x11
        /*036e*/ 	.short	(.L_158 - .L_157)
	.align		4
.L_157:
        /*0370*/ 	.word	index@(_ZN7cutlass13device_kernelIN5flash19enable_sm80_to_sm89INS1_16FlashAttnBwdSm80INS1_25CollectiveMainloopBwdSm80ILi2ELi1EN4cute5tupleIJNS5_1CILi64EEENS7_ILi96EEENS7_ILi128EEEEEENS_10bfloat16_tEfNS_4arch4Sm80ELb1ELb0ELb1ELb0ELb0ELb0ELb0ELb0ELi2ELi2ELi2ELi2ELb1EEENS1_21CollectiveEpilogueBwdISB_SC_SE_Li256ELb0ELb0ELi4EEENS1_25SingleTileBwdLPTSchedulerILb0ELi96ELb0EEEEEEEEEvNT_6ParamsE)
        /*0374*/ 	.word	0x00000000


	//----- nvinfo : EIATTR_REGCOUNT
	.align		4
.L_158:
        /*0378*/ 	.byte	0x04, 0x2f
        /*037a*/ 	.short	(.L_160 - .L_159)
	.align		4
.L_159:
        /*037c*/ 	.word	index@(_ZN7cutlass13device_kernelIN5flash19enable_sm80_to_sm89INS1_16FlashAttnBwdSm80INS1_25CollectiveMainloopBwdSm80ILi2ELi1EN4cute5tupleIJNS5_1CILi64EEENS7_ILi96EEENS7_ILi128EEEEEENS_10bfloat16_tEfNS_4arch4Sm80ELb0ELb1ELb1ELb1ELb1ELb0ELb0ELb0ELi2ELi2ELi2ELi2ELb1EEENS1_24CollectiveEpilogueBwdGQAISB_fSE_Li256ELb1ELb1EEENS1_19SingleTileSchedulerILb1ELb0ELb0ELi96EEEEEEEEEvNT_6ParamsE)
        /*0380*/ 	.word	0x00000004


	//----- nvinfo : EIATTR_FRAME_SIZE
	.align		4
.L_160:
        /*0384*/ 	.byte	0x04, 0x11
        /*0386*/ 	.short	(.L_162 - .L_161)
	.align		4
.L_161:
        /*0388*/ 	.word	index@(_ZN7cutlass13device_kernelIN5flash19enable_sm80_to_sm89INS1_16FlashAttnBwdSm80INS1_25CollectiveMainloopBwdSm80ILi2ELi1EN4cute5tupleIJNS5_1CILi64EEENS7_ILi96EEENS7_ILi128EEEEEENS_10bfloat16_tEfNS_4arch4Sm80ELb0ELb1ELb1ELb1ELb1ELb0ELb0ELb0ELi2ELi2ELi2ELi2ELb1EEENS1_24CollectiveEpilogueBwdGQAISB_fSE_Li256ELb1ELb1EEENS1_19SingleTileSchedulerILb1ELb0ELb0ELi96EEEEEEEEEvNT_6ParamsE)
        /*038c*/ 	.word	0x00000000


	//----- nvinfo : EIATTR_REGCOUNT
	.align		4
.L_162:
        /*0390*/ 	.byte	0x04, 0x2f
        /*0392*/ 	.short	(.L_164 - .L_163)
	.align		4
.L_163:
        /*0394*/ 	.word	index@(_ZN7cutlass13device_kernelIN5flash19enable_sm80_to_sm89INS1_16FlashAttnBwdSm80INS1_25CollectiveMainloopBwdSm80ILi2ELi1EN4cute5tupleIJNS5_1CILi64EEENS7_ILi96EEENS7_ILi128EEEEEENS_10bfloat16_tEfNS_4arch4Sm80ELb0ELb1ELb1ELb1ELb0ELb0ELb0ELb0ELi2ELi2ELi2ELi2ELb1EEENS1_24CollectiveEpilogueBwdGQAISB_fSE_Li256ELb1ELb0EEENS1_19SingleTileSchedulerILb1ELb0ELb0ELi96EEEEEEEEEvNT_6ParamsE)
        /*0398*/ 	.word	0x00000004


	//----- nvinfo : EIATTR_FRAME_SIZE
	.align		4
.L_164:
        /*039c*/ 	.byte	0x04, 0x11
        /*039e*/ 	.short	(.L_166 - .L_165)
	.align		4
.L_165:
        /*03a0*/ 	.word	index@(_ZN7cutlass13device_kernelIN5flash19enable_sm80_to_sm89INS1_16FlashAttnBwdSm80INS1_25CollectiveMainloopBwdSm80ILi2ELi1EN4cute5tupleIJNS5_1CILi64EEENS7_ILi96EEENS7_ILi128EEEEEENS_10bfloat16_tEfNS_4arch4Sm80ELb0ELb1ELb1ELb1ELb0ELb0ELb0ELb0ELi2ELi2ELi2ELi2ELb1EEENS1_24CollectiveEpilogueBwdGQAISB_fSE_Li256ELb1ELb0EEENS1_19SingleTileSchedulerILb1ELb0ELb0ELi96EEEEEEEEEvNT_6ParamsE)
        /*03a4*/ 	.word	0x00000000


	//----- nvinfo : EIATTR_REGCOUNT
	.align		4
.L_166:
        /*03a8*/ 	.byte	0x04, 0x2f
        /*03aa*/ 	.short	(.L_168 - .L_167)
	.align		4
.L_167:
        /*03ac*/ 	.word	index@(_ZN7cutlass13device_kernelIN5flash19enable_sm80_to_sm89INS1_16FlashAttnBwdSm80INS1_25CollectiveMainloopBwdSm80ILi2ELi1EN4cute5tupleIJNS5_1CILi64EEENS7_ILi96EEENS7_ILi128EEEEEENS_10bfloat16_tEfNS_4arch4Sm80ELb0ELb1ELb1ELb1ELb1ELb0ELb0ELb0ELi2ELi2ELi2ELi2ELb1EEENS1_21CollectiveEpilogueBwdISB_SC_SE_Li256ELb1ELb0ELi4EEENS1_19SingleTileSchedulerILb1ELb0ELb0ELi96EEEEEEEEEvNT_6ParamsE)
        /*03b0*/ 	.word	0x00000004


	//----- nvinfo : EIATTR_FRAME_SIZE
	.align		4
.L_168:
        /*03b4*/ 	.byte	0x04, 0x11
        /*03b6*/ 	.short	(.L_170 - .L_169)
	.align		4
.L_169:
        /*03b8*/ 	.word	index@(_ZN7cutlass13device_kernelIN5flash19enable_sm80_to_sm89INS1_16FlashAttnBwdSm80INS1_25CollectiveMainloopBwdSm80ILi2ELi1EN4cute5tupleIJNS5_1CILi64EEENS7_ILi96EEENS7_ILi128EEEEEENS_10bfloat16_tEfNS_4arch4Sm80ELb0ELb1ELb1ELb1ELb1ELb0ELb0ELb0ELi2ELi2ELi2ELi2ELb1EEENS1_21CollectiveEpilogueBwdISB_SC_SE_Li256ELb1ELb0ELi4EEENS1_19SingleTileSchedulerILb1ELb0ELb0ELi96EEEEEEEEEvNT_6ParamsE)
        /*03bc*/ 	.word	0x00000000


	//----- nvinfo : EIATTR_REGCOUNT
	.align		4
.L_170:
        /*03c0*/ 	.byte	0x04, 0x2f
        /*03c2*/ 	.short	(.L_172 - .L_171)
	.align		4
.L_171:
        /*03c4*/ 	.word	index@(_ZN7cutlass13device_kernelIN5flash19enable_sm80_to_sm89INS1_16FlashAttnBwdSm80INS1_25CollectiveMainloopBwdSm80ILi2ELi1EN4cute5tupleIJNS5_1CILi64EEENS7_ILi96EEENS7_ILi128EEEEEENS_10bfloat16_tEfNS_4arch4Sm80ELb0ELb1ELb1ELb1ELb0ELb0ELb0ELb0ELi2ELi2ELi2ELi2ELb1EEENS1_21CollectiveEpilogueBwdISB_SC_SE_Li256ELb1ELb0ELi4EEENS1_19SingleTileSchedulerILb1ELb0ELb0ELi96EEEEEEEEEvNT_6ParamsE)
        /*03c8*/ 	.word	0x00000004


	//----- nvinfo : EIATTR_FRAME_SIZE
	.align		4
.L_172:
        /*03cc*/ 	.byte	0x04, 0x11
        /*03ce*/ 	.short	(.L_174 - .L_173)
	.align		4
.L_173:
        /*03d0*/ 	.word	index@(_ZN7cutlass13device_kernelIN5flash19enable_sm80_to_sm89INS1_16FlashAttnBwdSm80INS1_25CollectiveMainloopBwdSm80ILi2ELi1EN4cute5tupleIJNS5_1CILi64EEENS7_ILi96EEENS7_ILi128EEEEEENS_10bfloat16_tEfNS_4arch4Sm80ELb0ELb1ELb1ELb1ELb0ELb0ELb0ELb0ELi2ELi2ELi2ELi2ELb1EEENS1_21CollectiveEpilogueBwdISB_SC_SE_Li256ELb1ELb0ELi4EEENS1_19SingleTileSchedulerILb1ELb0ELb0ELi96EEEEEEEEEvNT_6ParamsE)
        /*03d4*/ 	.word	0x00000000


	//----- nvinfo : EIATTR_REGCOUNT
	.align		4
.L_174:
        /*03d8*/ 	.byte	0x04, 0x2f
        /*03da*/ 	.short	(.L_176 - .L_175)
	.align		4
.L_175:
        /*03dc*/ 	.word	index@(_ZN7cutlass13device_kernelIN5flash19enable_sm80_to_sm89INS1_16FlashAttnBwdSm80INS1_25CollectiveMainloopBwdSm80ILi2ELi1EN4cute5tupleIJNS5_1CILi64EEENS7_ILi96EEENS7_ILi128EEEEEENS_10bfloat16_tEfNS_4arch4Sm80ELb0ELb1ELb1ELb0ELb1ELb0ELb0ELb0ELi2ELi2ELi2ELi2ELb1EEENS1_24CollectiveEpilogueBwdGQAISB_fSE_Li256ELb0ELb1EEENS1_19SingleTileSchedulerILb0ELb0ELb0ELi96EEEEEEEEEvNT_6ParamsE)
        /*03e0*/ 	.word	0x00000004


	//----- nvinfo : EIATTR_FRAME_SIZE
	.align		4
.L_176:
        /*03e4*/ 	.byte	0x04, 0x11
        /*03e6*/ 	.short	(.L_178 - .L_177)
	.align		4
.L_177:
        /*03e8*/ 	.word	index@(_ZN7cutlass13device_kernelIN5flash19enable_sm80_to_sm89INS1_16FlashAttnBwdSm80INS1_25CollectiveMainloopBwdSm80ILi2ELi1EN4cute5tupleIJNS5_1CILi64EEENS7_ILi96EEENS7_ILi128EEEEEENS_10bfloat16_tEfNS_4arch4Sm80ELb0ELb1ELb1ELb0ELb1ELb0ELb0ELb0ELi2ELi2ELi2ELi2ELb1EEENS1_24CollectiveEpilogueBwdGQAISB_fSE_Li256ELb0ELb1EEENS1_19SingleTileSchedulerILb0ELb0ELb0ELi96EEEEEEEEEvNT_6ParamsE)
        /*03ec*/ 	.word	0x00000000


	//----- nvinfo : EIATTR_REGCOUNT
	.align		4
.L_178:
        /*03f0*/ 	.byte	0x04, 0x2f
        /*03f2*/ 	.short	(.L_180 - .L_179)
	.align		4
.L_179:
        /*03f4*/ 	.word	index@(_ZN7cutlass13device_kernelIN5flash19enable_sm80_to_sm89INS1_16FlashAttnBwdSm80INS1_25CollectiveMainloopBwdSm80ILi2ELi1EN4cute5tupleIJNS5_1CILi64EEENS7_ILi96EEENS7_ILi128EEEEEENS_10bfloat16_tEfNS_4arch4Sm80ELb0ELb1ELb1ELb0ELb0ELb0ELb0ELb0ELi2ELi2ELi2ELi2ELb1EEENS1_24CollectiveEpilogueBwdGQAISB_fSE_Li256ELb0ELb0EEENS1_19SingleTileSchedulerILb0ELb0ELb0ELi96EEEEEEEEEvNT_6ParamsE)
        /*03f8*/ 	.word	0x00000004


	//----- nvinfo : EIATTR_FRAME_SIZE
	.align		4
.L_180:
        /*03fc*/ 	.byte	0x04, 0x11
        /*03fe*/ 	.short	(.L_182 - .L_181)
	.align		4
.L_181:
        /*0400*/ 	.word	index@(_ZN7cutlass13device_kernelIN5flash19enable_sm80_to_sm89INS1_16FlashAttnBwdSm80INS1_25CollectiveMainloopBwdSm80ILi2ELi1EN4cute5tupleIJNS5_1CILi64EEENS7_ILi96EEENS7_ILi128EEEEEENS_10bfloat16_tEfNS_4arch4Sm80ELb0ELb1ELb1ELb0ELb0ELb0ELb0ELb0ELi2ELi2ELi2ELi2ELb1EEENS1_24CollectiveEpilogueBwdGQAISB_fSE_Li256ELb0ELb0EEENS1_19SingleTileSchedulerILb0ELb0ELb0ELi96EEEEEEEEEvNT_6ParamsE)
        /*0404*/ 	.word	0x00000000


	//----- nvinfo : EIATTR_REGCOUNT
	.align		4
.L_182:
        /*0408*/ 	.byte	0x04, 0x2f
        /*040a*/ 	.short	(.L_184 - .L_183)
	.align		4
.L_183:
        /*040c*/ 	.word	index@(_ZN7cutlass13device_kernelIN5flash19enable_sm80_to_sm89INS1_16FlashAttnBwdSm80INS1_25CollectiveMainloopBwdSm80ILi2ELi1EN4cute5tupleIJNS5_1CILi64EEENS7_ILi96EEENS7_ILi128EEEEEENS_10bfloat16_tEfNS_4arch4Sm80ELb0ELb1ELb1ELb0ELb1ELb0ELb0ELb0ELi2ELi2ELi2ELi2ELb1EEENS1_21CollectiveEpilogueBwdISB_SC_SE_Li256ELb0ELb0ELi4EEENS1_19SingleTileSchedulerILb0ELb0ELb0ELi96EEEEEEEEEvNT_6ParamsE)
        /*0410*/ 	.word	0x00000004


	//----- nvinfo : EIATTR_FRAME_SIZE
	.align		4
.L_184:
        /*0414*/ 	.byte	0x04, 0x11
        /*0416*/ 	.short	(.L_186 - .L_185)
	.align		4
.L_185:
        /*0418*/ 	.word	index@(_ZN7cutlass13device_kernelIN5flash19enable_sm80_to_sm89INS1_16FlashAttnBwdSm80INS1_25CollectiveMainloopBwdSm80ILi2ELi1EN4cute5tupleIJNS5_1CILi64EEENS7_ILi96EEENS7_ILi128EEEEEENS_10bfloat16_tEfNS_4arch4Sm80ELb0ELb1ELb1ELb0ELb1ELb0ELb0ELb0ELi2ELi2ELi2ELi2ELb1EEENS1_21CollectiveEpilogueBwdISB_SC_SE_Li256ELb0ELb0ELi4EEENS1_19SingleTileSchedulerILb0ELb0ELb0ELi96EEEEEEEEEvNT_6ParamsE)
        /*041c*/ 	.word	0x00000000


	//----- nvinfo : EIATTR_REGCOUNT
	.align		4
.L_186:
        /*0420*/ 	.byte	0x04, 0x2f
        /*0422*/ 	.short	(.L_188 - .L_187)
	.align		4
.L_187:
        /*0424*/ 	.word	index@(_ZN7cutlass13device_kernelIN5flash19enable_sm80_to_sm89INS1_16FlashAttnBwdSm80INS1_25CollectiveMainloopBwdSm80ILi2ELi1EN4cute5tupleIJNS5_1CILi64EEENS7_ILi96EEENS7_ILi128EEEEEENS_10bfloat16_tEfNS_4arch4Sm80ELb0ELb1ELb1ELb0ELb0ELb0ELb0ELb0ELi2ELi2ELi2ELi2ELb1EEENS1_21CollectiveEpilogueBwdISB_SC_SE_Li256ELb0ELb0ELi4EEENS1_19SingleTileSchedulerILb0ELb0ELb0ELi96EEEEEEEEEvNT_6ParamsE)
        /*0428*/ 	.word	0x00000004


	//----- nvinfo : EIATTR_FRAME_SIZE
	.align		4
.L_188:
        /*042c*/ 	.byte	0x04, 0x11
        /*042e*/ 	.short	(.L_190 - .L_189)
	.align		4
.L_189:
        /*0430*/ 	.word	index@(_ZN7cutlass13device_kernelIN5flash19enable_sm80_to_sm89INS1_16FlashAttnBwdSm80INS1_25CollectiveMainloopBwdSm80ILi2ELi1EN4cute5tupleIJNS5_1CILi64EEENS7_ILi96EEENS7_ILi128EEEEEENS_10bfloat16_tEfNS_4arch4Sm80ELb0ELb1ELb1ELb0ELb0ELb0ELb0ELb0ELi2ELi2ELi2ELi2ELb1EEENS1_21CollectiveEpilogueBwdISB_SC_SE_Li256ELb0ELb0ELi4EEENS1_19SingleTileSchedulerILb0ELb0ELb0ELi96EEEEEEEEEvNT_6ParamsE)
        /*0434*/ 	.word	0x00000000


	//----- nvinfo : EIATTR_REGCOUNT
	.align		4
.L_190:
        /*0438*/ 	.byte	0x04, 0x2f
        /*043a*/ 	.short	(.L_192 - .L_191)
	.align		4
.L_191:
        /*043c*/ 	.word	index@(_ZN7cutlass13device_kernelIN5flash19enable_sm80_to_sm89INS1_16FlashAttnBwdSm80INS1_25CollectiveMainloopBwdSm80ILi2ELi1EN4cute5tupleIJNS5_1CILi64EEENS7_ILi96EEENS7_ILi128EEEEEENS_10bfloat16_tEfNS_4arch4Sm80ELb0ELb0ELb1ELb1ELb1ELb0ELb0ELb0ELi2ELi2ELi2ELi2ELb1EEENS1_24CollectiveEpilogueBwdGQAISB_fSE_Li256ELb1ELb1EEENS1_19SingleTileSchedulerILb1ELb0ELb0ELi96EEEEEEEEEvNT_6ParamsE)
        /*0440*/ 	.word	0x00000004


	//----- nvinfo : EIATTR_FRAME_SIZE
	.align		4
.L_192:
        /*0444*/ 	.byte	0x04, 0x11
        /*0446*/ 	.short	(.L_194 - .L_193)
	.align		4
.L_193:
        /*0448*/ 	.word	index@(_ZN7cutlass13device_kernelIN5flash19enable_sm80_to_sm89INS1_16FlashAttnBwdSm80INS1_25CollectiveMainloopBwdSm80ILi2ELi1EN4cute5tupleIJNS5_1CILi64EEENS7_ILi96EEENS7_ILi128EEEEEENS_10bfloat16_tEfNS_4arch4Sm80ELb0ELb0ELb1ELb1ELb1ELb0ELb0ELb0ELi2ELi2ELi2ELi2ELb1EEENS1_24CollectiveEpilogueBwdGQAISB_fSE_Li256ELb1ELb1EEENS1_19SingleTileSchedulerILb1ELb0ELb0ELi96EEEEEEEEEvNT_6ParamsE)
        /*044c*/ 	.word	0x00000000


	//----- nvinfo : EIATTR_REGCOUNT
	.align		4
.L_194:
        /*0450*/ 	.byte	0x04, 0x2f
        /*0452*/ 	.short	(.L_196 - .L_195)
	.align		4
.L_195:
        /*0454*/ 	.word	index@(_ZN7cutlass13device_kernelIN5flash19enable_sm80_to_sm89INS1_16FlashAttnBwdSm80INS1_25CollectiveMainloopBwdSm80ILi2ELi1EN4cute5tupleIJNS5_1CILi64EEENS7_ILi96EEENS7_ILi128EEEEEENS_10bfloat16_tEfNS_4arch4Sm80ELb0ELb0ELb1ELb1ELb0ELb0ELb0ELb0ELi2ELi2ELi2ELi2ELb1EEENS1_24CollectiveEpilogueBwdGQAISB_fSE_Li256ELb1ELb0EEENS1_19SingleTileSchedulerILb1ELb0ELb0ELi96EEEEEEEEEvNT_6ParamsE)
        /*0458*/ 	.word	0x00000004


	//----- nvinfo : EIATTR_FRAME_SIZE
	.align		4
.L_196:
        /*045c*/ 	.byte	0x04, 0x11
        /*045e*/ 	.short	(.L_198 - .L_197)
	.align		4
.L_197:
        /*0460*/ 	.word	index@(_ZN7cutlass13device_kernelIN5flash19enable_sm80_to_sm89INS1_16FlashAttnBwdSm80INS1_25CollectiveMainloopBwdSm80ILi2ELi1EN4cute5tupleIJNS5_1CILi64EEENS7_ILi96EEENS7_ILi128EEEEEENS_10bfloat16_tEfNS_4arch4Sm80ELb0ELb0ELb1ELb1ELb0ELb0ELb0ELb0ELi2ELi2ELi2ELi2ELb1EEENS1_24CollectiveEpilogueBwdGQAISB_fSE_Li256ELb1ELb0EEENS1_19SingleTileSchedulerILb1ELb0ELb0ELi96EEEEEEEEEvNT_6ParamsE)
        /*0464*/ 	.word	0x00000000


	//----- nvinfo : EIATTR_REGCOUNT
	.align		4
.L_198:
        /*0468*/ 	.byte	0x04, 0x2f
        /*046a*/ 	.short	(.L_200 - .L_199)
	.align		4
.L_199:
        /*046c*/ 	.word	index@(_ZN7cutlass13device_kernelIN5flash19enable_sm80_to_sm89INS1_16FlashAttnBwdSm80INS1_25CollectiveMainloopBwdSm80ILi2ELi1EN4cute5tupleIJNS5_1CILi64EEENS7_ILi96EEENS7_ILi128EEEEEENS_10bfloat16_tEfNS_4arch4Sm80ELb0ELb0ELb1ELb1ELb1ELb0ELb0ELb0ELi2ELi2ELi2ELi2ELb1EEENS1_21CollectiveEpilogueBwdISB_SC_SE_Li256ELb1ELb0ELi4EEENS1_19SingleTileSchedulerILb1ELb0ELb0ELi96EEEEEEEEEvNT_6ParamsE)
        /*0470*/ 	.word	0x00000004


	//----- nvinfo : EIATTR_FRAME_SIZE
	.align		4
.L_200:
        /*0474*/ 	.byte	0x04, 0x11
        /*0476*/ 	.short	(.L_202 - .L_201)
	.align		4
.L_201:
        /*0478*/ 	.word	index@(_ZN7cutlass13device_kernelIN5flash19enable_sm80_to_sm89INS1_16FlashAttnBwdSm80INS1_25CollectiveMainloopBwdSm80ILi2ELi1EN4cute5tupleIJNS5_1CILi64EEENS7_ILi96EEENS7_ILi128EEEEEENS_10bfloat16_tEfNS_4arch4Sm80ELb0ELb0ELb1ELb1ELb1ELb0ELb0ELb0ELi2ELi2ELi2ELi2ELb1EEENS1_21CollectiveEpilogueBwdISB_SC_SE_Li256ELb1ELb0ELi4EEENS1_19SingleTileSchedulerILb1ELb0ELb0ELi96EEEEEEEEEvNT_6ParamsE)
        /*047c*/ 	.word	0x00000000


	//----- nvinfo : EIATTR_REGCOUNT
	.align		4
.L_202:
        /*0480*/ 	.byte	0x04, 0x2f
        /*0482*/ 	.short	(.L_204 - .L_203)
	.align		4
.L_203:
        /*0484*/ 	.word	index@(_ZN7cutlass13device_kernelIN5flash19enable_sm80_to_sm89INS1_16FlashAttnBwdSm80INS1_25CollectiveMainloopBwdSm80ILi2ELi1EN4cute5tupleIJNS5_1CILi64EEENS7_ILi96EEENS7_ILi128EEEEEENS_10bfloat16_tEfNS_4arch4Sm80ELb0ELb0ELb1ELb1ELb0ELb0ELb0ELb0ELi2ELi2ELi2ELi2ELb1EEENS1_21CollectiveEpilogueBwdISB_SC_SE_Li256ELb1ELb0ELi4EEENS1_19SingleTileSchedulerILb1ELb0ELb0ELi96EEEEEEEEEvNT_6ParamsE)
        /*0488*/ 	.word	0x00000004


	//----- nvinfo : EIATTR_FRAME_SIZE
	.align		4
.L_204:
        /*048c*/ 	.byte	0x04, 0x11
        /*048e*/ 	.short	(.L_206 - .L_205)
	.align		4
.L_205:
        /*0490*/ 	.word	index@(_ZN7cutlass13device_kernelIN5flash19enable_sm80_to_sm89INS1_16FlashAttnBwdSm80INS1_25CollectiveMainloopBwdSm80ILi2ELi1EN4cute5tupleIJNS5_1CILi64EEENS7_ILi96EEENS7_ILi128EEEEEENS_10bfloat16_tEfNS_4arch4Sm80ELb0ELb0ELb1ELb1ELb0ELb0ELb0ELb0ELi2ELi2ELi2ELi2ELb1EEENS1_21CollectiveEpilogueBwdISB_SC_SE_Li256ELb1ELb0ELi4EEENS1_19SingleTileSchedulerILb1ELb0ELb0ELi96EEEEEEEEEvNT_6ParamsE)
        /*0494*/ 	.word	0x00000000


	//----- nvinfo : EIATTR_REGCOUNT
	.align		4
.L_206:
        /*0498*/ 	.byte	0x04, 0x2f
        /*049a*/ 	.short	(.L_208 - .L_207)
	.align		4
.L_207:
        /*049c*/ 	.word	index@(_ZN7cutlass13device_kernelIN5flash19enable_sm80_to_sm89INS1_16FlashAttnBwdSm80INS1_25CollectiveMainloopBwdSm80ILi2ELi1EN4cute5tupleIJNS5_1CILi64EEENS7_ILi96EEENS7_ILi128EEEEEENS_10bfloat16_tEfNS_4arch4Sm80ELb0ELb0ELb1ELb0ELb1ELb0ELb0ELb0ELi2ELi2ELi2ELi2ELb1EEENS1_24CollectiveEpilogueBwdGQAISB_fSE_Li256ELb0ELb1EEENS1_19SingleTileSchedulerILb0ELb0ELb0ELi96EEEEEEEEEvNT_6ParamsE)
        /*04a0*/ 	.word	0x00000004


	//----- nvinfo : EIATTR_FRAME_SIZE
	.align		4
.L_208:
        /*04a4*/ 	.byte	0x04, 0x11
        /*04a6*/ 	.short	(.L_210 - .L_209)
	.align		4
.L_209:
        /*04a8*/ 	.word	index@(_ZN7cutlass13device_kernelIN5flash19enable_sm80_to_sm89INS1_16FlashAttnBwdSm80INS1_25CollectiveMainloopBwdSm80ILi2ELi1EN4cute5tupleIJNS5_1CILi64EEENS7_ILi96EEENS7_ILi128EEEEEENS_10bfloat16_tEfNS_4arch4Sm80ELb0ELb0ELb1ELb0ELb1ELb0ELb0ELb0ELi2ELi2ELi2ELi2ELb1EEENS1_24CollectiveEpilogueBwdGQAISB_fSE_Li256ELb0ELb1EEENS1_19SingleTileSchedulerILb0ELb0ELb0ELi96EEEEEEEEEvNT_6ParamsE)
        /*04ac*/ 	.word	0x00000000


	//----- nvinfo : EIATTR_REGCOUNT
	.align		4
.L_210:
        /*04b0*/ 	.byte	0x04, 0x2f
        /*04b2*/ 	.short	(.L_212 - .L_211)
	.align		4
.L_211:
        /*04b4*/ 	.word	index@(_ZN7cutlass13device_kernelIN5flash19enable_sm80_to_sm89INS1_16FlashAttnBwdSm80INS1_25CollectiveMainloopBwdSm80ILi2ELi1EN4cute5tupleIJNS5_1CILi64EEENS7_ILi96EEENS7_ILi128EEEEEENS_10bfloat16_tEfNS_4arch4Sm80ELb0ELb0ELb1ELb0ELb0ELb0ELb0ELb0ELi2ELi2ELi2ELi2ELb1EEENS1_24CollectiveEpilogueBwdGQAISB_fSE_Li256ELb0ELb0EEENS1_19SingleTileSchedulerILb0ELb0ELb0ELi96EEEEEEEEEvNT_6ParamsE)
        /*04b8*/ 	.word	0x00000004


	//----- nvinfo : EIATTR_FRAME_SIZE
	.align		4
.L_212:
        /*04bc*/ 	.byte	0x04, 0x11
        /*04be*/ 	.short	(.L_214 - .L_213)
	.align		4
.L_213:
        /*04c0*/ 	.word	index@(_ZN7cutlass13device_kernelIN5flash19enable_sm80_to_sm89INS1_16FlashAttnBwdSm80INS1_25CollectiveMainloopBwdSm80ILi2ELi1EN4cute5tupleIJNS5_1CILi64EEENS7_ILi96EEENS7_ILi128EEEEEENS_10bfloat16_tEfNS_4arch4Sm80ELb0ELb0ELb1ELb0ELb0ELb0ELb0ELb0ELi2ELi2ELi2ELi2ELb1EEENS1_24CollectiveEpilogueBwdGQAISB_fSE_Li256ELb0ELb0EEENS1_19SingleTileSchedulerILb0ELb0ELb0ELi96EEEEEEEEEvNT_6ParamsE)
        /*04c4*/ 	.word	0x00000000


	//----- nvinfo : EIATTR_REGCOUNT
	.align		4
.L_214:
        /*04c8*/ 	.byte	0x04, 0x2f
        /*04ca*/ 	.short	(.L_216 - .L_215)
	.align		4
.L_215:
        /*04cc*/ 	.word	index@(_ZN7cutlass13device_kernelIN5flash19enable_sm80_to_sm89INS1_16FlashAttnBwdSm80INS1_25CollectiveMainloopBwdSm80ILi2ELi1EN4cute5tupleIJNS5_1CILi64EEENS7_ILi96EEENS7_ILi128EEEEEENS_10bfloat16_tEfNS_4arch4Sm80ELb0ELb0ELb1ELb0ELb1ELb0ELb0ELb0ELi2ELi2ELi2ELi2ELb1EEENS1_21CollectiveEpilogueBwdISB_SC_SE_Li256ELb0ELb0ELi4EEENS1_19SingleTileSchedulerILb0ELb0ELb0ELi96EEEEEEEEEvNT_6ParamsE)
        /*04d0*/ 	.word	0x00000004


	//----- nvinfo : EIATTR_FRAME_SIZE
	.align		4
.L_216:
        /*04d4*/ 	.byte	0x04, 0x11
        /*04d6*/ 	.short	(.L_218 - .L_217)
	.align		4
.L_217:
        /*04d8*/ 	.word	index@(_ZN7cutlass13device_kernelIN5flash19enable_sm80_to_sm89INS1_16FlashAttnBwdSm80INS1_25CollectiveMainloopBwdSm80ILi2ELi1EN4cute5tupleIJNS5_1CILi64EEENS7_ILi96EEENS7_ILi128EEEEEENS_10bfloat16_tEfNS_4arch4Sm80ELb0ELb0ELb1ELb0ELb1ELb0ELb0ELb0ELi2ELi2ELi2ELi2ELb1EEENS1_21CollectiveEpilogueBwdISB_SC_SE_Li256ELb0ELb0ELi4EEENS1_19SingleTileSchedulerILb0ELb0ELb0ELi96EEEEEEEEEvNT_6ParamsE)
        /*04dc*/ 	.word	0x00000000


	//----- nvinfo : EIATTR_REGCOUNT
	.align		4
.L_218:
        /*04e0*/ 	.byte	0x04, 0x2f
        /*04e2*/ 	.short	(.L_220 - .L_219)
	.align		4
.L_219:
        /*04e4*/ 	.word	index@(_ZN7cutlass13device_kernelIN5flash19enable_sm80_to_sm89INS1_16FlashAttnBwdSm80INS1_25CollectiveMainloopBwdSm80ILi2ELi1EN4cute5tupleIJNS5_1CILi64EEENS7_ILi96EEENS7_ILi128EEEEEENS_10bfloat16_tEfNS_4arch4Sm80ELb0ELb0ELb1ELb0ELb0ELb0ELb0ELb0ELi2ELi2ELi2ELi2ELb1EEENS1_21CollectiveEpilogueBwdISB_SC_SE_Li256ELb0ELb0ELi4EEENS1_19SingleTileSchedulerILb0ELb0ELb0ELi96EEEEEEEEEvNT_6ParamsE)
        /*04e8*/ 	.word	0x00000004


	//----- nvinfo : EIATTR_FRAME_SIZE
	.align		4
.L_220:
        /*04ec*/ 	.byte	0x04, 0x11
        /*04ee*/ 	.short	(.L_222 - .L_221)
	.align		4
.L_221:
        /*04f0*/ 	.word	index@(_ZN7cutlass13device_kernelIN5flash19enable_sm80_to_sm89INS1_16FlashAttnBwdSm80INS1_25CollectiveMainloopBwdSm80ILi2ELi1EN4cute5tupleIJNS5_1CILi64EEENS7_ILi96EEENS7_ILi128EEEEEENS_10bfloat16_tEfNS_4arch4Sm80ELb0ELb0ELb1ELb0ELb0ELb0ELb0ELb0ELi2ELi2ELi2ELi2ELb1EEENS1_21CollectiveEpilogueBwdISB_SC_SE_Li256ELb0ELb0ELi4EEENS1_19SingleTileSchedulerILb0ELb0ELb0ELi96EEEEEEEEEvNT_6ParamsE)
        /*04f4*/ 	.word	0x00000000


	//----- nvinfo : EIATTR_MIN_STACK_SIZE
	.align		4
.L_222:
        /*04f8*/ 	.byte	0x04, 0x12
        /*04fa*/ 	.short	(.L_224 - .L_223)
	.align		4
.L_223:
        /*04fc*/ 	.word	index@(_ZN7cutlass13device_kernelIN5flash19enable_sm80_to_sm89INS1_16FlashAttnBwdSm80INS1_25CollectiveMainloopBwdSm80ILi2ELi1EN4cute5tupleIJNS5_1CILi64EEENS7_ILi96EEENS7_ILi128EEEEEENS_10bfloat16_tEfNS_4arch4Sm80ELb0ELb0ELb1ELb0ELb0ELb0ELb0ELb0ELi2ELi2ELi2ELi2ELb1EEENS1_21CollectiveEpilogueBwdISB_SC_SE_Li256ELb0ELb0ELi4EEENS1_19SingleTileSchedulerILb0ELb0ELb0ELi96EEEEEEEEEvNT_6ParamsE)
        /*0500*/ 	.word	0x00000000


	//----- nvinfo : EIATTR_MIN_STACK_SIZE
	.align		4
.L_224:
        /*0504*/ 	.byte	0x04, 0x12
        /*0506*/ 	.short	(.L_226 - .L_225)
	.align		4
.L_225:
        /*0508*/ 	.word	index@(_ZN7cutlass13device_kernelIN5flash19enable_sm80_to_sm89INS1_16FlashAttnBwdSm80INS1_25CollectiveMainloopBwdSm80ILi2ELi1EN4cute5tupleIJNS5_1CILi64EEENS7_ILi96EEENS7_ILi128EEEEEENS_10bfloat16_tEfNS_4arch4Sm80ELb0ELb0ELb1ELb0ELb1ELb0ELb0ELb0ELi2ELi2ELi2ELi2ELb1EEENS1_21CollectiveEpilogueBwdISB_SC_SE_Li256ELb0ELb0ELi4EEENS1_19SingleTileSchedulerILb0ELb0ELb0ELi96EEEEEEEEEvNT_6ParamsE)
        /*050c*/ 	.word	0x00000000


	//----- nvinfo : EIATTR_MIN_STACK_SIZE
	.align		4
.L_226:
        /*0510*/ 	.byte	0x04, 0x12
        /*0512*/ 	.short	(.L_228 - .L_227)
	.align		4
.L_227:
        /*0514*/ 	.word	index@(_ZN7cutlass13device_kernelIN5flash19enable_sm80_to_sm89INS1_16FlashAttnBwdSm80INS1_25CollectiveMainloopBwdSm80ILi2ELi1EN4cute5tupleIJNS5_1CILi64EEENS7_ILi96EEENS7_ILi128EEEEEENS_10bfloat16_tEfNS_4arch4Sm80ELb0ELb0ELb1ELb0ELb0ELb0ELb0ELb0ELi2ELi2ELi2ELi2ELb1EEENS1_24CollectiveEpilogueBwdGQAISB_fSE_Li256ELb0ELb0EEENS1_19SingleTileSchedulerILb0ELb0ELb0ELi96EEEEEEEEEvNT_6ParamsE)
        /*0518*/ 	.word	0x00000000


	//----- nvinfo : EIATTR_MIN_STACK_SIZE
	.align		4
.L_228:
        /*051c*/ 	.byte	0x04, 0x12
        /*051e*/ 	.short	(.L_230 - .L_229)
	.align		4
.L_229:
        /*0520*/ 	.word	index@(_ZN7cutlass13device_kernelIN5flash19enable_sm80_to_sm89INS1_16FlashAttnBwdSm80INS1_25CollectiveMainloopBwdSm80ILi2ELi1EN4cute5tupleIJNS5_1CILi64EEENS7_ILi96EEENS7_ILi128EEEEEENS_10bfloat16_tEfNS_4arch4Sm80ELb0ELb0ELb1ELb0ELb1ELb0ELb0ELb0ELi2ELi2ELi2ELi2ELb1EEENS1_24CollectiveEpilogueBwdGQAISB_fSE_Li256ELb0ELb1EEENS1_19SingleTileSchedulerILb0ELb0ELb0ELi96EEEEEEEEEvNT_6ParamsE)
        /*0524*/ 	.word	0x00000000


	//----- nvinfo : EIATTR_MIN_STACK_SIZE
	.align		4
.L_230:
        /*0528*/ 	.byte	0x04, 0x12
        /*052a*/ 	.short	(.L_232 - .L_231)
	.align		4
.L_231:
        /*052c*/ 	.word	index@(_ZN7cutlass13device_kernelIN5flash19enable_sm80_to_sm89INS1_16FlashAttnBwdSm80INS1_25CollectiveMainloopBwdSm80ILi2ELi1EN4cute5tupleIJNS5_1CILi64EEENS7_ILi96EEENS7_ILi128EEEEEENS_10bfloat16_tEfNS_4arch4Sm80ELb0ELb0ELb1ELb1ELb0ELb0ELb0ELb0ELi2ELi2ELi2ELi2ELb1EEENS1_21CollectiveEpilogueBwdISB_SC_SE_Li256ELb1ELb0ELi4EEENS1_19SingleTileSchedulerILb1ELb0ELb0ELi96EEEEEEEEEvNT_6ParamsE)
        /*0530*/ 	.word	0x00000000


	//----- nvinfo : EIATTR_MIN_STACK_SIZE
	.align		4
.L_232:
        /*0534*/ 	.byte	0x04, 0x12
        /*0536*/ 	.short	(.L_234 - .L_233)
	.align		4
.L_233:
        /*0538*/ 	.word	index@(_ZN7cutlass13device_kernelIN5flash19enable_sm80_to_sm89INS1_16FlashAttnBwdSm80INS1_25CollectiveMainloopBwdSm80ILi2ELi1EN4cute5tupleIJNS5_1CILi64EEENS7_ILi96EEENS7_ILi128EEEEEENS_10bfloat16_tEfNS_4arch4Sm80ELb0ELb0ELb1ELb1ELb1ELb0ELb0ELb0ELi2ELi2ELi2ELi2ELb1EEENS1_21CollectiveEpilogueBwdISB_SC_SE_Li256ELb1ELb0ELi4EEENS1_19SingleTileSchedulerILb1ELb0ELb0ELi96EEEEEEEEEvNT_6ParamsE)
        /*053c*/ 	.word	0x00000000


	//----- nvinfo : EIATTR_MIN_STACK_SIZE
	.align		4
.L_234:
        /*0540*/ 	.byte	0x04, 0x12
        /*0542*/ 	.short	(.L_236 - .L_235)
	.align		4
.L_235:
        /*0544*/ 	.word	index@(_ZN7cutlass13device_kernelIN5flash19enable_sm80_to_sm89INS1_16FlashAttnBwdSm80INS1_25CollectiveMainloopBwdSm80ILi2ELi1EN4cute5tupleIJNS5_1CILi64EEENS7_ILi96EEENS7_ILi128EEEEEENS_10bfloat16_tEfNS_4arch4Sm80ELb0ELb0ELb1ELb1ELb0ELb0ELb0ELb0ELi2ELi2ELi2ELi2ELb1EEENS1_24CollectiveEpilogueBwdGQAISB_fSE_Li256ELb1ELb0EEENS1_19SingleTileSchedulerILb1ELb0ELb0ELi96EEEEEEEEEvNT_6ParamsE)
        /*0548*/ 	.word	0x00000000


	//----- nvinfo : EIATTR_MIN_STACK_SIZE
	.align		4
.L_236:
        /*054c*/ 	.byte	0x04, 0x12
        /*054e*/ 	.short	(.L_238 - .L_237)
	.align		4
.L_237:
        /*0550*/ 	.word	index@(_ZN7cutlass13device_kernelIN5flash19enable_sm80_to_sm89INS1_16FlashAttnBwdSm80INS1_25CollectiveMainloopBwdSm80ILi2ELi1EN4cute5tupleIJNS5_1CILi64EEENS7_ILi96EEENS7_ILi128EEEEEENS_10bfloat16_tEfNS_4arch4Sm80ELb0ELb0ELb1ELb1ELb1ELb0ELb0ELb0ELi2ELi2ELi2ELi2ELb1EEENS1_24CollectiveEpilogueBwdGQAISB_fSE_Li256ELb1ELb1EEENS1_19SingleTileSchedulerILb1ELb0ELb0ELi96EEEEEEEEEvNT_6ParamsE)
        /*0554*/ 	.word	0x00000000


	//----- nvinfo : EIATTR_MIN_STACK_SIZE
	.align		4
.L_238:
        /*0558*/ 	.byte	0x04, 0x12
        /*055a*/ 	.short	(.L_240 - .L_239)
	.align		4
.L_239:
        /*055c*/ 	.word	index@(_ZN7cutlass13device_kernelIN5flash19enable_sm80_to_sm89INS1_16FlashAttnBwdSm80INS1_25CollectiveMainloopBwdSm80ILi2ELi1EN4cute5tupleIJNS5_1CILi64EEENS7_ILi96EEENS7_ILi128EEEEEENS_10bfloat16_tEfNS_4arch4Sm80ELb0ELb1ELb1ELb0ELb0ELb0ELb0ELb0ELi2ELi2ELi2ELi2ELb1EEENS1_21CollectiveEpilogueBwdISB_SC_SE_Li256ELb0ELb0ELi4EEENS1_19SingleTileSchedulerILb0ELb0ELb0ELi96EEEEEEEEEvNT_6ParamsE)
        /*0560*/ 	.word	0x00000000


	//----- nvinfo : EIATTR_MIN_STACK_SIZE
	.align		4
.L_240:
        /*0564*/ 	.byte	0x04, 0x12
        /*0566*/ 	.short	(.L_242 - .L_241)
	.align		4
.L_241:
        /*0568*/ 	.word	index@(_ZN7cutlass13device_kernelIN5flash19enable_sm80_to_sm89INS1_16FlashAttnBwdSm80INS1_25CollectiveMainloopBwdSm80ILi2ELi1EN4cute5tupleIJNS5_1CILi64EEENS7_ILi96EEENS7_ILi128EEEEEENS_10bfloat16_tEfNS_4arch4Sm80ELb0ELb1ELb1ELb0ELb1ELb0ELb0ELb0ELi2ELi2ELi2ELi2ELb1EEENS1_21CollectiveEpilogueBwdISB_SC_SE_Li256ELb0ELb0ELi4EEENS1_19SingleTileSchedulerILb0ELb0ELb0ELi96EEEEEEEEEvNT_6ParamsE)
        /*056c*/ 	.word	0x00000000


	//----- nvinfo : EIATTR_MIN_STACK_SIZE
	.align		4
.L_242:
        /*0570*/ 	.byte	0x04, 0x12
        /*0572*/ 	.short	(.L_244 - .L_243)
	.align		4
.L_243:
        /*0574*/ 	.word	index@(_ZN7cutlass13device_kernelIN5flash19enable_sm80_to_sm89INS1_16FlashAttnBwdSm80INS1_25CollectiveMainloopBwdSm80ILi2ELi1EN4cute5tupleIJNS5_1CILi64EEENS7_ILi96EEENS7_ILi128EEEEEENS_10bfloat16_tEfNS_4arch4Sm80ELb0ELb1ELb1ELb0ELb0ELb0ELb0ELb0ELi2ELi2ELi2ELi2ELb1EEENS1_24CollectiveEpilogueBwdGQAISB_fSE_Li256ELb0ELb0EEENS1_19SingleTileSchedulerILb0ELb0ELb0ELi96EEEEEEEEEvNT_6ParamsE)
        /*0578*/ 	.word	0x00000000


	//----- nvinfo : EIATTR_MIN_STACK_SIZE
	.align		4
.L_244:
        /*057c*/ 	.byte	0x04, 0x12
        /*057e*/ 	.short	(.L_246 - .L_245)
	.align		4
.L_245:
        /*0580*/ 	.word	index@(_ZN7cutlass13device_kernelIN5flash19enable_sm80_to_sm89INS1_16FlashAttnBwdSm80INS1_25CollectiveMainloopBwdSm80ILi2ELi1EN4cute5tupleIJNS5_1CILi64EEENS7_ILi96EEENS7_ILi128EEEEEENS_10bfloat16_tEfNS_4arch4Sm80ELb0ELb1ELb1ELb0ELb1ELb0ELb0ELb0ELi2ELi2ELi2ELi2ELb1EEENS1_24CollectiveEpilogueBwdGQAISB_fSE_Li256ELb0ELb1EEENS1_19SingleTileSchedulerILb0ELb0ELb0ELi96EEEEEEEEEvNT_6ParamsE)
        /*0584*/ 	.word	0x00000000


	//----- nvinfo : EIATTR_MIN_STACK_SIZE
	.align		4
.L_246:
        /*0588*/ 	.byte	0x04, 0x12
        /*058a*/ 	.short	(.L_248 - .L_247)
	.align		4
.L_247:
        /*058c*/ 	.word	index@(_ZN7cutlass13device_kernelIN5flash19enable_sm80_to_sm89INS1_16FlashAttnBwdSm80INS1_25CollectiveMainloopBwdSm80ILi2ELi1EN4cute5tupleIJNS5_1CILi64EEENS7_ILi96EEENS7_ILi128EEEEEENS_10bfloat16_tEfNS_4arch4Sm80ELb0ELb1ELb1ELb1ELb0ELb0ELb0ELb0ELi2ELi2ELi2ELi2ELb1EEENS1_21CollectiveEpilogueBwdISB_SC_SE_Li256ELb1ELb0ELi4EEENS1_19SingleTileSchedulerILb1ELb0ELb0ELi96EEEEEEEEEvNT_6ParamsE)
        /*0590*/ 	.word	0x00000000


	//----- nvinfo : EIATTR_MIN_STACK_SIZE
	.align		4
.L_248:
        /*0594*/ 	.byte	0x04, 0x12
        /*0596*/ 	.short	(.L_250 - .L_249)
	.align		4
.L_249:
        /*0598*/ 	.word	index@(_ZN7cutlass13device_kernelIN5flash19enable_sm80_to_sm89INS1_16FlashAttnBwdSm80INS1_25CollectiveMainloopBwdSm80ILi2ELi1EN4cute5tupleIJNS5_1CILi64EEENS7_ILi96EEENS7_ILi128EEEEEENS_10bfloat16_tEfNS_4arch4Sm80ELb0ELb1ELb1ELb1ELb1ELb0ELb0ELb0ELi2ELi2ELi2ELi2ELb1EEENS1_21CollectiveEpilogueBwdISB_SC_SE_Li256ELb1ELb0ELi4EEENS1_19SingleTileSchedulerILb1ELb0ELb0ELi96EEEEEEEEEvNT_6ParamsE)
        /*059c*/ 	.word	0x00000000


	//----- nvinfo : EIATTR_MIN_STACK_SIZE
	.align		4
.L_250:
        /*05a0*/ 	.byte	0x04, 0x12
        /*05a2*/ 	.short	(.L_252 - .L_251)
	.align		4
.L_251:
        /*05a4*/ 	.word	index@(_ZN7cutlass13device_kernelIN5flash19enable_sm80_to_sm89INS1_16FlashAttnBwdSm80INS1_25CollectiveMainloopBwdSm80ILi2ELi1EN4cute5tupleIJNS5_1CILi64EEENS7_ILi96EEENS7_ILi128EEEEEENS_10bfloat16_tEfNS_4arch4Sm80ELb0ELb1ELb1ELb1ELb0ELb0ELb0ELb0ELi2ELi2ELi2ELi2ELb1EEENS1_24CollectiveEpilogueBwdGQAISB_fSE_Li256ELb1ELb0EEENS1_19SingleTileSchedulerILb1ELb0ELb0ELi96EEEEEEEEEvNT_6ParamsE)
        /*05a8*/ 	.word	0x00000000


	//----- nvinfo : EIATTR_MIN_STACK_SIZE
	.align		4
.L_252:
        /*05ac*/ 	.byte	0x04, 0x12
        /*05ae*/ 	.short	(.L_254 - .L_253)
	.align		4
.L_253:
        /*05b0*/ 	.word	index@(_ZN7cutlass13device_kernelIN5flash19enable_sm80_to_sm89INS1_16FlashAttnBwdSm80INS1_25CollectiveMainloopBwdSm80ILi2ELi1EN4cute5tupleIJNS5_1CILi64EEENS7_ILi96EEENS7_ILi128EEEEEENS_10bfloat16_tEfNS_4arch4Sm80ELb0ELb1ELb1ELb1ELb1ELb0ELb0ELb0ELi2ELi2ELi2ELi2ELb1EEENS1_24CollectiveEpilogueBwdGQAISB_fSE_Li256ELb1ELb1EEENS1_19SingleTileSchedulerILb1ELb0ELb0ELi96EEEEEEEEEvNT_6ParamsE)
        /*05b4*/ 	.word	0x00000000


	//----- nvinfo : EIATTR_MIN_STACK_SIZE
	.align		4
.L_254:
        /*05b8*/ 	.byte	0x04, 0x12
        /*05ba*/ 	.short	(.L_256 - .L_255)
	.align		4
.L_255:
        /*05bc*/ 	.word	index@(_ZN7cutlass13device_kernelIN5flash19enable_sm80_to_sm89INS1_16FlashAttnBwdSm80INS1_25CollectiveMainloopBwdSm80ILi2ELi1EN4cute5tupleIJNS5_1CILi64EEENS7_ILi96EEENS7_ILi128EEEEEENS_10bfloat16_tEfNS_4arch4Sm80ELb1ELb0ELb1ELb0ELb0ELb0ELb0ELb0ELi2ELi2ELi2ELi2ELb1EEENS1_21CollectiveEpilogueBwdISB_SC_SE_Li256ELb0ELb0ELi4EEENS1_25SingleTileBwdLPTSchedulerILb0ELi96ELb0EEEEEEEEEvNT_6ParamsE)
        /*05c0*/ 	.word	0x00000000


	//----- nvinfo : EIATTR_MIN_STACK_SIZE
	.align		4
.L_256:
        /*05c4*/ 	.byte	0x04, 0x12
        /*05c6*/ 	.short	(.L_258 - .L_257)
	.align		4
.L_257:
        /*05c8*/ 	.word	index@(_ZN7cutlass13device_kernelIN5flash19enable_sm80_to_sm89INS1_16FlashAttnBwdSm80INS1_25CollectiveMainloopBwdSm80ILi2ELi1EN4cute5tupleIJNS5_1CILi64EEENS7_ILi96EEENS7_ILi128EEEEEENS_10bfloat16_tEfNS_4arch4Sm80ELb1ELb0ELb1ELb0ELb1ELb0ELb0ELb0ELi2ELi2ELi2ELi2ELb1EEENS1_21CollectiveEpilogueBwdISB_SC_SE_Li256ELb0ELb0ELi4EEENS1_25SingleTileBwdLPTSchedulerILb0ELi96ELb1EEEEEEEEEvNT_6ParamsE)
        /*05cc*/ 	.word	0x00000000


	//----- nvinfo : EIATTR_MIN_STACK_SIZE
	.align		4
.L_258:
        /*05d0*/ 	.byte	0x04, 0x12
        /*05d2*/ 	.short	(.L_260 - .L_259)
	.align		4
.L_259:
        /*05d4*/ 	.word	index@(_ZN7cutlass13device_kernelIN5flash19enable_sm80_to_sm89INS1_16FlashAttnBwdSm80INS1_25CollectiveMainloopBwdSm80ILi2ELi1EN4cute5tupleIJNS5_1CILi64EEENS7_ILi96EEENS7_ILi128EEEEEENS_10bfloat16_tEfNS_4arch4Sm80ELb1ELb0ELb1ELb0ELb0ELb0ELb0ELb0ELi2ELi2ELi2ELi2ELb1EEENS1_24CollectiveEpilogueBwdGQAISB_fSE_Li256ELb0ELb0EEENS1_25SingleTileBwdLPTSchedulerILb0ELi96ELb0EEEEEEEEEvNT_6ParamsE)
        /*05d8*/ 	.word	0x00000000


	//----- nvinfo : EIATTR_MIN_STACK_SIZE
	.align		4
.L_260:
        /*05dc*/ 	.byte	0x04, 0x12
        /*05de*/ 	.short	(.L_262 - .L_261)
	.align		4
.L_261:
        /*05e0*/ 	.word	index@(_ZN7cutlass13device_kernelIN5flash19enable_sm80_to_sm89INS1_16FlashAttnBwdSm80INS1_25CollectiveMainloopBwdSm80ILi2ELi1EN4cute5tupleIJNS5_1CILi64EEENS7_ILi96EEENS7_ILi128EEEEEENS_10bfloat16_tEfNS_4arch4Sm80ELb1ELb0ELb1ELb0ELb1ELb0ELb0ELb0ELi2ELi2ELi2ELi2ELb1EEENS1_24CollectiveEpilogueBwdGQAISB_fSE_Li256ELb0ELb1EEENS1_25SingleTileBwdLPTSchedulerILb0ELi96ELb1EEEEEEEEEvNT_6ParamsE)
        /*05e4*/ 	.word	0x00000000


	//----- nvinfo : EIATTR_MIN_STACK_SIZE
	.align		4
.L_262:
        /*05e8*/ 	.byte	0x04, 0x12
        /*05ea*/ 	.short	(.L_264 - .L_263)
	.align		4
.L_263:
        /*05ec*/ 	.word	index@(_ZN7cutlass13device_kernelIN5flash19enable_sm80_to_sm89INS1_16FlashAttnBwdSm80INS1_25CollectiveMainloopBwdSm80ILi2ELi1EN4cute5tupleIJNS5_1CILi64EEENS7_ILi96EEENS7_ILi128EEEEEENS_10bfloat16_tEfNS_4arch4Sm80ELb1ELb0ELb1ELb1ELb0ELb0ELb0ELb0ELi2ELi2ELi2ELi2ELb1EEENS1_21CollectiveEpilogueBwdISB_SC_SE_Li256ELb1ELb0ELi4EEENS1_25SingleTileBwdLPTSchedulerILb1ELi96ELb0EEEEEEEEEvNT_6ParamsE)
        /*05f0*/ 	.word	0x00000000


	//----- nvinfo : EIATTR_MIN_STACK_SIZE
	.align		4
.L_264:
        /*05f4*/ 	.byte	0x04, 0x12
        /*05f6*/ 	.short	(.L_266 - .L_265)
	.align		4
.L_265:
        /*05f8*/ 	.word	index@(_ZN7cutlass13device_kernelIN5flash19enable_sm80_to_sm89INS1_16FlashAttnBwdSm80INS1_25CollectiveMainloopBwdSm80ILi2ELi1EN4cute5tupleIJNS5_1CILi64EEENS7_ILi96EEENS7_ILi128EEEEEENS_10bfloat16_tEfNS_4arch4Sm80ELb1ELb0ELb1ELb1ELb1ELb0ELb0ELb0ELi2ELi2ELi2ELi2ELb1EEENS1_21CollectiveEpilogueBwdISB_SC_SE_Li256ELb1ELb0ELi4EEENS1_25SingleTileBwdLPTSchedulerILb1ELi96ELb1EEEEEEEEEvNT_6ParamsE)
        /*05fc*/ 	.word	0x00000000


	//----- nvinfo : EIATTR_MIN_STACK_SIZE
	.align		4
.L_266:
        /*0600*/ 	.byte	0x04, 0x12
        /*0602*/ 	.short	(.L_268 - .L_267)
	.align		4
.L_267:
        /*0604*/ 	.word	index@(_ZN7cutlass13device_kernelIN5flash19enable_sm80_to_sm89INS1_16FlashAttnBwdSm80INS1_25CollectiveMainloopBwdSm80ILi2ELi1EN4cute5tupleIJNS5_1CILi64EEENS7_ILi96EEENS7_ILi128EEEEEENS_10bfloat16_tEfNS_4arch4Sm80ELb1ELb0ELb1ELb1ELb0ELb0ELb0ELb0ELi2ELi2ELi2ELi2ELb1EEENS1_24CollectiveEpilogueBwdGQAISB_fSE_Li256ELb1ELb0EEENS1_25SingleTileBwdLPTSchedulerILb1ELi96ELb0EEEEEEEEEvNT_6ParamsE)
        /*0608*/ 	.word	0x00000000


	//----- nvinfo : EIATTR_MIN_STACK_SIZE
	.align		4
.L_268:
        /*060c*/ 	.byte	0x04, 0x12
        /*060e*/ 	.short	(.L_270 - .L_269)
	.align		4
.L_269:
        /*0610*/ 	.word	index@(_ZN7cutlass13device_kernelIN5flash32FlashAttnBwdPostprocessConvertdQIN4cute5tupleIJNS3_1CILi96EEENS5_ILi128EEEEEENS_10bfloat16_tEfNS_4arch4Sm80ELi256ENS3_8TiledMMAINS3_8MMA_AtomIJNS3_30SM80_16x8x16_F32BF16BF16F32_TNEEEENS3_6LayoutINS4_IJNS5_ILi2EEENS5_ILi4EEENS5_ILi1EEEEEENS4_IJSJ_SH_NS5_ILi0EEEEEEEENS4_IJNS5_ILi32EEENS5_ILi64EEENS5_ILi16EEEEEEEELb0EEEEEvNT_6ParamsE)
        /*0614*/ 	.word	0x00000000


	//----- nvinfo : EIATTR_MIN_STACK_SIZE
	.align		4
.L_270:
        /*0618*/ 	.byte	0x04, 0x12
        /*061a*/ 	.short	(.L_272 - .L_271)
	.align		4
.L_271:
        /*061c*/ 	.word	index@(_ZN7cutlass13device_kernelIN5flash19enable_sm80_to_sm89INS1_16FlashAttnBwdSm80INS1_25CollectiveMainloopBwdSm80ILi2ELi1EN4cute5tupleIJNS5_1CILi64EEENS7_ILi96EEENS7_ILi128EEEEEENS_10bfloat16_tEfNS_4arch4Sm80ELb1ELb0ELb1ELb1ELb1ELb0ELb0ELb0ELi2ELi2ELi2ELi2ELb1EEENS1_24CollectiveEpilogueBwdGQAISB_fSE_Li256ELb1ELb1EEENS1_25SingleTileBwdLPTSchedulerILb1ELi96ELb1EEEEEEEEEvNT_6ParamsE)
        /*0620*/ 	.word	0x00000000


	//----- nvinfo : EIATTR_MIN_STACK_SIZE
	.align		4
.L_272:
        /*0624*/ 	.byte	0x04, 0x12
        /*0626*/ 	.short	(.L_274 - .L_273)
	.align		4
.L_273:
        /*0628*/ 	.word	index@(_ZN7cutlass13device_kernelIN5flash19enable_sm80_to_sm89INS1_16FlashAttnBwdSm80INS1_25CollectiveMainloopBwdSm80ILi2ELi2EN4cute5tupleIJNS5_1CILi64EEENS7_ILi128EEES9_EEENS_10bfloat16_tEfNS_4arch4Sm80ELb0ELb0ELb1ELb0ELb0ELb0ELb0ELb0ELi2ELi2ELi2ELi2ELb0EEENS1_21CollectiveEpilogueBwdISA_SB_SD_Li256ELb0ELb0ELi4EEENS1_19SingleTileSchedulerILb0ELb0ELb0ELi128EEEEEEEEEvNT_6ParamsE)
        /*062c*/ 	.word	0x00000000


	//----- nvinfo : EIATTR_MIN_STACK_SIZE
	.align		4
.L_274:
        /*0630*/ 	.byte	0x04, 0x12
        /*0632*/ 	.short	(.L_276 - .L_275)
	.align		4
.L_275:
        /*0634*/ 	.word	index@(_ZN7cutlass13device_kernelIN5flash19enable_sm80_to_sm89INS1_16FlashAttnBwdSm80INS1_25CollectiveMainloopBwdSm80ILi2ELi2EN4cute5tupleIJNS5_1CILi64EEENS7_ILi128EEES9_EEENS_10bfloat16_tEfNS_4arch4Sm80ELb0ELb0ELb1ELb0ELb1ELb0ELb0ELb0ELi2ELi2ELi2ELi2ELb0EEENS1_21CollectiveEpilogueBwdISA_SB_SD_Li256ELb0ELb0ELi4EEENS1_19SingleTileSchedulerILb0ELb0ELb0ELi128EEEEEEEEEvNT_6ParamsE)
        /*0638*/ 	.word	0x00000000


	//----- nvinfo : EIATTR_MIN_STACK_SIZE
	.align		4
.L_276:
        /*063c*/ 	.byte	0x04, 0x12
        /*063e*/ 	.short	(.L_278 - .L_277)
	.align		4
.L_277:
        /*0640*/ 	.word	index@(_ZN7cutlass13device_kernelIN5flash19enable_sm80_to_sm89INS1_16FlashAttnBwdSm80INS1_25CollectiveMainloopBwdSm80ILi2ELi2EN4cute5tupleIJNS5_1CILi64EEENS7_ILi128EEES9_EEENS_10bfloat16_tEfNS_4arch4Sm80ELb0ELb0ELb1ELb0ELb0ELb0ELb0ELb0ELi2ELi2ELi2ELi2ELb0EEENS1_24CollectiveEpilogueBwdGQAISA_fSD_Li256ELb0ELb0EEENS1_19SingleTileSchedulerILb0ELb0ELb0ELi128EEEEEEEEEvNT_6ParamsE)
        /*0644*/ 	.word	0x00000000


	//----- nvinfo : EIATTR_MIN_STACK_SIZE
	.align		4
.L_278:
        /*0648*/ 	.byte	0x04, 0x12
        /*064a*/ 	.short	(.L_280 - .L_279)
	.align		4
.L_279:
        /*064c*/ 	.word	index@(_ZN7cutlass13device_kernelIN5flash19enable_sm80_to_sm89INS1_16FlashAttnBwdSm80INS1_25CollectiveMainloopBwdSm80ILi2ELi2EN4cute5tupleIJNS5_1CILi64EEENS7_ILi128EEES9_EEENS_10bfloat16_tEfNS_4arch4Sm80ELb0ELb0ELb1ELb0ELb1ELb0ELb0ELb0ELi2ELi2ELi2ELi2ELb0EEENS1_24CollectiveEpilogueBwdGQAISA_fSD_Li256ELb0ELb1EEENS1_19SingleTileSchedulerILb0ELb0ELb0ELi128EEEEEEEEEvNT_6ParamsE)
        /*0650*/ 	.word	0x00000000


	//----- nvinfo : EIATTR_MIN_STACK_SIZE
	.align		4
.L_280:
        /*0654*/ 	.byte	0x04, 0x12
        /*0656*/ 	.short	(.L_282 - .L_281)
	.align		4
.L_281:
        /*0658*/ 	.word	index@(_ZN7cutlass13device_kernelIN5flash19enable_sm80_to_sm89INS1_16FlashAttnBwdSm80INS1_25CollectiveMainloopBwdSm80ILi2ELi2EN4cute5tupleIJNS5_1CILi64EEENS7_ILi128EEES9_EEENS_10bfloat16_tEfNS_4arch4Sm80ELb0ELb0ELb1ELb1ELb0ELb0ELb0ELb0ELi2ELi2ELi2ELi2ELb0EEENS1_21CollectiveEpilogueBwdISA_SB_SD_Li256ELb1ELb0ELi4EEENS1_19SingleTileSchedulerILb1ELb0ELb0ELi128EEEEEEEEEvNT_6ParamsE)
        /*065c*/ 	.word	0x00000000


	//----- nvinfo : EIATTR_MIN_STACK_SIZE
	.align		4
.L_282:
        /*0660*/ 	.byte	0x04, 0x12
        /*0662*/ 	.short	(.L_284 - .L_283)
	.align		4
.L_283:
        /*0664*/ 	.word	index@(_ZN7cutlass13device_kernelIN5flash19enable_sm80_to_sm89INS1_16FlashAttnBwdSm80INS1_25CollectiveMainloopBwdSm80ILi2ELi2EN4cute5tupleIJNS5_1CILi64EEENS7_ILi128EEES9_EEENS_10bfloat16_tEfNS_4arch4Sm80ELb0ELb0ELb1ELb1ELb1ELb0ELb0ELb0ELi2ELi2ELi2ELi2ELb0EEENS1_21CollectiveEpilogueBwdISA_SB_SD_Li256ELb1ELb0ELi4EEENS1_19SingleTileSchedulerILb1ELb0ELb0ELi128EEEEEEEEEvNT_6ParamsE)
        /*0668*/ 	.word	0x00000000


	//----- nvinfo : EIATTR_MIN_STACK_SIZE
	.align		4
.L_284:
        /*066c*/ 	.byte	0x04, 0x12
        /*066e*/ 	.short	(.L_286 - .L_285)
	.align		4
.L_285:
        /*0670*/ 	.word	index@(_ZN7cutlass13device_kernelIN5flash19enable_sm80_to_sm89INS1_16FlashAttnBwdSm80INS1_25CollectiveMainloopBwdSm80ILi2ELi2EN4cute5tupleIJNS5_1CILi64EEENS7_ILi128EEES9_EEENS_10bfloat16_tEfNS_4arch4Sm80ELb0ELb0ELb1ELb1ELb0ELb0ELb0ELb0ELi2ELi2ELi2ELi2ELb0EEENS1_24CollectiveEpilogueBwdGQAISA_fSD_Li256ELb1ELb0EEENS1_19SingleTileSchedulerILb1ELb0ELb0ELi128EEEEEEEEEvNT_6ParamsE)
        /*0674*/ 	.word	0x00000000


	//----- nvinfo : EIATTR_MIN_STACK_SIZE
	.align		4
.L_286:
        /*0678*/ 	.byte	0x04, 0x12
        /*067a*/ 	.short	(.L_288 - .L_287)
	.align		4
.L_287:
        /*067c*/ 	.word	index@(_ZN7cutlass13device_kernelIN5flash19enable_sm80_to_sm89INS1_16FlashAttnBwdSm80INS1_25CollectiveMainloopBwdSm80ILi2ELi2EN4cute5tupleIJNS5_1CILi64EEENS7_ILi128EEES9_EEENS_10bfloat16_tEfNS_4arch4Sm80ELb0ELb0ELb1ELb1ELb1ELb0ELb0ELb0ELi2ELi2ELi2ELi2ELb0EEENS1_24CollectiveEpilogueBwdGQAISA_fSD_Li256ELb1ELb1EEENS1_19SingleTileSchedulerILb1ELb0ELb0ELi128EEEEEEEEEvNT_6ParamsE)
        /*0680*/ 	.word	0x00000000


	//----- nvinfo : EIATTR_MIN_STACK_SIZE
	.align		4
.L_288:
        /*0684*/ 	.byte	0x04, 0x12
        /*0686*/ 	.short	(.L_290 - .L_289)
	.align		4
.L_289:
        /*0688*/ 	.word	index@(_ZN7cutlass13device_kernelIN5flash19enable_sm80_to_sm89INS1_16FlashAttnBwdSm80INS1_25CollectiveMainloopBwdSm80ILi2ELi2EN4cute5tupleIJNS5_1CILi64EEENS7_ILi128EEES9_EEENS_10bfloat16_tEfNS_4arch4Sm80ELb0ELb1ELb1ELb0ELb0ELb0ELb0ELb0ELi2ELi2ELi2ELi2ELb0EEENS1_21CollectiveEpilogueBwdISA_SB_SD_Li256ELb0ELb0ELi4EEENS1_19SingleTileSchedulerILb0ELb0ELb0ELi128EEEEEEEEEvNT_6ParamsE)
        /*068c*/ 	.word	0x00000000


	//----- nvinfo : EIATTR_MIN_STACK_SIZE
	.align		4
.L_290:
        /*0690*/ 	.byte	0x04, 0x12
        /*0692*/ 	.short	(.L_292 - .L_291)
	.align		4
.L_291:
        /*0694*/ 	.word	index@(_ZN7cutlass13device_kernelIN5flash19enable_sm80_to_sm89INS1_16FlashAttnBwdSm80INS1_25CollectiveMainloopBwdSm80ILi2ELi2EN4cute5tupleIJNS5_1CILi64EEENS7_ILi128EEES9_EEENS_10bfloat16_tEfNS_4arch4Sm80ELb0ELb1ELb1ELb0ELb1ELb0ELb0ELb0ELi2ELi2ELi2ELi2ELb0EEENS1_21CollectiveEpilogueBwdISA_SB_SD_Li256ELb0ELb0ELi4EEENS1_19SingleTileSchedulerILb0ELb0ELb0ELi128EEEEEEEEEvNT_6ParamsE)
        /*0698*/ 	.word	0x00000000


	//----- nvinfo : EIATTR_MIN_STACK_SIZE
	.align		4
.L_292:
        /*069c*/ 	.byte	0x04, 0x12
        /*069e*/ 	.short	(.L_294 - .L_293)
	.align		4
.L_293:
        /*06a0*/ 	.word	index@(_ZN7cutlass13device_kernelIN5flash19enable_sm80_to_sm89INS1_16FlashAttnBwdSm80INS1_25CollectiveMainloopBwdSm80ILi2ELi2EN4cute5tupleIJNS5_1CILi64EEENS7_ILi128EEES9_EEENS_10bfloat16_tEfNS_4arch4Sm80ELb0ELb1ELb1ELb0ELb0ELb0ELb0ELb0ELi2ELi2ELi2ELi2ELb0EEENS1_24CollectiveEpilogueBwdGQAISA_fSD_Li256ELb0ELb0EEENS1_19SingleTileSchedulerILb0ELb0ELb0ELi128EEEEEEEEEvNT_6ParamsE)
        /*06a4*/ 	.word	0x00000000


	//----- nvinfo : EIATTR_MIN_STACK_SIZE
	.align		4
.L_294:
        /*06a8*/ 	.byte	0x04, 0x12
        /*06aa*/ 	.short	(.L_296 - .L_295)
	.align		4
.L_295:
        /*06ac*/ 	.word	index@(_ZN7cutlass13device_kernelIN5flash19enable_sm80_to_sm89INS1_16FlashAttnBwdSm80INS1_25CollectiveMainloopBwdSm80ILi2ELi2EN4cute5tupleIJNS5_1CILi64EEENS7_ILi128EEES9_EEENS_10bfloat16_tEfNS_4arch4Sm80ELb0ELb1ELb1ELb0ELb1ELb0ELb0ELb0ELi2ELi2ELi2ELi2ELb0EEENS1_24CollectiveEpilogueBwdGQAISA_fSD_Li256ELb0ELb1EEENS1_19SingleTileSchedulerILb0ELb0ELb0ELi128EEEEEEEEEvNT_6ParamsE)
        /*06b0*/ 	.word	0x00000000


	//----- nvinfo : EIATTR_MIN_STACK_SIZE
	.align		4
.L_296:
        /*06b4*/ 	.byte	0x04, 0x12
        /*06b6*/ 	.short	(.L_298 - .L_297)
	.align		4
.L_297:
        /*06b8*/ 	.word	index@(_ZN7cutlass13device_kernelIN5flash19enable_sm80_to_sm89INS1_16FlashAttnBwdSm80INS1_25CollectiveMainloopBwdSm80ILi2ELi2EN4cute5tupleIJNS5_1CILi64EEENS7_ILi128EEES9_EEENS_10bfloat16_tEfNS_4arch4Sm80ELb0ELb1ELb1ELb1ELb0ELb0ELb0ELb0ELi2ELi2ELi2ELi2ELb0EEENS1_21CollectiveEpilogueBwdISA_SB_SD_Li256ELb1ELb0ELi4EEENS1_19SingleTileSchedulerILb1ELb0ELb0ELi128EEEEEEEEEvNT_6ParamsE)
        /*06bc*/ 	.word	0x00000000


	//----- nvinfo : EIATTR_MIN_STACK_SIZE
	.align		4
.L_298:
        /*06c0*/ 	.byte	0x04, 0x12
        /*06c2*/ 	.short	(.L_300 - .L_299)
	.align		4
.L_299:
        /*06c4*/ 	.word	index@(_ZN7cutlass13device_kernelIN5flash19enable_sm80_to_sm89INS1_16FlashAttnBwdSm80INS1_25CollectiveMainloopBwdSm80ILi2ELi2EN4cute5tupleIJNS5_1CILi64EEENS7_ILi128EEES9_EEENS_10bfloat16_tEfNS_4arch4Sm80ELb0ELb1ELb1ELb1ELb1ELb0ELb0ELb0ELi2ELi2ELi2ELi2ELb0EEENS1_21CollectiveEpilogueBwdISA_SB_SD_Li256ELb1ELb0ELi4EEENS1_19SingleTileSchedulerILb1ELb0ELb0ELi128EEEEEEEEEvNT_6ParamsE)
        /*06c8*/ 	.word	0x00000000


	//----- nvinfo : EIATTR_MIN_STACK_SIZE
	.align		4
.L_300:
        /*06cc*/ 	.byte	0x04, 0x12
        /*06ce*/ 	.short	(.L_302 - .L_301)
	.align		4
.L_301:
        /*06d0*/ 	.word	index@(_ZN7cutlass13device_kernelIN5flash19enable_sm80_to_sm89INS1_16FlashAttnBwdSm80INS1_25CollectiveMainloopBwdSm80ILi2ELi2EN4cute5tupleIJNS5_1CILi64EEENS7_ILi128EEES9_EEENS_10bfloat16_tEfNS_4arch4Sm80ELb0ELb1ELb1ELb1ELb0ELb0ELb0ELb0ELi2ELi2ELi2ELi2ELb0EEENS1_24CollectiveEpilogueBwdGQAISA_fSD_Li256ELb1ELb0EEENS1_19SingleTileSchedulerILb1ELb0ELb0ELi128EEEEEEEEEvNT_6ParamsE)
        /*06d4*/ 	.word	0x00000000


	//----- nvinfo : EIATTR_MIN_STACK_SIZE
	.align		4
.L_302:
        /*06d8*/ 	.byte	0x04, 0x12
        /*06da*/ 	.short	(.L_304 - .L_303)
	.align		4
.L_303:
        /*06dc*/ 	.word	index@(_ZN7cutlass13device_kernelIN5flash19enable_sm80_to_sm89INS1_16FlashAttnBwdSm80INS1_25CollectiveMainloopBwdSm80ILi2ELi2EN4cute5tupleIJNS5_1CILi64EEENS7_ILi128EEES9_EEENS_10bfloat16_tEfNS_4arch4Sm80ELb0ELb1ELb1ELb1ELb1ELb0ELb0ELb0ELi2ELi2ELi2ELi2ELb0EEENS1_24CollectiveEpilogueBwdGQAISA_fSD_Li256ELb1ELb1EEENS1_19SingleTileSchedulerILb1ELb0ELb0ELi128EEEEEEEEEvNT_6ParamsE)
        /*06e0*/ 	.word	0x00000000


	//----- nvinfo : EIATTR_MIN_STACK_SIZE
	.align		4
.L_304:
        /*06e4*/ 	.byte	0x04, 0x12
        /*06e6*/ 	.short	(.L_306 - .L_305)
	.align		4
.L_305:
        /*06e8*/ 	.word	index@(_ZN7cutlass13device_kernelIN5flash19enable_sm80_to_sm89INS1_16FlashAttnBwdSm80INS1_25CollectiveMainloopBwdSm80ILi2ELi2EN4cute5tupleIJNS5_1CILi64EEENS7_ILi128EEES9_EEENS_10bfloat16_tEfNS_4arch4Sm80ELb1ELb0ELb1ELb0ELb0ELb0ELb0ELb0ELi2ELi2ELi2ELi2ELb0EEENS1_21CollectiveEpilogueBwdISA_SB_SD_Li256ELb0ELb0ELi4EEENS1_25SingleTileBwdLPTSchedulerILb0ELi128ELb0EEEEEEEEEvNT_6ParamsE)
        /*06ec*/ 	.word	0x00000000


	//----- nvinfo : EIATTR_MIN_STACK_SIZE
	.align		4
.L_306:
        /*06f0*/ 	.byte	0x04, 0x12
        /*06f2*/ 	.short	(.L_308 - .L_307)
	.align		4
.L_307:
        /*06f4*/ 	.word	index@(_ZN7cutlass13device_kernelIN5flash19enable_sm80_to_sm89INS1_16FlashAttnBwdSm80INS1_25CollectiveMainloopBwdSm80ILi2ELi2EN4cute5tupleIJNS5_1CILi64EEENS7_ILi128EEES9_EEENS_10bfloat16_tEfNS_4arch4Sm80ELb1ELb0ELb1ELb0ELb1ELb0ELb0ELb0ELi2ELi2ELi2ELi2ELb0EEENS1_21CollectiveEpilogueBwdISA_SB_SD_Li256ELb0ELb0ELi4EEENS1_25SingleTileBwdLPTSchedulerILb0ELi128ELb1EEEEEEEEEvNT_6ParamsE)
        /*06f8*/ 	.word	0x00000000


	//----- nvinfo : EIATTR_MIN_STACK_SIZE
	.align		4
.L_308:
        /*06fc*/ 	.byte	0x04, 0x12
        /*06fe*/ 	.short	(.L_310 - .L_309)
	.align		4
.L_309:
        /*0700*/ 	.word	index@(_ZN7cutlass13device_kernelIN5flash19enable_sm80_to_sm89INS1_16FlashAttnBwdSm80INS1_25CollectiveMainloopBwdSm80ILi2ELi2EN4cute5tupleIJNS5_1CILi64EEENS7_ILi128EEES9_EEENS_10bfloat16_tEfNS_4arch4Sm80ELb1ELb0ELb1ELb0ELb0ELb0ELb0ELb0ELi2ELi2ELi2ELi2ELb0EEENS1_24CollectiveEpilogueBwdGQAISA_fSD_Li256ELb0ELb0EEENS1_25SingleTileBwdLPTSchedulerILb0ELi128ELb0EEEEEEEEEvNT_6ParamsE)
        /*0704*/ 	.word	0x00000000


	//----- nvinfo : EIATTR_MIN_STACK_SIZE
	.align		4
.L_310:
        /*0708*/ 	.byte	0x04, 0x12
        /*070a*/ 	.short	(.L_312 - .L_311)
	.align		4
.L_311:
        /*070c*/ 	.word	index@(_ZN7cutlass13device_kernelIN5flash19enable_sm80_to_sm89INS1_16FlashAttnBwdSm80INS1_25CollectiveMainloopBwdSm80ILi2ELi2EN4cute5tupleIJNS5_1CILi64EEENS7_ILi128EEES9_EEENS_10bfloat16_tEfNS_4arch4Sm80ELb1ELb0ELb1ELb0ELb1ELb0ELb0ELb0ELi2ELi2ELi2ELi2ELb0EEENS1_24CollectiveEpilogueBwdGQAISA_fSD_Li256ELb0ELb1EEENS1_25SingleTileBwdLPTSchedulerILb0ELi128ELb1EEEEEEEEEvNT_6ParamsE)
        /*0710*/ 	.word	0x00000000


	//----- nvinfo : EIATTR_MIN_STACK_SIZE
	.align		4
.L_312:
        /*0714*/ 	.byte	0x04, 0x12
        /*0716*/ 	.short	(.L_314 - .L_313)
	.align		4
.L_313:
        /*0718*/ 	.word	index@(_ZN7cutlass13device_kernelIN5flash22FlashAttnBwdPreprocessIN4cute5tupleIJNS3_1CILi64EEENS5_ILi128EEEEEENS_10bfloat16_tEfNS_4arch4Sm80ELb1ELb0EEEEEvNT_6ParamsE)
        /*071c*/ 	.word	0x00000000


	//----- nvinfo : EIATTR_MIN_STACK_SIZE
	.align		4
.L_314:
        /*0720*/ 	.byte	0x04, 0x12
        /*0722*/ 	.short	(.L_316 - .L_315)
	.align		4
.L_315:
        /*0724*/ 	.word	index@(_ZN7cutlass13device_kernelIN5flash19enable_sm80_to_sm89INS1_16FlashAttnBwdSm80INS1_25CollectiveMainloopBwdSm80ILi2ELi2EN4cute5tupleIJNS5_1CILi64EEENS7_ILi128EEES9_EEENS_10bfloat16_tEfNS_4arch4Sm80ELb1ELb0ELb1ELb1ELb0ELb0ELb0ELb0ELi2ELi2ELi2ELi2ELb0EEENS1_21CollectiveEpilogueBwdISA_SB_SD_Li256ELb1ELb0ELi4EEENS1_25SingleTileBwdLPTSchedulerILb1ELi128ELb0EEEEEEEEEvNT_6ParamsE)
        /*0728*/ 	.word	0x00000000


	//----- nvinfo : EIATTR_MIN_STACK_SIZE
	.align		4
.L_316:
        /*072c*/ 	.byte	0x04, 0x12
        /*072e*/ 	.short	(.L_318 - .L_317)
	.align		4
.L_317:
        /*0730*/ 	.word	index@(_ZN7cutlass13device_kernelIN5flash19enable_sm80_to_sm89INS1_16FlashAttnBwdSm80INS1_25CollectiveMainloopBwdSm80ILi2ELi2EN4cute5tupleIJNS5_1CILi64EEENS7_ILi128EEES9_EEENS_10bfloat16_tEfNS_4arch4Sm80ELb1ELb0ELb1ELb1ELb1ELb0ELb0ELb0ELi2ELi2ELi2ELi2ELb0EEENS1_21CollectiveEpilogueBwdISA_SB_SD_Li256ELb1ELb0ELi4EEENS1_25SingleTileBwdLPTSchedulerILb1ELi128ELb1EEEEEEEEEvNT_6ParamsE)
        /*0734*/ 	.word	0x00000000


	//----- nvinfo : EIATTR_MIN_STACK_SIZE
	.align		4
.L_318:
        /*0738*/ 	.byte	0x04, 0x12
        /*073a*/ 	.short	(.L_320 - .L_319)
	.align		4
.L_319:
        /*073c*/ 	.word	index@(_ZN7cutlass13device_kernelIN5flash19enable_sm80_to_sm89INS1_16FlashAttnBwdSm80INS1_25CollectiveMainloopBwdSm80ILi2ELi2EN4cute5tupleIJNS5_1CILi64EEENS7_ILi128EEES9_EEENS_10bfloat16_tEfNS_4arch4Sm80ELb1ELb0ELb1ELb1ELb0ELb0ELb0ELb0ELi2ELi2ELi2ELi2ELb0EEENS1_24CollectiveEpilogueBwdGQAISA_fSD_Li256ELb1ELb0EEENS1_25SingleTileBwdLPTSchedulerILb1ELi128ELb0EEEEEEEEEvNT_6ParamsE)
        /*0740*/ 	.word	0x00000000


	//----- nvinfo : EIATTR_MIN_STACK_SIZE
	.align		4
.L_320:
        /*0744*/ 	.byte	0x04, 0x12
        /*0746*/ 	.short	(.L_322 - .L_321)
	.align		4
.L_321:
        /*0748*/ 	.word	index@(_ZN7cutlass13device_kernelIN5flash32FlashAttnBwdPostprocessConvertdQIN4cute5tupleIJNS3_1CILi128EEES6_EEENS_10bfloat16_tEfNS_4arch4Sm80ELi256ENS3_8TiledMMAINS3_8MMA_AtomIJNS3_30SM80_16x8x16_F32BF16BF16F32_TNEEEENS3_6LayoutINS4_IJNS5_ILi2EEENS5_ILi4EEENS5_ILi1EEEEEENS4_IJSI_SG_NS5_ILi0EEEEEEEENS4_IJNS5_ILi32EEENS5_ILi64EEENS5_ILi16EEEEEEEELb0EEEEEvNT_6ParamsE)
        /*074c*/ 	.word	0x00000000


	//----- nvinfo : EIATTR_MIN_STACK_SIZE
	.align		4
.L_322:
        /*0750*/ 	.byte	0x04, 0x12
        /*0752*/ 	.short	(.L_324 - .L_323)
	.align		4
.L_323:
        /*0754*/ 	.word	index@(_ZN7cutlass13device_kernelIN5flash32FlashAttnBwdPostprocessConvertdQIN4cute5tupleIJNS3_1CILi64EEENS5_ILi128EEEEEENS_10bfloat16_tEfNS_4arch4Sm80ELi256ENS3_8TiledMMAINS3_8MMA_AtomIJNS3_30SM80_16x8x16_F32BF16BF16F32_TNEEEENS3_6LayoutINS4_IJNS5_ILi2EEENS5_ILi4EEENS5_ILi1EEEEEENS4_IJSJ_SH_NS5_ILi0EEEEEEEENS4_IJNS5_ILi32EEES6_NS5_ILi16EEEEEEEELb0EEEEEvNT_6ParamsE)
        /*0758*/ 	.word	0x00000000


	//----- nvinfo : EIATTR_MIN_STACK_SIZE
	.align		4
.L_324:
        /*075c*/ 	.byte	0x04, 0x12
        /*075e*/ 	.short	(.L_326 - .L_325)
	.align		4
.L_325:
        /*0760*/ 	.word	index@(_ZN7cutlass13device_kernelIN5flash19enable_sm80_to_sm89INS1_16FlashAttnBwdSm80INS1_25CollectiveMainloopBwdSm80ILi2ELi2EN4cute5tupleIJNS5_1CILi64EEENS7_ILi128EEES9_EEENS_10bfloat16_tEfNS_4arch4Sm80ELb1ELb0ELb1ELb1ELb1ELb0ELb0ELb0ELi2ELi2ELi2ELi2ELb0EEENS1_24CollectiveEpilogueBwdGQAISA_fSD_Li256ELb1ELb1EEENS1_25SingleTileBwdLPTSchedulerILb1ELi128ELb1EEEEEEEEEvNT_6ParamsE)
        /*0764*/ 	.word	0x00000000


	//----- nvinfo : EIATTR_MIN_STACK_SIZE
	.align		4
.L_326:
        /*0768*/ 	.byte	0x04, 0x12
        /*076a*/ 	.short	(.L_328 - .L_327)
	.align		4
.L_327:
        /*076c*/ 	.word	index@(_ZN7cutlass13device_kernelIN5flash22FlashAttnBwdPreprocessIN4cute5tupleIJNS3_1CILi64EEENS5_ILi128EEEEEENS_10bfloat16_tEfNS_4arch4Sm80ELb1ELb1EEEEEvNT_6ParamsE)
        /*0770*/ 	.word	0x00000000
.L_328:


//--------------------- .nv.compat                --------------------------
	.section	.nv.compat,"",@"SHT_CUDA_COMPAT_INFO"
	.align	4
        /*0000*/ 	.byte	0x02, 0x09, 0x01, 0x00, 0x02, 0x02, 0x01, 0x00, 0x02, 0x05, 0x05, 0x00, 0x03, 0x07, 0x01, 0x01
        /*0010*/ 	.byte	0x02, 0x03, 0x00, 0x00, 0x02, 0x06, 0x01, 0x00, 0x04, 0x0b, 0x08, 0x00, 0x00, 0x00, 0x00, 0x00
        /*0020*/ 	.byte	0x00, 0x00, 0x00, 0x00


//--------------------- .nv.info._ZN7cutlass13device_kernelIN5flash19enable_sm80_to_sm89INS1_16FlashAttnBwdSm80INS1_25CollectiveMainloopBwdSm80ILi2ELi1EN4cute5tupleIJNS5_1CILi64EEENS7_ILi96EEENS7_ILi128EEEEEENS_10bfloat16_tEfNS_4arch4Sm80ELb0ELb0ELb1ELb0ELb0ELb0ELb0ELb0ELi2ELi2ELi2ELi2ELb1EEENS1_21CollectiveEpilogueBwdISB_SC_SE_Li256ELb0ELb0ELi4EEENS1_19SingleTileSchedulerILb0ELb0ELb0ELi96EEEEEEEEEvNT_6ParamsE --------------------------
	.section	.nv.info._ZN7cutlass13device_kernelIN5flash19enable_sm80_to_sm89INS1_16FlashAttnBwdSm80INS1_25CollectiveMainloopBwdSm80ILi2ELi1EN4cute5tupleIJNS5_1CILi64EEENS7_ILi96EEENS7_ILi128EEEEEENS_10bfloat16_tEfNS_4arch4Sm80ELb0ELb0ELb1ELb0ELb0ELb0ELb0ELb0ELi2ELi2ELi2ELi2ELb1EEENS1_21CollectiveEpilogueBwdISB_SC_SE_Li256ELb0ELb0ELi4EEENS1_19SingleTileSchedulerILb0ELb0ELb0ELi96EEEEEEEEEvNT_6ParamsE,"",@"SHT_CUDA_INFO"
	.sectionflags	@""
	.align	4


	//----- nvinfo : EIATTR_CUDA_API_VERSION
	.align		4
        /*0000*/ 	.byte	0x04, 0x37
        /*0002*/ 	.short	(.L_330 - .L_329)
.L_329:
        /*0004*/ 	.word	0x00000082


	//----- nvinfo : EIATTR_KPARAM_INFO
	.align		4
.L_330:
        /*0008*/ 	.byte	0x04, 0x17
        /*000a*/ 	.short	(.L_332 - .L_331)
.L_331:
        /*000c*/ 	.word	0x00000000
        /*0010*/ 	.short	0x0000
        /*0012*/ 	.short	0x0000
        /*0014*/ 	.byte	0x00, 0xf0, 0xc1, 0x09


	//----- nvinfo : EIATTR_SPARSE_MMA_MASK
	.align		4
.L_332:
        /*0018*/ 	.byte	0x03, 0x50
        /*001a*/ 	.short	0x0000


	//----- nvinfo : EIATTR_MAXREG_COUNT
	.align		4
        /*001c*/ 	.byte	0x03, 0x1b
        /*001e*/ 	.short	0x00ff


	//----- nvinfo : EIATTR_MERCURY_ISA_VERSION
	.align		4
        /*0020*/ 	.byte	0x03, 0x5f
        /*0022*/ 	.short	0x0101


	//----- nvinfo : EIATTR_EXIT_INSTR_OFFSETS
	.align		4
        /*0024*/ 	.byte	0x04, 0x1c
        /*0026*/ 	.short	(.L_334 - .L_333)


	//   ....[0]....
.L_333:
        /*0028*/ 	.word	0x00000010


	//----- nvinfo : EIATTR_MAX_THREADS
	.align		4
.L_334:
        /*002c*/ 	.byte	0x04, 0x05
        /*002e*/ 	.short	(.L_336 - .L_335)
.L_335:
        /*0030*/ 	.word	0x00000100
        /*0034*/ 	.word	0x00000001
        /*0038*/ 	.word	0x00000001


	//----- nvinfo : EIATTR_CBANK_PARAM_SIZE
	.align		4
.L_336:
        /*003c*/ 	.byte	0x03, 0x19
        /*003e*/ 	.short	0x0270


	//----- nvinfo : EIATTR_PARAM_CBANK
	.align		4
        /*0040*/ 	.byte	0x04, 0x0a
        /*0042*/ 	.short	(.L_338 - .L_337)
	.align		4
.L_337:
        /*0044*/ 	.word	index@(.nv.constant0._ZN7cutlass13device_kernelIN5flash19enable_sm80_to_sm89INS1_16FlashAttnBwdSm80INS1_25CollectiveMainloopBwdSm80ILi2ELi1EN4cute5tupleIJNS5_1CILi64EEENS7_ILi96EEENS7_ILi128EEEEEENS_10bfloat16_tEfNS_4arch4Sm80ELb0ELb0ELb1ELb0ELb0ELb0ELb0ELb0ELi2ELi2ELi2ELi2ELb1EEENS1_21CollectiveEpilogueBwdISB_SC_SE_Li256ELb0ELb0ELi4EEENS1_19SingleTileSchedulerILb0ELb0ELb0ELi96EEEEEEEEEvNT_6ParamsE)
        /*0048*/ 	.short	0x0210
        /*004a*/ 	.short	0x0270


	//----- nvinfo : EIATTR_SW_WAR
	.align		4
.L_338:
        /*004c*/ 	.byte	0x04, 0x36
        /*004e*/ 	.short	(.L_340 - .L_339)
.L_339:
        /*0050*/ 	.word	0x00000008
.L_340:


//--------------------- .nv.info._ZN7cutlass13device_kernelIN5flash19enable_sm80_to_sm89INS1_16FlashAttnBwdSm80INS1_25CollectiveMainloopBwdSm80ILi2ELi1EN4cute5tupleIJNS5_1CILi64EEENS7_ILi96EEENS7_ILi128EEEEEENS_10bfloat16_tEfNS_4arch4Sm80ELb0ELb0ELb1ELb0ELb1ELb0ELb0ELb0ELi2ELi2ELi2ELi2ELb1EEENS1_21CollectiveEpilogueBwdISB_SC_SE_Li256ELb0ELb0ELi4EEENS1_19SingleTileSchedulerILb0ELb0ELb0ELi96EEEEEEEEEvNT_6ParamsE --------------------------
	.section	.nv.info._ZN7cutlass13device_kernelIN5flash19enable_sm80_to_sm89INS1_16FlashAttnBwdSm80INS1_25CollectiveMainloopBwdSm80ILi2ELi1EN4cute5tupleIJNS5_1CILi64EEENS7_ILi96EEENS7_ILi128EEEEEENS_10bfloat16_tEfNS_4arch4Sm80ELb0ELb0ELb1ELb0ELb1ELb0ELb0ELb0ELi2ELi2ELi2ELi2ELb1EEENS1_21CollectiveEpilogueBwdISB_SC_SE_Li256ELb0ELb0ELi4EEENS1_19SingleTileSchedulerILb0ELb0ELb0ELi96EEEEEEEEEvNT_6ParamsE,"",@"SHT_CUDA_INFO"
	.sectionflags	@""
	.align	4


	//----- nvinfo : EIATTR_CUDA_API_VERSION
	.align		4
        /*0000*/ 	.byte	0x04, 0x37
        /*0002*/ 	.short	(.L_342 - .L_341)
.L_341:
        /*0004*/ 	.word	0x00000082


	//----- nvinfo : EIATTR_KPARAM_INFO
	.align		4
.L_342:
        /*0008*/ 	.byte	0x04, 0x17
        /*000a*/ 	.short	(.L_344 - .L_343)
.L_343:
        /*000c*/ 	.word	0x00000000
        /*0010*/ 	.short	0x0000
        /*0012*/ 	.short	0x0000
        /*0014*/ 	.byte	0x00, 0xf0, 0xc1, 0x09


	//----- nvinfo : EIATTR_SPARSE_MMA_MASK
	.align		4
.L_344:
        /*0018*/ 	.byte	0x03, 0x50
        /*001a*/ 	.short	0x0000


	//----- nvinfo : EIATTR_MAXREG_COUNT
	.align		4
        /*001c*/ 	.byte	0x03, 0x1b
        /*001e*/ 	.short	0x00ff


	//----- nvinfo : EIATTR_MERCURY_ISA_VERSION
	.align		4
        /*0020*/ 	.byte	0x03, 0x5f
        /*0022*/ 	.short	0x0101


	//----- nvinfo : EIATTR_EXIT_INSTR_OFFSETS
	.align		4
        /*0024*/ 	.byte	0x04, 0x1c
        /*0026*/ 	.short	(.L_346 - .L_345)


	//   ....[0]....
.L_345:
        /*0028*/ 	.word	0x00000010


	//----- nvinfo : EIATTR_MAX_THREADS
	.align		4
.L_346:
        /*002c*/ 	.byte	0x04, 0x05
        /*002e*/ 	.short	(.L_348 - .L_347)
.L_347:
        /*0030*/ 	.word	0x00000100
        /*0034*/ 	.word	0x00000001
        /*0038*/ 	.word	0x00000001


	//----- nvinfo : EIATTR_CBANK_PARAM_SIZE
	.align		4
.L_348:
        /*003c*/ 	.byte	0x03, 0x19
        /*003e*/ 	.short	0x0270


	//----- nvinfo : EIATTR_PARAM_CBANK
	.align		4
        /*0040*/ 	.byte	0x04, 0x0a
        /*0042*/ 	.short	(.L_350 - .L_349)
	.align		4
.L_349:
        /*0044*/ 	.word	index@(.nv.constant0._ZN7cutlass13device_kernelIN5flash19enable_sm80_to_sm89INS1_16FlashAttnBwdSm80INS1_25CollectiveMainloopBwdSm80ILi2ELi1EN4cute5tupleIJNS5_1CILi64EEENS7_ILi96EEENS7_ILi128EEEEEENS_10bfloat16_tEfNS_4arch4Sm80ELb0ELb0ELb1ELb0ELb1ELb0ELb0ELb0ELi2ELi2ELi2ELi2ELb1EEENS1_21CollectiveEpilogueBwdISB_SC_SE_Li256ELb0ELb0ELi4EEENS1_19SingleTileSchedulerILb0ELb0ELb0ELi96EEEEEEEEEvNT_6ParamsE)
        /*0048*/ 	.short	0x0210
        /*004a*/ 	.short	0x0270


	//----- nvinfo : EIATTR_SW_WAR
	.align		4
.L_350:
        /*004c*/ 	.byte	0x04, 0x36
        /*004e*/ 	.short	(.L_352 - .L_351)
.L_351:
        /*0050*/ 	.word	0x00000008
.L_352:


//--------------------- .nv.info._ZN7cutlass13device_kernelIN5flash19enable_sm80_to_sm89INS1_16FlashAttnBwdSm80INS1_25CollectiveMainloopBwdSm80ILi2ELi1EN4cute5tupleIJNS5_1CILi64EEENS7_ILi96EEENS7_ILi128EEEEEENS_10bfloat16_tEfNS_4arch4Sm80ELb0ELb0ELb1ELb0ELb0ELb0ELb0ELb0ELi2ELi2ELi2ELi2ELb1EEENS1_24CollectiveEpilogueBwdGQAISB_fSE_Li256ELb0ELb0EEENS1_19SingleTileSchedulerILb0ELb0ELb0ELi96EEEEEEEEEvNT_6ParamsE --------------------------
	.section	.nv.info._ZN7cutlass13device_kernelIN5flash19enable_sm80_to_sm89INS1_16FlashAttnBwdSm80INS1_25CollectiveMainloopBwdSm80ILi2ELi1EN4cute5tupleIJNS5_1CILi64EEENS7_ILi96EEENS7_ILi128EEEEEENS_10bfloat16_tEfNS_4arch4Sm80ELb0ELb0ELb1ELb0ELb0ELb0ELb0ELb0ELi2ELi2ELi2ELi2ELb1EEENS1_24CollectiveEpilogueBwdGQAISB_fSE_Li256ELb0ELb0EEENS1_19SingleTileSchedulerILb0ELb0ELb0ELi96EEEEEEEEEvNT_6ParamsE,"",@"SHT_CUDA_INFO"
	.sectionflags	@""
	.align	4


	//----- nvinfo : EIATTR_CUDA_API_VERSION
	.align		4
        /*0000*/ 	.byte	0x04, 0x37
        /*0002*/ 	.short	(.L_354 - .L_353)
.L_353:
        /*0004*/ 	.word	0x00000082


	//----- nvinfo : EIATTR_KPARAM_INFO
	.align		4
.L_354:
        /*0008*/ 	.byte	0x04, 0x17
        /*000a*/ 	.short	(.L_356 - .L_355)
.L_355:
        /*000c*/ 	.word	0x00000000
        /*0010*/ 	.short	0x0000
        /*0012*/ 	.short	0x0000
        /*0014*/ 	.byte	0x00, 0xf0, 0xe1, 0x09


	//----- nvinfo : EIATTR_SPARSE_MMA_MASK
	.align		4
.L_356:
        /*0018*/ 	.byte	0x03, 0x50
        /*001a*/ 	.short	0x0000


	//----- nvinfo : EIATTR_MAXREG_COUNT
	.align		4
        /*001c*/ 	.byte	0x03, 0x1b
        /*001e*/ 	.short	0x00ff


	//----- nvinfo : EIATTR_MERCURY_ISA_VERSION
	.align		4
        /*0020*/ 	.byte	0x03, 0x5f
        /*0022*/ 	.short	0x0101


	//----- nvinfo : EIATTR_EXIT_INSTR_OFFSETS
	.align		4
        /*0024*/ 	.byte	0x04, 0x1c
        /*0026*/ 	.short	(.L_358 - .L_357)


	//   ....[0]....
.L_357:
        /*0028*/ 	.word	0x00000010


	//----- nvinfo : EIATTR_MAX_THREADS
	.align		4
.L_358:
        /*002c*/ 	.byte	0x04, 0x05
        /*002e*/ 	.short	(.L_360 - .L_359)
.L_359:
        /*0030*/ 	.word	0x00000100
        /*0034*/ 	.word	0x00000001
        /*0038*/ 	.word	0x00000001


	//----- nvinfo : EIATTR_CBANK_PARAM_SIZE
	.align		4
.L_360:
        /*003c*/ 	.byte	0x03, 0x19
        /*003e*/ 	.short	0x0278


	//----- nvinfo : EIATTR_PARAM_CBANK
	.align		4
        /*0040*/ 	.byte	0x04, 0x0a
        /*0042*/ 	.short	(.L_362 - .L_361)
	.align		4
.L_361:
        /*0044*/ 	.word	index@(.nv.constant0._ZN7cutlass13device_kernelIN5flash19enable_sm80_to_sm89INS1_16FlashAttnBwdSm80INS1_25CollectiveMainloopBwdSm80ILi2ELi1EN4cute5tupleIJNS5_1CILi64EEENS7_ILi96EEENS7_ILi128EEEEEENS_10bfloat16_tEfNS_4arch4Sm80ELb0ELb0ELb1ELb0ELb0ELb0ELb0ELb0ELi2ELi2ELi2ELi2ELb1EEENS1_24CollectiveEpilogueBwdGQAISB_fSE_Li256ELb0ELb0EEENS1_19SingleTileSchedulerILb0ELb0ELb0ELi96EEEEEEEEEvNT_6ParamsE)
        /*0048*/ 	.short	0x0210
        /*004a*/ 	.short	0x0278


	//----- nvinfo : EIATTR_SW_WAR
	.align		4
.L_362:
        /*004c*/ 	.byte	0x04, 0x36
        /*004e*/ 	.short	(.L_364 - .L_363)
.L_363:
        /*0050*/ 	.word	0x00000008
.L_364:


//--------------------- .nv.info._ZN7cutlass13device_kernelIN5flash19enable_sm80_to_sm89INS1_16FlashAttnBwdSm80INS1_25CollectiveMainloopBwdSm80ILi2ELi1EN4cute5tupleIJNS5_1CILi64EEENS7_ILi96EEENS7_ILi128EEEEEENS_10bfloat16_tEfNS_4arch4Sm80ELb0ELb0ELb1ELb0ELb1ELb0ELb0ELb0ELi2ELi2ELi2ELi2ELb1EEENS1_24CollectiveEpilogueBwdGQAISB_fSE_Li256ELb0ELb1EEENS1_19SingleTileSchedulerILb0ELb0ELb0ELi96EEEEEEEEEvNT_6ParamsE --------------------------
	.section	.nv.info._ZN7cutlass13device_kernelIN5flash19enable_sm80_to_sm89INS1_16FlashAttnBwdSm80INS1_25CollectiveMainloopBwdSm80ILi2ELi1EN4cute5tupleIJNS5_1CILi64EEENS7_ILi96EEENS7_ILi128EEEEEENS_10bfloat16_tEfNS_4arch4Sm80ELb0ELb0ELb1ELb0ELb1ELb0ELb0ELb0ELi2ELi2ELi2ELi2ELb1EEENS1_24CollectiveEpilogueBwdGQAISB_fSE_Li256ELb0ELb1EEENS1_19SingleTileSchedulerILb0ELb0ELb0ELi96EEEEEEEEEvNT_6ParamsE,"",@"SHT_CUDA_INFO"
	.sectionflags	@""
	.align	4


	//----- nvinfo : EIATTR_CUDA_API_VERSION
	.align		4
        /*0000*/ 	.byte	0x04, 0x37
        /*0002*/ 	.short	(.L_366 - .L_365)
.L_365:
        /*0004*/ 	.word	0x00000082


	//----- nvinfo : EIATTR_KPARAM_INFO
	.align		4
.L_366:
        /*0008*/ 	.byte	0x04, 0x17
        /*000a*/ 	.short	(.L_368 - .L_367)
.L_367:
        /*000c*/ 	.word	0x00000000
        /*0010*/ 	.short	0x0000
        /*0012*/ 	.short	0x0000
        /*0014*/ 	.byte	0x00, 0xf0, 0xe1, 0x09


	//----- nvinfo : EIATTR_SPARSE_MMA_MASK
	.align		4
.L_368:
        /*0018*/ 	.byte	0x03, 0x50
        /*001a*/ 	.short	0x0000


	//----- nvinfo : EIATTR_MAXREG_COUNT
	.align		4
        /*001c*/ 	.byte	0x03, 0x1b
        /*001e*/ 	.short	0x00ff


	//----- nvinfo : EIATTR_MERCURY_ISA_VERSION
	.align		4
        /*0020*/ 	.byte	0x03, 0x5f
        /*0022*/ 	.short	0x0101


	//----- nvinfo : EIATTR_EXIT_INSTR_OFFSETS
	.align		4
        /*0024*/ 	.byte	0x04, 0x1c
        /*0026*/ 	.short	(.L_370 - .L_369)


	//   ....[0]....
.L_369:
        /*0028*/ 	.word	0x00000010


	//----- nvinfo : EIATTR_MAX_THREADS
	.align		4
.L_370:
        /*002c*/ 	.byte	0x04, 0x05
        /*002e*/ 	.short	(.L_372 - .L_371)
.L_371:
        /*0030*/ 	.word	0x00000100
        /*0034*/ 	.word	0x00000001
        /*0038*/ 	.word	0x00000001


	//----- nvinfo : EIATTR_CBANK_PARAM_SIZE
	.align		4
.L_372:
        /*003c*/ 	.byte	0x03, 0x19
        /*003e*/ 	.short	0x0278


	//----- nvinfo : EIATTR_PARAM_CBANK
	.align		4
        /*0040*/ 	.byte	0x04, 0x0a
        /*0042*/ 	.short	(.L_374 - .L_373)
	.align		4
.L_373:
        /*0044*/ 	.word	index@(.nv.constant0._ZN7cutlass13device_kernelIN5flash19enable_sm80_to_sm89INS1_16FlashAttnBwdSm80INS1_25CollectiveMainloopBwdSm80ILi2ELi1EN4cute5tupleIJNS5_1CILi64EEENS7_ILi96EEENS7_ILi128EEEEEENS_10bfloat16_tEfNS_4arch4Sm80ELb0ELb0ELb1ELb0ELb1ELb0ELb0ELb0ELi2ELi2ELi2ELi2ELb1EEENS1_24CollectiveEpilogueBwdGQAISB_fSE_Li256ELb0ELb1EEENS1_19SingleTileSchedulerILb0ELb0ELb0ELi96EEEEEEEEEvNT_6ParamsE)
        /*0048*/ 	.short	0x0210
        /*004a*/ 	.short	0x0278


	//----- nvinfo : EIATTR_SW_WAR
	.align		4
.L_374:
        /*004c*/ 	.byte	0x04, 0x36
        /*004e*/ 	.short	(.L_376 - .L_375)
.L_375:
        /*0050*/ 	.word	0x00000008
.L_376:


//--------------------- .nv.info._ZN7cutlass13device_kernelIN5flash19enable_sm80_to_sm89INS1_16FlashAttnBwdSm80INS1_25CollectiveMainloopBwdSm80ILi2ELi1EN4cute5tupleIJNS5_1CILi64EEENS7_ILi96EEENS7_ILi128EEEEEENS_10bfloat16_tEfNS_4arch4Sm80ELb0ELb0ELb1ELb1ELb0ELb0ELb0ELb0ELi2ELi2ELi2ELi2ELb1EEENS1_21CollectiveEpilogueBwdISB_SC_SE_Li256ELb1ELb0ELi4EEENS1_19SingleTileSchedulerILb1ELb0ELb0ELi96EEEEEEEEEvNT_6ParamsE --------------------------
	.section	.nv.info._ZN7cutlass13device_kernelIN5flash19enable_sm80_to_sm89INS1_16FlashAttnBwdSm80INS1_25CollectiveMainloopBwdSm80ILi2ELi1EN4cute5tupleIJNS5_1CILi64EEENS7_ILi96EEENS7_ILi128EEEEEENS_10bfloat16_tEfNS_4arch4Sm80ELb0ELb0ELb1ELb1ELb0ELb0ELb0ELb0ELi2ELi2ELi2ELi2ELb1EEENS1_21CollectiveEpilogueBwdISB_SC_SE_Li256ELb1ELb0ELi4EEENS1_19SingleTileSchedulerILb1ELb0ELb0ELi96EEEEEEEEEvNT_6ParamsE,"",@"SHT_CUDA_INFO"
	.sectionflags	@""
	.align	4


	//----- nvinfo : EIATTR_CUDA_API_VERSION
	.align		4
        /*0000*/ 	.byte	0x04, 0x37
        /*0002*/ 	.short	(.L_378 - .L_377)
.L_377:
        /*0004*/ 	.word	0x00000082


	//----- nvinfo : EIATTR_KPARAM_INFO
	.align		4
.L_378:
        /*0008*/ 	.byte	0x04, 0x17
        /*000a*/ 	.short	(.L_380 - .L_379)
.L_379:
        /*000c*/ 	.word	0x00000000
        /*0010*/ 	.short	0x0000
        /*0012*/ 	.short	0x0000
        /*0014*/ 	.byte	0x00, 0xf0, 0xc1, 0x09


	//----- nvinfo : EIATTR_SPARSE_MMA_MASK
	.align		4
.L_380:
        /*0018*/ 	.byte	0x03, 0x50
        /*001a*/ 	.short	0x0000


	//----- nvinfo : EIATTR_MAXREG_COUNT
	.align		4
        /*001c*/ 	.byte	0x03, 0x1b
        /*001e*/ 	.short	0x00ff


	//----- nvinfo : EIATTR_MERCURY_ISA_VERSION
	.align		4
        /*0020*/ 	.byte	0x03, 0x5f
        /*0022*/ 	.short	0x0101


	//----- nvinfo : EIATTR_EXIT_INSTR_OFFSETS
	.align		4
        /*0024*/ 	.byte	0x04, 0x1c
        /*0026*/ 	.short	(.L_382 - .L_381)


	//   ....[0]....
.L_381:
        /*0028*/ 	.word	0x00000010


	//----- nvinfo : EIATTR_MAX_THREADS
	.align		4
.L_382:
        /*002c*/ 	.byte	0x04, 0x05
        /*002e*/ 	.short	(.L_384 - .L_383)
.L_383:
        /*0030*/ 	.word	0x00000100
        /*0034*/ 	.word	0x00000001
        /*0038*/ 	.word	0x00000001


	//----- nvinfo : EIATTR_CBANK_PARAM_SIZE
	.align		4
.L_384:
        /*003c*/ 	.byte	0x03, 0x19
        /*003e*/ 	.short	0x0270


	//----- nvinfo : EIATTR_PARAM_CBANK
	.align		4
        /*0040*/ 	.byte	0x04, 0x0a
        /*0042*/ 	.short	(.L_386 - .L_385)
	.align		4
.L_385:
        /*0044*/ 	.word	index@(.nv.constant0._ZN7cutlass13device_kernelIN5flash19enable_sm80_to_sm89INS1_16FlashAttnBwdSm80INS1_25CollectiveMainloopBwdSm80ILi2ELi1EN4cute5tupleIJNS5_1CILi64EEENS7_ILi96EEENS7_ILi128EEEEEENS_10bfloat16_tEfNS_4arch4Sm80ELb0ELb0ELb1ELb1ELb0ELb0ELb0ELb0ELi2ELi2ELi2ELi2ELb1EEENS1_21CollectiveEpilogueBwdISB_SC_SE_Li256ELb1ELb0ELi4EEENS1_19SingleTileSchedulerILb1ELb0ELb0ELi96EEEEEEEEEvNT_6ParamsE)
        /*0048*/ 	.short	0x0210
        /*004a*/ 	.short	0x0270


	//----- nvinfo : EIATTR_SW_WAR
	.align		4
.L_386:
        /*004c*/ 	.byte	0x04, 0x36
        /*004e*/ 	.short	(.L_388 - .L_387)
.L_387:
        /*0050*/ 	.word	0x00000008
.L_388:


//--------------------- .nv.info._ZN7cutlass13device_kernelIN5flash19enable_sm80_to_sm89INS1_16FlashAttnBwdSm80INS1_25CollectiveMainloopBwdSm80ILi2ELi1EN4cute5tupleIJNS5_1CILi64EEENS7_ILi96EEENS7_ILi128EEEEEENS_10bfloat16_tEfNS_4arch4Sm80ELb0ELb0ELb1ELb1ELb1ELb0ELb0ELb0ELi2ELi2ELi2ELi2ELb1EEENS1_21CollectiveEpilogueBwdISB_SC_SE_Li256ELb1ELb0ELi4EEENS1_19SingleTileSchedulerILb1ELb0ELb0ELi96EEEEEEEEEvNT_6ParamsE --------------------------
	.section	.nv.info._ZN7cutlass13device_kernelIN5flash19enable_sm80_to_sm89INS1_16FlashAttnBwdSm80INS1_25CollectiveMainloopBwdSm80ILi2ELi1EN4cute5tupleIJNS5_1CILi64EEENS7_ILi96EEENS7_ILi128EEEEEENS_10bfloat16_tEfNS_4arch4Sm80ELb0ELb0ELb1ELb1ELb1ELb0ELb0ELb0ELi2ELi2ELi2ELi2ELb1EEENS1_21CollectiveEpilogueBwdISB_SC_SE_Li256ELb1ELb0ELi4EEENS1_19SingleTileSchedulerILb1ELb0ELb0ELi96EEEEEEEEEvNT_6ParamsE,"",@"SHT_CUDA_INFO"
	.sectionflags	@""
	.align	4


	//----- nvinfo : EIATTR_CUDA_API_VERSION
	.align		4
        /*0000*/ 	.byte	0x04, 0x37
        /*0002*/ 	.short	(.L_390 - .L_389)
.L_389:
        /*0004*/ 	.word	0x00000082


	//----- nvinfo : EIATTR_KPARAM_INFO
	.align		4
.L_390:
        /*0008*/ 	.byte	0x04, 0x17
        /*000a*/ 	.short	(.L_392 - .L_391)
.L_391:
        /*000c*/ 	.word	0x00000000
        /*0010*/ 	.short	0x0000
        /*0012*/ 	.short	0x0000
        /*0014*/ 	.byte	0x00, 0xf0, 0xc1, 0x09


	//----- nvinfo : EIATTR_SPARSE_MMA_MASK
	.align		4
.L_392:
        /*0018*/ 	.byte	0x03, 0x50
        /*001a*/ 	.short	0x0000


	//----- nvinfo : EIATTR_MAXREG_COUNT
	.align		4
        /*001c*/ 	.byte	0x03, 0x1b
        /*001e*/ 	.short	0x00ff


	//----- nvinfo : EIATTR_MERCURY_ISA_VERSION
	.align		4
        /*0020*/ 	.byte	0x03, 0x5f
        /*0022*/ 	.short	0x0101


	//----- nvinfo : EIATTR_EXIT_INSTR_OFFSETS
	.align		4
        /*0024*/ 	.byte	0x04, 0x1c
        /*0026*/ 	.short	(.L_394 - .L_393)


	//   ....[0]....
.L_393:
        /*0028*/ 	.word	0x00000010


	//----- nvinfo : EIATTR_MAX_THREADS
	.align		4
.L_394:
        /*002c*/ 	.byte	0x04, 0x05
        /*002e*/ 	.short	(.L_396 - .L_395)
.L_395:
        /*0030*/ 	.word	0x00000100
        /*0034*/ 	.word	0x00000001
        /*0038*/ 	.word	0x00000001


	//----- nvinfo : EIATTR_CBANK_PARAM_SIZE
	.align		4
.L_396:
        /*003c*/ 	.byte	0x03, 0x19
        /*003e*/ 	.short	0x0270


	//----- nvinfo : EIATTR_PARAM_CBANK
	.align		4
        /*0040*/ 	.byte	0x04, 0x0a
        /*0042*/ 	.short	(.L_398 - .L_397)
	.align		4
.L_397:
        /*0044*/ 	.word	index@(.nv.constant0._ZN7cutlass13device_kernelIN5flash19enable_sm80_to_sm89INS1_16FlashAttnBwdSm80INS1_25CollectiveMainloopBwdSm80ILi2ELi1EN4cute5tupleIJNS5_1CILi64EEENS7_ILi96EEENS7_ILi128EEEEEENS_10bfloat16_tEfNS_4arch4Sm80ELb0ELb0ELb1ELb1ELb1ELb0ELb0ELb0ELi2ELi2ELi2ELi2ELb1EEENS1_21CollectiveEpilogueBwdISB_SC_SE_Li256ELb1ELb0ELi4EEENS1_19SingleTileSchedulerILb1ELb0ELb0ELi96EEEEEEEEEvNT_6ParamsE)
        /*0048*/ 	.short	0x0210
        /*004a*/ 	.short	0x0270


	//----- nvinfo : EIATTR_SW_WAR
	.align		4
.L_398:
        /*004c*/ 	.byte	0x04, 0x36
        /*004e*/ 	.short	(.L_400 - .L_399)
.L_399:
        /*0050*/ 	.word	0x00000008
.L_400:


//--------------------- .nv.info._ZN7cutlass13device_kernelIN5flash19enable_sm80_to_sm89INS1_16FlashAttnBwdSm80INS1_25CollectiveMainloopBwdSm80ILi2ELi1EN4cute5tupleIJNS5_1CILi64EEENS7_ILi96EEENS7_ILi128EEEEEENS_10bfloat16_tEfNS_4arch4Sm80ELb0ELb0ELb1ELb1ELb0ELb0ELb0ELb0ELi2ELi2ELi2ELi2ELb1EEENS1_24CollectiveEpilogueBwdGQAISB_fSE_Li256ELb1ELb0EEENS1_19SingleTileSchedulerILb1ELb0ELb0ELi96EEEEEEEEEvNT_6ParamsE --------------------------
	.section	.nv.info._ZN7cutlass13device_kernelIN5flash19enable_sm80_to_sm89INS1_16FlashAttnBwdSm80INS1_25CollectiveMainloopBwdSm80ILi2ELi1EN4cute5tupleIJNS5_1CILi64EEENS7_ILi96EEENS7_ILi128EEEEEENS_10bfloat16_tEfNS_4arch4Sm80ELb0ELb0ELb1ELb1ELb0ELb0ELb0ELb0ELi2ELi2ELi2ELi2ELb1EEENS1_24CollectiveEpilogueBwdGQAISB_fSE_Li256ELb1ELb0EEENS1_19SingleTileSchedulerILb1ELb0ELb0ELi96EEEEEEEEEvNT_6ParamsE,"",@"SHT_CUDA_INFO"
	.sectionflags	@""
	.align	4


	//----- nvinfo : EIATTR_CUDA_API_VERSION
	.align		4
        /*0000*/ 	.byte	0x04, 0x37
        /*0002*/ 	.short	(.L_402 - .L_401)
.L_401:
        /*0004*/ 	.word	0x00000082


	//----- nvinfo : EIATTR_KPARAM_INFO
	.align		4
.L_402:
        /*0008*/ 	.byte	0x04, 0x17
        /*000a*/ 	.short	(.L_404 - .L_403)
.L_403:
        /*000c*/ 	.word	0x00000000
        /*0010*/ 	.short	0x0000
        /*0012*/ 	.short	0x0000
        /*0014*/ 	.byte	0x00, 0xf0, 0xe1, 0x09


	//----- nvinfo : EIATTR_SPARSE_MMA_MASK
	.align		4
.L_404:
        /*0018*/ 	.byte	0x03, 0x50
        /*001a*/ 	.short	0x0000


	//----- nvinfo : EIATTR_MAXREG_COUNT
	.align		4
        /*001c*/ 	.byte	0x03, 0x1b
        /*001e*/ 	.short	0x00ff


	//----- nvinfo : EIATTR_MERCURY_ISA_VERSION
	.align		4
        /*0020*/ 	.byte	0x03, 0x5f
        /*0022*/ 	.short	0x0101


	//----- nvinfo : EIATTR_EXIT_INSTR_OFFSETS
	.align		4
        /*0024*/ 	.byte	0x04, 0x1c
        /*0026*/ 	.short	(.L_406 - .L_405)


	//   ....[0]....
.L_405:
        /*0028*/ 	.word	0x00000010


	//----- nvinfo : EIATTR_MAX_THREADS
	.align		4
.L_406:
        /*002c*/ 	.byte	0x04, 0x05
        /*002e*/ 	.short	(.L_408 - .L_407)
.L_407:
        /*0030*/ 	.word	0x00000100
        /*0034*/ 	.word	0x00000001
        /*0038*/ 	.word	0x00000001


	//----- nvinfo : EIATTR_CBANK_PARAM_SIZE
	.align		4
.L_408:
        /*003c*/ 	.byte	0x03, 0x19
        /*003e*/ 	.short	0x0278


	//----- nvinfo : EIATTR_PARAM_CBANK
	.align		4
        /*0040*/ 	.byte	0x04, 0x0a
        /*0042*/ 	.short	(.L_410 - .L_409)
	.align		4
.L_409:
        /*0044*/ 	.word	index@(.nv.constant0._ZN7cutlass13device_kernelIN5flash19enable_sm80_to_sm89INS1_16FlashAttnBwdSm80INS1_25CollectiveMainloopBwdSm80ILi2ELi1EN4cute5tupleIJNS5_1CILi64EEENS7_ILi96EEENS7_ILi128EEEEEENS_10bfloat16_tEfNS_4arch4Sm80ELb0ELb0ELb1ELb1ELb0ELb0ELb0ELb0ELi2ELi2ELi2ELi2ELb1EEENS1_24CollectiveEpilogueBwdGQAISB_fSE_Li256ELb1ELb0EEENS1_19SingleTileSchedulerILb1ELb0ELb0ELi96EEEEEEEEEvNT_6ParamsE)
        /*0048*/ 	.short	0x0210
        /*004a*/ 	.short	0x0278


	//----- nvinfo : EIATTR_SW_WAR
	.align		4
.L_410:
        /*004c*/ 	.byte	0x04, 0x36
        /*004e*/ 	.short	(.L_412 - .L_411)
.L_411:
        /*0050*/ 	.word	0x00000008
.L_412:


//--------------------- .nv.info._ZN7cutlass13device_kernelIN5flash19enable_sm80_to_sm89INS1_16FlashAttnBwdSm80INS1_25CollectiveMainloopBwdSm80ILi2ELi1EN4cute5tupleIJNS5_1CILi64EEENS7_ILi96EEENS7_ILi128EEEEEENS_10bfloat16_tEfNS_4arch4Sm80ELb0ELb0ELb1ELb1ELb1ELb0ELb0ELb0ELi2ELi2ELi2ELi2ELb1EEENS1_24CollectiveEpilogueBwdGQAISB_fSE_Li256ELb1ELb1EEENS1_19SingleTileSchedulerILb1ELb0ELb0ELi96EEEEEEEEEvNT_6ParamsE --------------------------
	.section	.nv.info._ZN7cutlass13device_kernelIN5flash19enable_sm80_to_sm89INS1_16FlashAttnBwdSm80INS1_25CollectiveMainloopBwdSm80ILi2ELi1EN4cute5tupleIJNS5_1CILi64EEENS7_ILi96EEENS7_ILi128EEEEEENS_10bfloat16_tEfNS_4arch4Sm80ELb0ELb0ELb1ELb1ELb1ELb0ELb0ELb0ELi2ELi2ELi2ELi2ELb1EEENS1_24CollectiveEpilogueBwdGQAISB_fSE_Li256ELb1ELb1EEENS1_19SingleTileSchedulerILb1ELb0ELb0ELi96EEEEEEEEEvNT_6ParamsE,"",@"SHT_CUDA_INFO"
	.sectionflags	@""
	.align	4


	//----- nvinfo : EIATTR_CUDA_API_VERSION
	.align		4
        /*0000*/ 	.byte	0x04, 0x37
        /*0002*/ 	.short	(.L_414 - .L_413)
.L_413:
        /*0004*/ 	.word	0x00000082


	//----- nvinfo : EIATTR_KPARAM_INFO
	.align		4
.L_414:
        /*0008*/ 	.byte	0x04, 0x17
        /*000a*/ 	.short	(.L_416 - .L_415)
.L_415:
        /*000c*/ 	.word	0x00000000
        /*0010*/ 	.short	0x0000
        /*0012*/ 	.short	0x0000
        /*0014*/ 	.byte	0x00, 0xf0, 0xe1, 0x09


	//----- nvinfo : EIATTR_SPARSE_MMA_MASK
	.align		4
.L_416:
        /*0018*/ 	.byte	0x03, 0x50
        /*001a*/ 	.short	0x0000


	//----- nvinfo : EIATTR_MAXREG_COUNT
	.align		4
        /*001c*/ 	.byte	0x03, 0x1b
        /*001e*/ 	.short	0x00ff


	//----- nvinfo : EIATTR_MERCURY_ISA_VERSION
	.align		4
        /*0020*/ 	.byte	0x03, 0x5f
        /*0022*/ 	.short	0x0101


	//----- nvinfo : EIATTR_EXIT_INSTR_OFFSETS
	.align		4
        /*0024*/ 	.byte	0x04, 0x1c
        /*0026*/ 	.short	(.L_418 - .L_417)


	//   ....[0]....
.L_417:
        /*0028*/ 	.word	0x00000010


	//----- nvinfo : EIATTR_MAX_THREADS
	.align		4
.L_418:
        /*002c*/ 	.byte	0x04, 0x05
        /*002e*/ 	.short	(.L_420 - .L_419)
.L_419:
        /*0030*/ 	.word	0x00000100
        /*0034*/ 	.word	0x00000001
        /*0038*/ 	.word	0x00000001


	//----- nvinfo : EIATTR_CBANK_PARAM_SIZE
	.align		4
.L_420:
        /*003c*/ 	.byte	0x03, 0x19
        /*003e*/ 	.short	0x0278


	//----- nvinfo : EIATTR_PARAM_CBANK
	.align		4
        /*0040*/ 	.byte	0x04, 0x0a
        /*0042*/ 	.short	(.L_422 - .L_421)
	.align		4
.L_421:
        /*0044*/ 	.word	index@(.nv.constant0._ZN7cutlass13device_kernelIN5flash19enable_sm80_to_sm89INS1_16FlashAttnBwdSm80INS1_25CollectiveMainloopBwdSm80ILi2ELi1EN4cute5tupleIJNS5_1CILi64EEENS7_ILi96EEENS7_ILi128EEEEEENS_10bfloat16_tEfNS_4arch4Sm80ELb0ELb0ELb1ELb1ELb1ELb0ELb0ELb0ELi2ELi2ELi2ELi2ELb1EEENS1_24CollectiveEpilogueBwdGQAISB_fSE_Li256ELb1ELb1EEENS1_19SingleTileSchedulerILb1ELb0ELb0ELi96EEEEEEEEEvNT_6ParamsE)
        /*0048*/ 	.short	0x0210
        /*004a*/ 	.short	0x0278


	//----- nvinfo : EIATTR_SW_WAR
	.align		4
.L_422:
        /*004c*/ 	.byte	0x04, 0x36
        /*004e*/ 	.short	(.L_424 - .L_423)
.L_423:
        /*0050*/ 	.word	0x00000008
.L_424:


//--------------------- .nv.info._ZN7cutlass13device_kernelIN5flash19enable_sm80_to_sm89INS1_16FlashAttnBwdSm80INS1_25CollectiveMainloopBwdSm80ILi2ELi1EN4cute5tupleIJNS5_1CILi64EEENS7_ILi96EEENS7_ILi128EEEEEENS_10bfloat16_tEfNS_4arch4Sm80ELb0ELb1ELb1ELb0ELb0ELb0ELb0ELb0ELi2ELi2ELi2ELi2ELb1EEENS1_21CollectiveEpilogueBwdISB_SC_SE_Li256ELb0ELb0ELi4EEENS1_19SingleTileSchedulerILb0ELb0ELb0ELi96EEEEEEEEEvNT_6ParamsE --------------------------
	.section	.nv.info._ZN7cutlass13device_kernelIN5flash19enable_sm80_to_sm89INS1_16FlashAttnBwdSm80INS1_25CollectiveMainloopBwdSm80ILi2ELi1EN4cute5tupleIJNS5_1CILi64EEENS7_ILi96EEENS7_ILi128EEEEEENS_10bfloat16_tEfNS_4arch4Sm80ELb0ELb1ELb1ELb0ELb0ELb0ELb0ELb0ELi2ELi2ELi2ELi2ELb1EEENS1_21CollectiveEpilogueBwdISB_SC_SE_Li256ELb0ELb0ELi4EEENS1_19SingleTileSchedulerILb0ELb0ELb0ELi96EEEEEEEEEvNT_6ParamsE,"",@"SHT_CUDA_INFO"
	.sectionflags	@""
	.align	4


	//----- nvinfo : EIATTR_CUDA_API_VERSION
	.align		4
        /*0000*/ 	.byte	0x04, 0x37
        /*0002*/ 	.short	(.L_426 - .L_425)
.L_425:
        /*0004*/ 	.word	0x00000082


	//----- nvinfo : EIATTR_KPARAM_INFO
	.align		4
.L_426:
        /*0008*/ 	.byte	0x04, 0x17
        /*000a*/ 	.short	(.L_428 - .L_427)
.L_427:
        /*000c*/ 	.word	0x00000000
        /*0010*/ 	.short	0x0000
        /*0012*/ 	.short	0x0000
        /*0014*/ 	.byte	0x00, 0xf0, 0xc1, 0x09


	//----- nvinfo : EIATTR_SPARSE_MMA_MASK
	.align		4
.L_428:
        /*0018*/ 	.byte	0x03, 0x50
        /*001a*/ 	.short	0x0000


	//----- nvinfo : EIATTR_MAXREG_COUNT
	.align		4
        /*001c*/ 	.byte	0x03, 0x1b
        /*001e*/ 	.short	0x00ff


	//----- nvinfo : EIATTR_MERCURY_ISA_VERSION
	.align		4
        /*0020*/ 	.byte	0x03, 0x5f
        /*0022*/ 	.short	0x0101


	//----- nvinfo : EIATTR_EXIT_INSTR_OFFSETS
	.align		4
        /*0024*/ 	.byte	0x04, 0x1c
        /*0026*/ 	.short	(.L_430 - .L_429)


	//   ....[0]....
.L_429:
        /*0028*/ 	.word	0x00000010


	//----- nvinfo : EIATTR_MAX_THREADS
	.align		4
.L_430:
        /*002c*/ 	.byte	0x04, 0x05
        /*002e*/ 	.short	(.L_432 - .L_431)
.L_431:
        /*0030*/ 	.word	0x00000100
        /*0034*/ 	.word	0x00000001
        /*0038*/ 	.word	0x00000001


	//----- nvinfo : EIATTR_CBANK_PARAM_SIZE
	.align		4
.L_432:
        /*003c*/ 	.byte	0x03, 0x19
        /*003e*/ 	.short	0x0270


	//----- nvinfo : EIATTR_PARAM_CBANK
	.align		4
        /*0040*/ 	.byte	0x04, 0x0a
        /*0042*/ 	.short	(.L_434 - .L_433)
	.align		4
.L_433:
        /*0044*/ 	.word	index@(.nv.constant0._ZN7cutlass13device_kernelIN5flash19enable_sm80_to_sm89INS1_16FlashAttnBwdSm80INS1_25CollectiveMainloopBwdSm80ILi2ELi1EN4cute5tupleIJNS5_1CILi64EEENS7_ILi96EEENS7_ILi128EEEEEENS_10bfloat16_tEfNS_4arch4Sm80ELb0ELb1ELb1ELb0ELb0ELb0ELb0ELb0ELi2ELi2ELi2ELi2ELb1EEENS1_21CollectiveEpilogueBwdISB_SC_SE_Li256ELb0ELb0ELi4EEENS1_19SingleTileSchedulerILb0ELb0ELb0ELi96EEEEEEEEEvNT_6ParamsE)
        /*0048*/ 	.short	0x0210
        /*004a*/ 	.short	0x0270


	//----- nvinfo : EIATTR_SW_WAR
	.align		4
.L_434:
        /*004c*/ 	.byte	0x04, 0x36
        /*004e*/ 	.short	(.L_436 - .L_435)
.L_435:
        /*0050*/ 	.word	0x00000008
.L_436:


//--------------------- .nv.info._ZN7cutlass13device_kernelIN5flash19enable_sm80_to_sm89INS1_16FlashAttnBwdSm80INS1_25CollectiveMainloopBwdSm80ILi2ELi1EN4cute5tupleIJNS5_1CILi64EEENS7_ILi96EEENS7_ILi128EEEEEENS_10bfloat16_tEfNS_4arch4Sm80ELb0ELb1ELb1ELb0ELb1ELb0ELb0ELb0ELi2ELi2ELi2ELi2ELb1EEENS1_21CollectiveEpilogueBwdISB_SC_SE_Li256ELb0ELb0ELi4EEENS1_19SingleTileSchedulerILb0ELb0ELb0ELi96EEEEEEEEEvNT_6ParamsE --------------------------
	.section	.nv.info._ZN7cutlass13device_kernelIN5flash19enable_sm80_to_sm89INS1_16FlashAttnBwdSm80INS1_25CollectiveMainloopBwdSm80ILi2ELi1EN4cute5tupleIJNS5_1CILi64EEENS7_ILi96EEENS7_ILi128EEEEEENS_10bfloat16_tEfNS_4arch4Sm80ELb0ELb1ELb1ELb0ELb1ELb0ELb0ELb0ELi2ELi2ELi2ELi2ELb1EEENS1_21CollectiveEpilogueBwdISB_SC_SE_Li256ELb0ELb0ELi4EEENS1_19SingleTileSchedulerILb0ELb0ELb0ELi96EEEEEEEEEvNT_6ParamsE,"",@"SHT_CUDA_INFO"
	.sectionflags	@""
	.align	4


	//----- nvinfo : EIATTR_CUDA_API_VERSION
	.align		4
        /*0000*/ 	.byte	0x04, 0x37
        /*0002*/ 	.short	(.L_438 - .L_437)
.L_437:
        /*0004*/ 	.word	0x00000082


	//----- nvinfo : EIATTR_KPARAM_INFO
	.align		4
.L_438:
        /*0008*/ 	.byte	0x04, 0x17
        /*000a*/ 	.short	(.L_440 - .L_439)
.L_439:
        /*000c*/ 	.word	0x00000000
        /*0010*/ 	.short	0x0000
        /*0012*/ 	.short	0x0000
        /*0014*/ 	.byte	0x00, 0xf0, 0xc1, 0x09


	//----- nvinfo : EIATTR_SPARSE_MMA_MASK
	.align		4
.L_440:
        /*0018*/ 	.byte	0x03, 0x50
        /*001a*/ 	.short	0x0000


	//----- nvinfo : EIATTR_MAXREG_COUNT
	.align		4
        /*001c*/ 	.byte	0x03, 0x1b
        /*001e*/ 	.short	0x00ff


	//----- nvinfo : EIATTR_MERCURY_ISA_VERSION
	.align		4
        /*0020*/ 	.byte	0x03, 0x5f
        /*0022*/ 	.short	0x0101


	//----- nvinfo : EIATTR_EXIT_INSTR_OFFSETS
	.align		4
        /*0024*/ 	.byte	0x04, 0x1c
        /*0026*/ 	.short	(.L_442 - .L_441)


	//   ....[0]....
.L_441:
        /*0028*/ 	.word	0x00000010


	//----- nvinfo : EIATTR_MAX_THREADS
	.align		4
.L_442:
        /*002c*/ 	.byte	0x04, 0x05
        /*002e*/ 	.short	(.L_444 - .L_443)
.L_443:
        /*0030*/ 	.word	0x00000100
        /*0034*/ 	.word	0x00000001
        /*0038*/ 	.word	0x00000001


	//----- nvinfo : EIATTR_CBANK_PARAM_SIZE
	.align		4
.L_444:
        /*003c*/ 	.byte	0x03, 0x19
        /*003e*/ 	.short	0x0270


	//----- nvinfo : EIATTR_PARAM_CBANK
	.align		4
        /*0040*/ 	.byte	0x04, 0x0a
        /*0042*/ 	.short	(.L_446 - .L_445)
	.align		4
.L_445:
        /*0044*/ 	.word	index@(.nv.constant0._ZN7cutlass13device_kernelIN5flash19enable_sm80_to_sm89INS1_16FlashAttnBwdSm80INS1_25CollectiveMainloopBwdSm80ILi2ELi1EN4cute5tupleIJNS5_1CILi64EEENS7_ILi96EEENS7_ILi128EEEEEENS_10bfloat16_tEfNS_4arch4Sm80ELb0ELb1ELb1ELb0ELb1ELb0ELb0ELb0ELi2ELi2ELi2ELi2ELb1EEENS1_21CollectiveEpilogueBwdISB_SC_SE_Li256ELb0ELb0ELi4EEENS1_19SingleTileSchedulerILb0ELb0ELb0ELi96EEEEEEEEEvNT_6ParamsE)
        /*0048*/ 	.short	0x0210
        /*004a*/ 	.short	0x0270


	//----- nvinfo : EIATTR_SW_WAR
	.align		4
.L_446:
        /*004c*/ 	.byte	0x04, 0x36
        /*004e*/ 	.short	(.L_448 - .L_447)
.L_447:
        /*0050*/ 	.word	0x00000008
.L_448:


//--------------------- .nv.info._ZN7cutlass13device_kernelIN5flash19enable_sm80_to_sm89INS1_16FlashAttnBwdSm80INS1_25CollectiveMainloopBwdSm80ILi2ELi1EN4cute5tupleIJNS5_1CILi64EEENS7_ILi96EEENS7_ILi128EEEEEENS_10bfloat16_tEfNS_4arch4Sm80ELb0ELb1ELb1ELb0ELb0ELb0ELb0ELb0ELi2ELi2ELi2ELi2ELb1EEENS1_24CollectiveEpilogueBwdGQAISB_fSE_Li256ELb0ELb0EEENS1_19SingleTileSchedulerILb0ELb0ELb0ELi96EEEEEEEEEvNT_6ParamsE --------------------------
	.section	.nv.info._ZN7cutlass13device_kernelIN5flash19enable_sm80_to_sm89INS1_16FlashAttnBwdSm80INS1_25CollectiveMainloopBwdSm80ILi2ELi1EN4cute5tupleIJNS5_1CILi64EEENS7_ILi96EEENS7_ILi128EEEEEENS_10bfloat16_tEfNS_4arch4Sm80ELb0ELb1ELb1ELb0ELb0ELb0ELb0ELb0ELi2ELi2ELi2ELi2ELb1EEENS1_24CollectiveEpilogueBwdGQAISB_fSE_Li256ELb0ELb0EEENS1_19SingleTileSchedulerILb0ELb0ELb0ELi96EEEEEEEEEvNT_6ParamsE,"",@"SHT_CUDA_INFO"
	.sectionflags	@""
	.align	4


	//----- nvinfo : EIATTR_CUDA_API_VERSION
	.align		4
        /*0000*/ 	.byte	0x04, 0x37
        /*0002*/ 	.short	(.L_450 - .L_449)
.L_449:
        /*0004*/ 	.word	0x00000082


	//----- nvinfo : EIATTR_KPARAM_INFO
	.align		4
.L_450:
        /*0008*/ 	.byte	0x04, 0x17
        /*000a*/ 	.short	(.L_452 - .L_451)
.L_451:
        /*000c*/ 	.word	0x00000000
        /*0010*/ 	.short	0x0000
        /*0012*/ 	.short	0x0000
        /*0014*/ 	.byte	0x00, 0xf0, 0xe1, 0x09


	//----- nvinfo : EIATTR_SPARSE_MMA_MASK
	.align		4
.L_452:
        /*0018*/ 	.byte	0x03, 0x50
        /*001a*/ 	.short	0x0000


	//----- nvinfo : EIATTR_MAXREG_COUNT
	.align		4
        /*001c*/ 	.byte	0x03, 0x1b
        /*001e*/ 	.short	0x00ff


	//----- nvinfo : EIATTR_MERCURY_ISA_VERSION
	.align		4
        /*0020*/ 	.byte	0x03, 0x5f
        /*0022*/ 	.short	0x0101


	//----- nvinfo : EIATTR_EXIT_INSTR_OFFSETS
	.align		4
        /*0024*/ 	.byte	0x04, 0x1c
        /*0026*/ 	.short	(.L_454 - .L_453)


	//   ....[0]....
.L_453:
        /*0028*/ 	.word	0x00000010


	//----- nvinfo : EIATTR_MAX_THREADS
	.align		4
.L_454:
        /*002c*/ 	.byte	0x04, 0x05
        /*002e*/ 	.short	(.L_456 - .L_455)
.L_455:
        /*0030*/ 	.word	0x00000100
        /*0034*/ 	.word	0x00000001
        /*0038*/ 	.word	0x00000001


	//----- nvinfo : EIATTR_CBANK_PARAM_SIZE
	.align		4
.L_456:
        /*003c*/ 	.byte	0x03, 0x19
        /*003e*/ 	.short	0x0278


	//----- nvinfo : EIATTR_PARAM_CBANK
	.align		4
        /*0040*/ 	.byte	0x04, 0x0a
        /*0042*/ 	.short	(.L_458 - .L_457)
	.align		4
.L_457:
        /*0044*/ 	.word	index@(.nv.constant0._ZN7cutlass13device_kernelIN5flash19enable_sm80_to_sm89INS1_16FlashAttnBwdSm80INS1_25CollectiveMainloopBwdSm80ILi2ELi1EN4cute5tupleIJNS5_1CILi64EEENS7_ILi96EEENS7_ILi128EEEEEENS_10bfloat16_tEfNS_4arch4Sm80ELb0ELb1ELb1ELb0ELb0ELb0ELb0ELb0ELi2ELi2ELi2ELi2ELb1EEENS1_24CollectiveEpilogueBwdGQAISB_fSE_Li256ELb0ELb0EEENS1_19SingleTileSchedulerILb0ELb0ELb0ELi96EEEEEEEEEvNT_6ParamsE)
        /*0048*/ 	.short	0x0210
        /*004a*/ 	.short	0x0278


	//----- nvinfo : EIATTR_SW_WAR
	.align		4
.L_458:
        /*004c*/ 	.byte	0x04, 0x36
        /*004e*/ 	.short	(.L_460 - .L_459)
.L_459:
        /*0050*/ 	.word	0x00000008
.L_460:


//--------------------- .nv.info._ZN7cutlass13device_kernelIN5flash19enable_sm80_to_sm89INS1_16FlashAttnBwdSm80INS1_25CollectiveMainloopBwdSm80ILi2ELi1EN4cute5tupleIJNS5_1CILi64EEENS7_ILi96EEENS7_ILi128EEEEEENS_10bfloat16_tEfNS_4arch4Sm80ELb0ELb1ELb1ELb0ELb1ELb0ELb0ELb0ELi2ELi2ELi2ELi2ELb1EEENS1_24CollectiveEpilogueBwdGQAISB_fSE_Li256ELb0ELb1EEENS1_19SingleTileSchedulerILb0ELb0ELb0ELi96EEEEEEEEEvNT_6ParamsE --------------------------
	.section	.nv.info._ZN7cutlass13device_kernelIN5flash19enable_sm80_to_sm89INS1_16FlashAttnBwdSm80INS1_25CollectiveMainloopBwdSm80ILi2ELi1EN4cute5tupleIJNS5_1CILi64EEENS7_ILi96EEENS7_ILi128EEEEEENS_10bfloat16_tEfNS_4arch4Sm80ELb0ELb1ELb1ELb0ELb1ELb0ELb0ELb0ELi2ELi2ELi2ELi2ELb1EEENS1_24CollectiveEpilogueBwdGQAISB_fSE_Li256ELb0ELb1EEENS1_19SingleTileSchedulerILb0ELb0ELb0ELi96EEEEEEEEEvNT_6ParamsE,"",@"SHT_CUDA_INFO"
	.sectionflags	@""
	.align	4


	//----- nvinfo : EIATTR_CUDA_API_VERSION
	.align		4
        /*0000*/ 	.byte	0x04, 0x37
        /*0002*/ 	.short	(.L_462 - .L_461)
.L_461:
        /*0004*/ 	.word	0x00000082


	//----- nvinfo : EIATTR_KPARAM_INFO
	.align		4
.L_462:
        /*0008*/ 	.byte	0x04, 0x17
        /*000a*/ 	.short	(.L_464 - .L_463)
.L_463:
        /*000c*/ 	.word	0x00000000
        /*0010*/ 	.short	0x0000
        /*0012*/ 	.short	0x0000
        /*0014*/ 	.byte	0x00, 0xf0, 0xe1, 0x09


	//----- nvinfo : EIATTR_SPARSE_MMA_MASK
	.align		4
.L_464:
        /*0018*/ 	.byte	0x03, 0x50
        /*001a*/ 	.short	0x0000


	//----- nvinfo : EIATTR_MAXREG_COUNT
	.align		4
        /*001c*/ 	.byte	0x03, 0x1b
        /*001e*/ 	.short	0x00ff


	//----- nvinfo : EIATTR_MERCURY_ISA_VERSION
	.align		4
        /*0020*/ 	.byte	0x03, 0x5f
        /*0022*/ 	.short	0x0101


	//----- nvinfo : EIATTR_EXIT_INSTR_OFFSETS
	.align		4
        /*0024*/ 	.byte	0x04, 0x1c
        /*0026*/ 	.short	(.L_466 - .L_465)


	//   ....[0]....
.L_465:
        /*0028*/ 	.word	0x00000010


	//----- nvinfo : EIATTR_MAX_THREADS
	.align		4
.L_466:
        /*002c*/ 	.byte	0x04, 0x05
        /*002e*/ 	.short	(.L_468 - .L_467)
.L_467:
        /*0030*/ 	.word	0x00000100
        /*0034*/ 	.word	0x00000001
        /*0038*/ 	.word	0x00000001


	//----- nvinfo : EIATTR_CBANK_PARAM_SIZE
	.align		4
.L_468:
        /*003c*/ 	.byte	0x03, 0x19
        /*003e*/ 	.short	0x0278


	//----- nvinfo : EIATTR_PARAM_CBANK
	.align		4
        /*0040*/ 	.byte	0x04, 0x0a
        /*0042*/ 	.short	(.L_470 - .L_469)
	.align		4
.L_469:
        /*0044*/ 	.word	index@(.nv.constant0._ZN7cutlass13device_kernelIN5flash19enable_sm80_to_sm89INS1_16FlashAttnBwdSm80INS1_25CollectiveMainloopBwdSm80ILi2ELi1EN4cute5tupleIJNS5_1CILi64EEENS7_ILi96EEENS7_ILi128EEEEEENS_10bfloat16_tEfNS_4arch4Sm80ELb0ELb1ELb1ELb0ELb1ELb0ELb0ELb0ELi2ELi2ELi2ELi2ELb1EEENS1_24CollectiveEpilogueBwdGQAISB_fSE_Li256ELb0ELb1EEENS1_19SingleTileSchedulerILb0ELb0ELb0ELi96EEEEEEEEEvNT_6ParamsE)
        /*0048*/ 	.short	0x0210
        /*004a*/ 	.short	0x0278


	//----- nvinfo : EIATTR_SW_WAR
	.align		4
.L_470:
        /*004c*/ 	.byte	0x04, 0x36
        /*004e*/ 	.short	(.L_472 - .L_471)
.L_471:
        /*0050*/ 	.word	0x00000008
.L_472:


//--------------------- .nv.info._ZN7cutlass13device_kernelIN5flash19enable_sm80_to_sm89INS1_16FlashAttnBwdSm80INS1_25CollectiveMainloopBwdSm80ILi2ELi1EN4cute5tupleIJNS5_1CILi64EEENS7_ILi96EEENS7_ILi128EEEEEENS_10bfloat16_tEfNS_4arch4Sm80ELb0ELb1ELb1ELb1ELb0ELb0ELb0ELb0ELi2ELi2ELi2ELi2ELb1EEENS1_21CollectiveEpilogueBwdISB_SC_SE_Li256ELb1ELb0ELi4EEENS1_19SingleTileSchedulerILb1ELb0ELb0ELi96EEEEEEEEEvNT_6ParamsE --------------------------
	.section	.nv.info._ZN7cutlass13device_kernelIN5flash19enable_sm80_to_sm89INS1_16FlashAttnBwdSm80INS1_25CollectiveMainloopBwdSm80ILi2ELi1EN4cute5tupleIJNS5_1CILi64EEENS7_ILi96EEENS7_ILi128EEEEEENS_10bfloat16_tEfNS_4arch4Sm80ELb0ELb1ELb1ELb1ELb0ELb0ELb0ELb0ELi2ELi2ELi2ELi2ELb1EEENS1_21CollectiveEpilogueBwdISB_SC_SE_Li256ELb1ELb0ELi4EEENS1_19SingleTileSchedulerILb1ELb0ELb0ELi96EEEEEEEEEvNT_6ParamsE,"",@"SHT_CUDA_INFO"
	.sectionflags	@""
	.align	4


	//----- nvinfo : EIATTR_CUDA_API_VERSION
	.align		4
        /*0000*/ 	.byte	0x04, 0x37
        /*0002*/ 	.short	(.L_474 - .L_473)
.L_473:
        /*0004*/ 	.word	0x00000082


	//----- nvinfo : EIATTR_KPARAM_INFO
	.align		4
.L_474:
        /*0008*/ 	.byte	0x04, 0x17
        /*000a*/ 	.short	(.L_476 - .L_475)
.L_475:
        /*000c*/ 	.word	0x00000000
        /*0010*/ 	.short	0x0000
        /*0012*/ 	.short	0x0000
        /*0014*/ 	.byte	0x00, 0xf0, 0xc1, 0x09


	//----- nvinfo : EIATTR_SPARSE_MMA_MASK
	.align		4
.L_476:
        /*0018*/ 	.byte	0x03, 0x50
        /*001a*/ 	.short	0x0000


	//----- nvinfo : EIATTR_MAXREG_COUNT
	.align		4
        /*001c*/ 	.byte	0x03, 0x1b
        /*001e*/ 	.short	0x00ff


	//----- nvinfo : EIATTR_MERCURY_ISA_VERSION
	.align		4
        /*0020*/ 	.byte	0x03, 0x5f
        /*0022*/ 	.short	0x0101


	//----- nvinfo : EIATTR_EXIT_INSTR_OFFSETS
	.align		4
        /*0024*/ 	.byte	0x04, 0x1c
        /*0026*/ 	.short	(.L_478 - .L_477)


	//   ....[0]....
.L_477:
        /*0028*/ 	.word	0x00000010


	//----- nvinfo : EIATTR_MAX_THREADS
	.align		4
.L_478:
        /*002c*/ 	.byte	0x04, 0x05
        /*002e*/ 	.short	(.L_480 - .L_479)
.L_479:
        /*0030*/ 	.word	0x00000100
        /*0034*/ 	.word	0x00000001
        /*0038*/ 	.word	0x00000001


	//----- nvinfo : EIATTR_CBANK_PARAM_SIZE
	.align		4
.L_480:
        /*003c*/ 	.byte	0x03, 0x19
        /*003e*/ 	.short	0x0270


	//----- nvinfo : EIATTR_PARAM_CBANK
	.align		4
        /*0040*/ 	.byte	0x04, 0x0a
        /*0042*/ 	.short	(.L_482 - .L_481)
	.align		4
.L_481:
        /*0044*/ 	.word	index@(.nv.constant0._ZN7cutlass13device_kernelIN5flash19enable_sm80_to_sm89INS1_16FlashAttnBwdSm80INS1_25CollectiveMainloopBwdSm80ILi2ELi1EN4cute5tupleIJNS5_1CILi64EEENS7_ILi96EEENS7_ILi128EEEEEENS_10bfloat16_tEfNS_4arch4Sm80ELb0ELb1ELb1ELb1ELb0ELb0ELb0ELb0ELi2ELi2ELi2ELi2ELb1EEENS1_21CollectiveEpilogueBwdISB_SC_SE_Li256ELb1ELb0ELi4EEENS1_19SingleTileSchedulerILb1ELb0ELb0ELi96EEEEEEEEEvNT_6ParamsE)
        /*0048*/ 	.short	0x0210
        /*004a*/ 	.short	0x0270


	//----- nvinfo : EIATTR_SW_WAR
	.align		4
.L_482:
        /*004c*/ 	.byte	0x04, 0x36
        /*004e*/ 	.short	(.L_484 - .L_483)
.L_483:
        /*0050*/ 	.word	0x00000008
.L_484:


//--------------------- .nv.info._ZN7cutlass13device_kernelIN5flash19enable_sm80_to_sm89INS1_16FlashAttnBwdSm80INS1_25CollectiveMainloopBwdSm80ILi2ELi1EN4cute5tupleIJNS5_1CILi64EEENS7_ILi96EEENS7_ILi128EEEEEENS_10bfloat16_tEfNS_4arch4Sm80ELb0ELb1ELb1ELb1ELb1ELb0ELb0ELb0ELi2ELi2ELi2ELi2ELb1EEENS1_21CollectiveEpilogueBwdISB_SC_SE_Li256ELb1ELb0ELi4EEENS1_19SingleTileSchedulerILb1ELb0ELb0ELi96EEEEEEEEEvNT_6ParamsE --------------------------
	.section	.nv.info._ZN7cutlass13device_kernelIN5flash19enable_sm80_to_sm89INS1_16FlashAttnBwdSm80INS1_25CollectiveMainloopBwdSm80ILi2ELi1EN4cute5tupleIJNS5_1CILi64EEENS7_ILi96EEENS7_ILi128EEEEEENS_10bfloat16_tEfNS_4arch4Sm80ELb0ELb1ELb1ELb1ELb1ELb0ELb0ELb0ELi2ELi2ELi2ELi2ELb1EEENS1_21CollectiveEpilogueBwdISB_SC_SE_Li256ELb1ELb0ELi4EEENS1_19SingleTileSchedulerILb1ELb0ELb0ELi96EEEEEEEEEvNT_6ParamsE,"",@"SHT_CUDA_INFO"
	.sectionflags	@""
	.align	4


	//----- nvinfo : EIATTR_CUDA_API_VERSION
	.align		4
        /*0000*/ 	.byte	0x04, 0x37
        /*0002*/ 	.short	(.L_486 - .L_485)
.L_485:
        /*0004*/ 	.word	0x00000082


	//----- nvinfo : EIATTR_KPARAM_INFO
	.align		4
.L_486:
        /*0008*/ 	.byte	0x04, 0x17
        /*000a*/ 	.short	(.L_488 - .L_487)
.L_487:
        /*000c*/ 	.word	0x00000000
        /*0010*/ 	.short	0x0000
        /*0012*/ 	.short	0x0000
        /*0014*/ 	.byte	0x00, 0xf0, 0xc1, 0x09


	//----- nvinfo : EIATTR_SPARSE_MMA_MASK
	.align		4
.L_488:
        /*0018*/ 	.byte	0x03, 0x50
        /*001a*/ 	.short	0x0000


	//----- nvinfo : EIATTR_MAXREG_COUNT
	.align		4
        /*001c*/ 	.byte	0x03, 0x1b
        /*001e*/ 	.short	0x00ff


	//----- nvinfo : EIATTR_MERCURY_ISA_VERSION
	.align		4
        /*0020*/ 	.byte	0x03, 0x5f
        /*0022*/ 	.short	0x0101


	//----- nvinfo : EIATTR_EXIT_INSTR_OFFSETS
	.align		4
        /*0024*/ 	.byte	0x04, 0x1c
        /*0026*/ 	.short	(.L_490 - .L_489)


	//   ....[0]....
.L_489:
        /*0028*/ 	.word	0x00000010


	//----- nvinfo : EIATTR_MAX_THREADS
	.align		4
.L_490:
        /*002c*/ 	.byte	0x04, 0x05
        /*002e*/ 	.short	(.L_492 - .L_491)
.L_491:
        /*0030*/ 	.word	0x00000100
        /*0034*/ 	.word	0x00000001
        /*0038*/ 	.word	0x00000001


	//----- nvinfo : EIATTR_CBANK_PARAM_SIZE
	.align		4
.L_492:
        /*003c*/ 	.byte	0x03, 0x19
        /*003e*/ 	.short	0x0270


	//----- nvinfo : EIATTR_PARAM_CBANK
	.align		4
        /*0040*/ 	.byte	0x04, 0x0a
        /*0042*/ 	.short	(.L_494 - .L_493)
	.align		4
.L_493:
        /*0044*/ 	.word	index@(.nv.constant0._ZN7cutlass13device_kernelIN5flash19enable_sm80_to_sm89INS1_16FlashAttnBwdSm80INS1_25CollectiveMainloopBwdSm80ILi2ELi1EN4cute5tupleIJNS5_1CILi64EEENS7_ILi96EEENS7_ILi128EEEEEENS_10bfloat16_tEfNS_4arch4Sm80ELb0ELb1ELb1ELb1ELb1ELb0ELb0ELb0ELi2ELi2ELi2ELi2ELb1EEENS1_21CollectiveEpilogueBwdISB_SC_SE_Li256ELb1ELb0ELi4EEENS1_19SingleTileSchedulerILb1ELb0ELb0ELi96EEEEEEEEEvNT_6ParamsE)
        /*0048*/ 	.short	0x0210
        /*004a*/ 	.short	0x0270


	//----- nvinfo : EIATTR_SW_WAR
	.align		4
.L_494:
        /*004c*/ 	.byte	0x04, 0x36
        /*004e*/ 	.short	(.L_496 - .L_495)
.L_495:
        /*0050*/ 	.word	0x00000008
.L_496:


//--------------------- .nv.info._ZN7cutlass13device_kernelIN5flash19enable_sm80_to_sm89INS1_16FlashAttnBwdSm80INS1_25CollectiveMainloopBwdSm80ILi2ELi1EN4cute5tupleIJNS5_1CILi64EEENS7_ILi96EEENS7_ILi128EEEEEENS_10bfloat16_tEfNS_4arch4Sm80ELb0ELb1ELb1ELb1ELb0ELb0ELb0ELb0ELi2ELi2ELi2ELi2ELb1EEENS1_24CollectiveEpilogueBwdGQAISB_fSE_Li256ELb1ELb0EEENS1_19SingleTileSchedulerILb1ELb0ELb0ELi96EEEEEEEEEvNT_6ParamsE --------------------------
	.section	.nv.info._ZN7cutlass13device_kernelIN5flash19enable_sm80_to_sm89INS1_16FlashAttnBwdSm80INS1_25CollectiveMainloopBwdSm80ILi2ELi1EN4cute5tupleIJNS5_1CILi64EEENS7_ILi96EEENS7_ILi128EEEEEENS_10bfloat16_tEfNS_4arch4Sm80ELb0ELb1ELb1ELb1ELb0ELb0ELb0ELb0ELi2ELi2ELi2ELi2ELb1EEENS1_24CollectiveEpilogueBwdGQAISB_fSE_Li256ELb1ELb0EEENS1_19SingleTileSchedulerILb1ELb0ELb0ELi96EEEEEEEEEvNT_6ParamsE,"",@"SHT_CUDA_INFO"
	.sectionflags	@""
	.align	4


	//----- nvinfo : EIATTR_CUDA_API_VERSION
	.align		4
        /*0000*/ 	.byte	0x04, 0x37
        /*0002*/ 	.short	(.L_498 - .L_497)
.L_497:
        /*0004*/ 	.word	0x00000082


	//----- nvinfo : EIATTR_KPARAM_INFO
	.align		4
.L_498:
        /*0008*/ 	.byte	0x04, 0x17
        /*000a*/ 	.short	(.L_500 - .L_499)
.L_499:
        /*000c*/ 	.word	0x00000000
        /*0010*/ 	.short	0x0000
        /*0012*/ 	.short	0x0000
        /*0014*/ 	.byte	0x00, 0xf0, 0xe1, 0x09


	//----- nvinfo : EIATTR_SPARSE_MMA_MASK
	.align		4
.L_500:
        /*0018*/ 	.byte	0x03, 0x50
        /*001a*/ 	.short	0x0000


	//----- nvinfo : EIATTR_MAXREG_COUNT
	.align		4
        /*001c*/ 	.byte	0x03, 0x1b
        /*001e*/ 	.short	0x00ff


	//----- nvinfo : EIATTR_MERCURY_ISA_VERSION
	.align		4
        /*0020*/ 	.byte	0x03, 0x5f
        /*0022*/ 	.short	0x0101


	//----- nvinfo : EIATTR_EXIT_INSTR_OFFSETS
	.align		4
        /*0024*/ 	.byte	0x04, 0x1c
        /*0026*/ 	.short	(.L_502 - .L_501)


	//   ....[0]....
.L_501:
        /*0028*/ 	.word	0x00000010


	//----- nvinfo : EIATTR_MAX_THREADS
	.align		4
.L_502:
        /*002c*/ 	.byte	0x04, 0x05
        /*002e*/ 	.short	(.L_504 - .L_503)
.L_503:
        /*0030*/ 	.word	0x00000100
        /*0034*/ 	.word	0x00000001
        /*0038*/ 	.word	0x00000001


	//----- nvinfo : EIATTR_CBANK_PARAM_SIZE
	.align		4
.L_504:
        /*003c*/ 	.byte	0x03, 0x19
        /*003e*/ 	.short	0x0278


	//----- nvinfo : EIATTR_PARAM_CBANK
	.align		4
        /*0040*/ 	.byte	0x04, 0x0a
        /*0042*/ 	.short	(.L_506 - .L_505)
	.align		4
.L_505:
        /*0044*/ 	.word	index@(.nv.constant0._ZN7cutlass13device_kernelIN5flash19enable_sm80_to_sm89INS1_16FlashAttnBwdSm80INS1_25CollectiveMainloopBwdSm80ILi2ELi1EN4cute5tupleIJNS5_1CILi64EEENS7_ILi96EEENS7_ILi128EEEEEENS_10bfloat16_tEfNS_4arch4Sm80ELb0ELb1ELb1ELb1ELb0ELb0ELb0ELb0ELi2ELi2ELi2ELi2ELb1EEENS1_24CollectiveEpilogueBwdGQAISB_fSE_Li256ELb1ELb0EEENS1_19SingleTileSchedulerILb1ELb0ELb0ELi96EEEEEEEEEvNT_6ParamsE)
        /*0048*/ 	.short	0x0210
        /*004a*/ 	.short	0x0278


	//----- nvinfo : EIATTR_SW_WAR
	.align		4
.L_506:
        /*004c*/ 	.byte	0x04, 0x36
        /*004e*/ 	.short	(.L_508 - .L_507)
.L_507:
        /*0050*/ 	.word	0x00000008
.L_508:


//--------------------- .nv.info._ZN7cutlass13device_kernelIN5flash19enable_sm80_to_sm89INS1_16FlashAttnBwdSm80INS1_25CollectiveMainloopBwdSm80ILi2ELi1EN4cute5tupleIJNS5_1CILi64EEENS7_ILi96EEENS7_ILi128EEEEEENS_10bfloat16_tEfNS_4arch4Sm80ELb0ELb1ELb1ELb1ELb1ELb0ELb0ELb0ELi2ELi2ELi2ELi2ELb1EEENS1_24CollectiveEpilogueBwdGQAISB_fSE_Li256ELb1ELb1EEENS1_19SingleTileSchedulerILb1ELb0ELb0ELi96EEEEEEEEEvNT_6ParamsE --------------------------
	.section	.nv.info._ZN7cutlass13device_kernelIN5flash19enable_sm80_to_sm89INS1_16FlashAttnBwdSm80INS1_25CollectiveMainloopBwdSm80ILi2ELi1EN4cute5tupleIJNS5_1CILi64EEENS7_ILi96EEENS7_ILi128EEEEEENS_10bfloat16_tEfNS_4arch4Sm80ELb0ELb1ELb1ELb1ELb1ELb0ELb0ELb0ELi2ELi2ELi2ELi2ELb1EEENS1_24CollectiveEpilogueBwdGQAISB_fSE_Li256ELb1ELb1EEENS1_19SingleTileSchedulerILb1ELb0ELb0ELi96EEEEEEEEEvNT_6ParamsE,"",@"SHT_CUDA_INFO"
	.sectionflags	@""
	.align	4


	//----- nvinfo : EIATTR_CUDA_API_VERSION
	.align		4
        /*0000*/ 	.byte	0x04, 0x37
        /*0002*/ 	.short	(.L_510 - .L_509)
.L_509:
        /*0004*/ 	.word	0x00000082


	//----- nvinfo : EIATTR_KPARAM_INFO
	.align		4
.L_510:
        /*0008*/ 	.byte	0x04, 0x17
        /*000a*/ 	.short	(.L_512 - .L_511)
.L_511:
        /*000c*/ 	.word	0x00000000
        /*0010*/ 	.short	0x0000
        /*0012*/ 	.short	0x0000
        /*0014*/ 	.byte	0x00, 0xf0, 0xe1, 0x09


	//----- nvinfo : EIATTR_SPARSE_MMA_MASK
	.align		4
.L_512:
        /*0018*/ 	.byte	0x03, 0x50
        /*001a*/ 	.short	0x0000


	//----- nvinfo : EIATTR_MAXREG_COUNT
	.align		4
        /*001c*/ 	.byte	0x03, 0x1b
        /*001e*/ 	.short	0x00ff


	//----- nvinfo : EIATTR_MERCURY_ISA_VERSION
	.align		4
        /*0020*/ 	.byte	0x03, 0x5f
        /*0022*/ 	.short	0x0101


	//----- nvinfo : EIATTR_EXIT_INSTR_OFFSETS
	.align		4
        /*0024*/ 	.byte	0x04, 0x1c
        /*0026*/ 	.short	(.L_514 - .L_513)


	//   ....[0]....
.L_513:
        /*0028*/ 	.word	0x00000010


	//----- nvinfo : EIATTR_MAX_THREADS
	.align		4
.L_514:
        /*002c*/ 	.byte	0x04, 0x05
        /*002e*/ 	.short	(.L_516 - .L_515)
.L_515:
        /*0030*/ 	.word	0x00000100
        /*0034*/ 	.word	0x00000001
        /*0038*/ 	.word	0x00000001


	//----- nvinfo : EIATTR_CBANK_PARAM_SIZE
	.align		4
.L_516:
        /*003c*/ 	.byte	0x03, 0x19
        /*003e*/ 	.short	0x0278


	//----- nvinfo : EIATTR_PARAM_CBANK
	.align		4
        /*0040*/ 	.byte	0x04, 0x0a
        /*0042*/ 	.short	(.L_518 - .L_517)
	.align		4
.L_517:
        /*0044*/ 	.word	index@(.nv.constant0._ZN7cutlass13device_kernelIN5flash19enable_sm80_to_sm89INS1_16FlashAttnBwdSm80INS1_25CollectiveMainloopBwdSm80ILi2ELi1EN4cute5tupleIJNS5_1CILi64EEENS7_ILi96EEENS7_ILi128EEEEEENS_10bfloat16_tEfNS_4arch4Sm80ELb0ELb1ELb1ELb1ELb1ELb0ELb0ELb0ELi2ELi2ELi2ELi2ELb1EEENS1_24CollectiveEpilogueBwdGQAISB_fSE_Li256ELb1ELb1EEENS1_19SingleTileSchedulerILb1ELb0ELb0ELi96EEEEEEEEEvNT_6ParamsE)
        /*0048*/ 	.short	0x0210
        /*004a*/ 	.short	0x0278


	//----- nvinfo : EIATTR_SW_WAR
	.align		4
.L_518:
        /*004c*/ 	.byte	0x04, 0x36
        /*004e*/ 	.short	(.L_520 - .L_519)
.L_519:
        /*0050*/ 	.word	0x00000008
.L_520:


//--------------------- .nv.info._ZN7cutlass13device_kernelIN5flash19enable_sm80_to_sm89INS1_16FlashAttnBwdSm80INS1_25CollectiveMainloopBwdSm80ILi2ELi1EN4cute5tupleIJNS5_1CILi64EEENS7_ILi96EEENS7_ILi128EEEEEENS_10bfloat16_tEfNS_4arch4Sm80ELb1ELb0ELb1ELb0ELb0ELb0ELb0ELb0ELi2ELi2ELi2ELi2ELb1EEENS1_21CollectiveEpilogueBwdISB_SC_SE_Li256ELb0ELb0ELi4EEENS1_25SingleTileBwdLPTSchedulerILb0ELi96ELb0EEEEEEEEEvNT_6ParamsE --------------------------
	.section	.nv.info._ZN7cutlass13device_kernelIN5flash19enable_sm80_to_sm89INS1_16FlashAttnBwdSm80INS1_25CollectiveMainloopBwdSm80ILi2ELi1EN4cute5tupleIJNS5_1CILi64EEENS7_ILi96EEENS7_ILi128EEEEEENS_10bfloat16_tEfNS_4arch4Sm80ELb1ELb0ELb1ELb0ELb0ELb0ELb0ELb0ELi2ELi2ELi2ELi2ELb1EEENS1_21CollectiveEpilogueBwdISB_SC_SE_Li256ELb0ELb0ELi4EEENS1_25SingleTileBwdLPTSchedulerILb0ELi96ELb0EEEEEEEEEvNT_6ParamsE,"",@"SHT_CUDA_INFO"
	.sectionflags	@""
	.align	4


	//----- nvinfo : EIATTR_CUDA_API_VERSION
	.align		4
        /*0000*/ 	.byte	0x04, 0x37
        /*0002*/ 	.short	(.L_522 - .L_521)
.L_521:
        /*0004*/ 	.word	0x00000082


	//----- nvinfo : EIATTR_KPARAM_INFO
	.align		4
.L_522:
        /*0008*/ 	.byte	0x04, 0x17
        /*000a*/ 	.short	(.L_524 - .L_523)
.L_523:
        /*000c*/ 	.word	0x00000000
        /*0010*/ 	.short	0x0000
        /*0012*/ 	.short	0x0000
        /*0014*/ 	.byte	0x00, 0xf0, 0x21, 0x0a


	//----- nvinfo : EIATTR_SPARSE_MMA_MASK
	.align		4
.L_524:
        /*0018*/ 	.byte	0x03, 0x50
        /*001a*/ 	.short	0x0000


	//----- nvinfo : EIATTR_MAXREG_COUNT
	.align		4
        /*001c*/ 	.byte	0x03, 0x1b
        /*001e*/ 	.short	0x00ff


	//----- nvinfo : EIATTR_MERCURY_ISA_VERSION
	.align		4
        /*0020*/ 	.byte	0x03, 0x5f
        /*0022*/ 	.short	0x0101


	//----- nvinfo : EIATTR_EXIT_INSTR_OFFSETS
	.align		4
        /*0024*/ 	.byte	0x04, 0x1c
        /*0026*/ 	.short	(.L_526 - .L_525)


	//   ....[0]....
.L_525:
        /*0028*/ 	.word	0x00000010


	//----- nvinfo : EIATTR_MAX_THREADS
	.align		4
.L_526:
        /*002c*/ 	.byte	0x04, 0x05
        /*002e*/ 	.short	(.L_528 - .L_527)
.L_527:
        /*0030*/ 	.word	0x00000100
        /*0034*/ 	.word	0x00000001
        /*0038*/ 	.word	0x00000001


	//----- nvinfo : EIATTR_CBANK_PARAM_SIZE
	.align		4
.L_528:
        /*003c*/ 	.byte	0x03, 0x19
        /*003e*/ 	.short	0x0288


	//----- nvinfo : EIATTR_PARAM_CBANK
	.align		4
        /*0040*/ 	.byte	0x04, 0x0a
        /*0042*/ 	.short	(.L_530 - .L_529)
	.align		4
.L_529:
        /*0044*/ 	.word	index@(.nv.constant0._ZN7cutlass13device_kernelIN5flash19enable_sm80_to_sm89INS1_16FlashAttnBwdSm80INS1_25CollectiveMainloopBwdSm80ILi2ELi1EN4cute5tupleIJNS5_1CILi64EEENS7_ILi96EEENS7_ILi128EEEEEENS_10bfloat16_tEfNS_4arch4Sm80ELb1ELb0ELb1ELb0ELb0ELb0ELb0ELb0ELi2ELi2ELi2ELi2ELb1EEENS1_21CollectiveEpilogueBwdISB_SC_SE_Li256ELb0ELb0ELi4EEENS1_25SingleTileBwdLPTSchedulerILb0ELi96ELb0EEEEEEEEEvNT_6ParamsE)
        /*0048*/ 	.short	0x0210
        /*004a*/ 	.short	0x0288


	//----- nvinfo : EIATTR_SW_WAR
	.align		4
.L_530:
        /*004c*/ 	.byte	0x04, 0x36
        /*004e*/ 	.short	(.L_532 - .L_531)
.L_531:
        /*0050*/ 	.word	0x00000008
.L_532:


//--------------------- .nv.info._ZN7cutlass13device_kernelIN5flash19enable_sm80_to_sm89INS1_16FlashAttnBwdSm80INS1_25CollectiveMainloopBwdSm80ILi2ELi1EN4cute5tupleIJNS5_1CILi64EEENS7_ILi96EEENS7_ILi128EEEEEENS_10bfloat16_tEfNS_4arch4Sm80ELb1ELb0ELb1ELb0ELb1ELb0ELb0ELb0ELi2ELi2ELi2ELi2ELb1EEENS1_21CollectiveEpilogueBwdISB_SC_SE_Li256ELb0ELb0ELi4EEENS1_25SingleTileBwdLPTSchedulerILb0ELi96ELb1EEEEEEEEEvNT_6ParamsE --------------------------
	.section	.nv.info._ZN7cutlass13device_kernelIN5flash19enable_sm80_to_sm89INS1_16FlashAttnBwdSm80INS1_25CollectiveMainloopBwdSm80ILi2ELi1EN4cute5tupleIJNS5_1CILi64EEENS7_ILi96EEENS7_ILi128EEEEEENS_10bfloat16_tEfNS_4arch4Sm80ELb1ELb0ELb1ELb0ELb1ELb0ELb0ELb0ELi2ELi2ELi2ELi2ELb1EEENS1_21CollectiveEpilogueBwdISB_SC_SE_Li256ELb0ELb0ELi4EEENS1_25SingleTileBwdLPTSchedulerILb0ELi96ELb1EEEEEEEEEvNT_6ParamsE,"",@"SHT_CUDA_INFO"
	.sectionflags	@""
	.align	4


	//----- nvinfo : EIATTR_CUDA_API_VERSION
	.align		4
        /*0000*/ 	.byte	0x04, 0x37
        /*0002*/ 	.short	(.L_534 - .L_533)
.L_533:
        /*0004*/ 	.word	0x00000082


	//----- nvinfo : EIATTR_KPARAM_INFO
	.align		4
.L_534:
        /*0008*/ 	.byte	0x04, 0x17
        /*000a*/ 	.short	(.L_536 - .L_535)
.L_535:
        /*000c*/ 	.word	0x00000000
        /*0010*/ 	.short	0x0000
        /*0012*/ 	.short	0x0000
        /*0014*/ 	.byte	0x00, 0xf0, 0x21, 0x0a


	//----- nvinfo : EIATTR_SPARSE_MMA_MASK
	.align		4
.L_536:
        /*0018*/ 	.byte	0x03, 0x50
        /*001a*/ 	.short	0x0000


	//----- nvinfo : EIATTR_MAXREG_COUNT
	.align		4
        /*001c*/ 	.byte	0x03, 0x1b
        /*001e*/ 	.short	0x00ff


	//----- nvinfo : EIATTR_MERCURY_ISA_VERSION
	.align		4
        /*0020*/ 	.byte	0x03, 0x5f
        /*0022*/ 	.short	0x0101


	//----- nvinfo : EIATTR_EXIT_INSTR_OFFSETS
	.align		4
        /*0024*/ 	.byte	0x04, 0x1c
        /*0026*/ 	.short	(.L_538 - .L_537)


	//   ....[0]....
.L_537:
        /*0028*/ 	.word	0x00000010


	//----- nvinfo : EIATTR_MAX_THREADS
	.align		4
.L_538:
        /*002c*/ 	.byte	0x04, 0x05
        /*002e*/ 	.short	(.L_540 - .L_539)
.L_539:
        /*0030*/ 	.word	0x00000100
        /*0034*/ 	.word	0x00000001
        /*0038*/ 	.word	0x00000001


	//----- nvinfo : EIATTR_CBANK_PARAM_SIZE
	.align		4
.L_540:
        /*003c*/ 	.byte	0x03, 0x19
        /*003e*/ 	.short	0x0288


	//----- nvinfo : EIATTR_PARAM_CBANK
	.align		4
        /*0040*/ 	.byte	0x04, 0x0a
        /*0042*/ 	.short	(.L_542 - .L_541)
	.align		4
.L_541:
        /*0044*/ 	.word	index@(.nv.constant0._ZN7cutlass13device_kernelIN5flash19enable_sm80_to_sm89INS1_16FlashAttnBwdSm80INS1_25CollectiveMainloopBwdSm80ILi2ELi1EN4cute5tupleIJNS5_1CILi64EEENS7_ILi96EEENS7_ILi128EEEEEENS_10bfloat16_tEfNS_4arch4Sm80ELb1ELb0ELb1ELb0ELb1ELb0ELb0ELb0ELi2ELi2ELi2ELi2ELb1EEENS1_21CollectiveEpilogueBwdISB_SC_SE_Li256ELb0ELb0ELi4EEENS1_25SingleTileBwdLPTSchedulerILb0ELi96ELb1EEEEEEEEEvNT_6ParamsE)
        /*0048*/ 	.short	0x0210
        /*004a*/ 	.short	0x0288


	//----- nvinfo : EIATTR_SW_WAR
	.align		4
.L_542:
        /*004c*/ 	.byte	0x04, 0x36
        /*004e*/ 	.short	(.L_544 - .L_543)
.L_543:
        /*0050*/ 	.word	0x00000008
.L_544:


//--------------------- .nv.info._ZN7cutlass13device_kernelIN5flash19enable_sm80_to_sm89INS1_16FlashAttnBwdSm80INS1_25CollectiveMainloopBwdSm80ILi2ELi1EN4cute5tupleIJNS5_1CILi64EEENS7_ILi96EEENS7_ILi128EEEEEENS_10bfloat16_tEfNS_4arch4Sm80ELb1ELb0ELb1ELb0ELb0ELb0ELb0ELb0ELi2ELi2ELi2ELi2ELb1EEENS1_24CollectiveEpilogueBwdGQAISB_fSE_Li256ELb0ELb0EEENS1_25SingleTileBwdLPTSchedulerILb0ELi96ELb0EEEEEEEEEvNT_6ParamsE --------------------------
	.section	.nv.info._ZN7cutlass13device_kernelIN5flash19enable_sm80_to_sm89INS1_16FlashAttnBwdSm80INS1_25CollectiveMainloopBwdSm80ILi2ELi1EN4cute5tupleIJNS5_1CILi64EEENS7_ILi96EEENS7_ILi128EEEEEENS_10bfloat16_tEfNS_4arch4Sm80ELb1ELb0ELb1ELb0ELb0ELb0ELb0ELb0ELi2ELi2ELi2ELi2ELb1EEENS1_24CollectiveEpilogueBwdGQAISB_fSE_Li256ELb0ELb0EEENS1_25SingleTileBwdLPTSchedulerILb0ELi96ELb0EEEEEEEEEvNT_6ParamsE,"",@"SHT_CUDA_INFO"
	.sectionflags	@""
	.align	4


	//----- nvinfo : EIATTR_CUDA_API_VERSION
	.align		4
        /*0000*/ 	.byte	0x04, 0x37
        /*0002*/ 	.short	(.L_546 - .L_545)
.L_545:
        /*0004*/ 	.word	0x00000082


	//----- nvinfo : EIATTR_KPARAM_INFO
	.align		4
.L_546:
        /*0008*/ 	.byte	0x04, 0x17
        /*000a*/ 	.short	(.L_548 - .L_547)
.L_547:
        /*000c*/ 	.word	0x00000000
        /*0010*/ 	.short	0x0000
        /*0012*/ 	.short	0x0000
        /*0014*/ 	.byte	0x00, 0xf0, 0x41, 0x0a


	//----- nvinfo : EIATTR_SPARSE_MMA_MASK
	.align		4
.L_548:
        /*0018*/ 	.byte	0x03, 0x50
        /*001a*/ 	.short	0x0000


	//----- nvinfo : EIATTR_MAXREG_COUNT
	.align		4
        /*001c*/ 	.byte	0x03, 0x1b
        /*001e*/ 	.short	0x00ff


	//----- nvinfo : EIATTR_MERCURY_ISA_VERSION
	.align		4
        /*0020*/ 	.byte	0x03, 0x5f
        /*0022*/ 	.short	0x0101


	//----- nvinfo : EIATTR_EXIT_INSTR_OFFSETS
	.align		4
        /*0024*/ 	.byte	0x04, 0x1c
        /*0026*/ 	.short	(.L_550 - .L_549)


	//   ....[0]....
.L_549:
        /*0028*/ 	.word	0x00000010


	//----- nvinfo : EIATTR_MAX_THREADS
	.align		4
.L_550:
        /*002c*/ 	.byte	0x04, 0x05
        /*002e*/ 	.short	(.L_552 - .L_551)
.L_551:
        /*0030*/ 	.word	0x00000100
        /*0034*/ 	.word	0x00000001
        /*0038*/ 	.word	0x00000001


	//----- nvinfo : EIATTR_CBANK_PARAM_SIZE
	.align		4
.L_552:
        /*003c*/ 	.byte	0x03, 0x19
        /*003e*/ 	.short	0x0290


	//----- nvinfo : EIATTR_PARAM_CBANK
	.align		4
        /*0040*/ 	.byte	0x04, 0x0a
        /*0042*/ 	.short	(.L_554 - .L_553)
	.align		4
.L_553:
        /*0044*/ 	.word	index@(.nv.constant0._ZN7cutlass13device_kernelIN5flash19enable_sm80_to_sm89INS1_16FlashAttnBwdSm80INS1_25CollectiveMainloopBwdSm80ILi2ELi1EN4cute5tupleIJNS5_1CILi64EEENS7_ILi96EEENS7_ILi128EEEEEENS_10bfloat16_tEfNS_4arch4Sm80ELb1ELb0ELb1ELb0ELb0ELb0ELb0ELb0ELi2ELi2ELi2ELi2ELb1EEENS1_24CollectiveEpilogueBwdGQAISB_fSE_Li256ELb0ELb0EEENS1_25SingleTileBwdLPTSchedulerILb0ELi96ELb0EEEEEEEEEvNT_6ParamsE)
        /*0048*/ 	.short	0x0210
        /*004a*/ 	.short	0x0290


	//----- nvinfo : EIATTR_SW_WAR
	.align		4
.L_554:
        /*004c*/ 	.byte	0x04, 0x36
        /*004e*/ 	.short	(.L_556 - .L_555)
.L_555:
        /*0050*/ 	.word	0x00000008
.L_556:


//--------------------- .nv.info._ZN7cutlass13device_kernelIN5flash19enable_sm80_to_sm89INS1_16FlashAttnBwdSm80INS1_25CollectiveMainloopBwdSm80ILi2ELi1EN4cute5tupleIJNS5_1CILi64EEENS7_ILi96EEENS7_ILi128EEEEEENS_10bfloat16_tEfNS_4arch4Sm80ELb1ELb0ELb1ELb0ELb1ELb0ELb0ELb0ELi2ELi2ELi2ELi2ELb1EEENS1_24CollectiveEpilogueBwdGQAISB_fSE_Li256ELb0ELb1EEENS1_25SingleTileBwdLPTSchedulerILb0ELi96ELb1EEEEEEEEEvNT_6ParamsE --------------------------
	.section	.nv.info._ZN7cutlass13device_kernelIN5flash19enable_sm80_to_sm89INS1_16FlashAttnBwdSm80INS1_25CollectiveMainloopBwdSm80ILi2ELi1EN4cute5tupleIJNS5_1CILi64EEENS7_ILi96EEENS7_ILi128EEEEEENS_10bfloat16_tEfNS_4arch4Sm80ELb1ELb0ELb1ELb0ELb1ELb0ELb0ELb0ELi2ELi2ELi2ELi2ELb1EEENS1_24CollectiveEpilogueBwdGQAISB_fSE_Li256ELb0ELb1EEENS1_25SingleTileBwdLPTSchedulerILb0ELi96ELb1EEEEEEEEEvNT_6ParamsE,"",@"SHT_CUDA_INFO"
	.sectionflags	@""
	.align	4


	//----- nvinfo : EIATTR_CUDA_API_VERSION
	.align		4
        /*0000*/ 	.byte	0x04, 0x37
        /*0002*/ 	.short	(.L_558 - .L_557)
.L_557:
        /*0004*/ 	.word	0x00000082


	//----- nvinfo : EIATTR_KPARAM_INFO
	.align		4
.L_558:
        /*0008*/ 	.byte	0x04, 0x17
        /*000a*/ 	.short	(.L_560 - .L_559)
.L_559:
        /*000c*/ 	.word	0x00000000
        /*0010*/ 	.short	0x0000
        /*0012*/ 	.short	0x0000
        /*0014*/ 	.byte	0x00, 0xf0, 0x41, 0x0a


	//----- nvinfo : EIATTR_SPARSE_MMA_MASK
	.align		4
.L_560:
        /*0018*/ 	.byte	0x03, 0x50
        /*001a*/ 	.short	0x0000


	//----- nvinfo : EIATTR_MAXREG_COUNT
	.align		4
        /*001c*/ 	.byte	0x03, 0x1b
        /*001e*/ 	.short	0x00ff


	//----- nvinfo : EIATTR_MERCURY_ISA_VERSION
	.align		4
        /*0020*/ 	.byte	0x03, 0x5f
        /*0022*/ 	.short	0x0101


	//----- nvinfo : EIATTR_EXIT_INSTR_OFFSETS
	.align		4
        /*0024*/ 	.byte	0x04, 0x1c
        /*0026*/ 	.short	(.L_562 - .L_561)


	//   ....[0]....
.L_561:
        /*0028*/ 	.word	0x00000010


	//----- nvinfo : EIATTR_MAX_THREADS
	.align		4
.L_562:
        /*002c*/ 	.byte	0x04, 0x05
        /*002e*/ 	.short	(.L_564 - .L_563)
.L_563:
        /*0030*/ 	.word	0x00000100
        /*0034*/ 	.word	0x00000001
        /*0038*/ 	.word	0x00000001


	//----- nvinfo : EIATTR_CBANK_PARAM_SIZE
	.align		4
.L_564:
        /*003c*/ 	.byte	0x03, 0x19
        /*003e*/ 	.short	0x0290


	//----- nvinfo : EIATTR_PARAM_CBANK
	.align		4
        /*0040*/ 	.byte	0x04, 0x0a
        /*0042*/ 	.short	(.L_566 - .L_565)
	.align		4
.L_565:
        /*0044*/ 	.word	index@(.nv.constant0._ZN7cutlass13device_kernelIN5flash19enable_sm80_to_sm89INS1_16FlashAttnBwdSm80INS1_25CollectiveMainloopBwdSm80ILi2ELi1EN4cute5tupleIJNS5_1CILi64EEENS7_ILi96EEENS7_ILi128EEEEEENS_10bfloat16_tEfNS_4arch4Sm80ELb1ELb0ELb1ELb0ELb1ELb0ELb0ELb0ELi2ELi2ELi2ELi2ELb1EEENS1_24CollectiveEpilogueBwdGQAISB_fSE_Li256ELb0ELb1EEENS1_25SingleTileBwdLPTSchedulerILb0ELi96ELb1EEEEEEEEEvNT_6ParamsE)
        /*0048*/ 	.short	0x0210
        /*004a*/ 	.short	0x0290


	//----- nvinfo : EIATTR_SW_WAR
	.align		4
.L_566:
        /*004c*/ 	.byte	0x04, 0x36
        /*004e*/ 	.short	(.L_568 - .L_567)
.L_567:
        /*0050*/ 	.word	0x00000008
.L_568:


//--------------------- .nv.info._ZN7cutlass13device_kernelIN5flash19enable_sm80_to_sm89INS1_16FlashAttnBwdSm80INS1_25CollectiveMainloopBwdSm80ILi2ELi1EN4cute5tupleIJNS5_1CILi64EEENS7_ILi96EEENS7_ILi128EEEEEENS_10bfloat16_tEfNS_4arch4Sm80ELb1ELb0ELb1ELb1ELb0ELb0ELb0ELb0ELi2ELi2ELi2ELi2ELb1EEENS1_21CollectiveEpilogueBwdISB_SC_SE_Li256ELb1ELb0ELi4EEENS1_25SingleTileBwdLPTSchedulerILb1ELi96ELb0EEEEEEEEEvNT_6ParamsE --------------------------
	.section	.nv.info._ZN7cutlass13device_kernelIN5flash19enable_sm80_to_sm89INS1_16FlashAttnBwdSm80INS1_25CollectiveMainloopBwdSm80ILi2ELi1EN4cute5tupleIJNS5_1CILi64EEENS7_ILi96EEENS7_ILi128EEEEEENS_10bfloat16_tEfNS_4arch4Sm80ELb1ELb0ELb1ELb1ELb0ELb0ELb0ELb0ELi2ELi2ELi2ELi2ELb1EEENS1_21CollectiveEpilogueBwdISB_SC_SE_Li256ELb1ELb0ELi4EEENS1_25SingleTileBwdLPTSchedulerILb1ELi96ELb0EEEEEEEEEvNT_6ParamsE,"",@"SHT_CUDA_INFO"
	.sectionflags	@""
	.align	4


	//----- nvinfo : EIATTR_CUDA_API_VERSION
	.align		4
        /*0000*/ 	.byte	0x04, 0x37
        /*0002*/ 	.short	(.L_570 - .L_569)
.L_569:
        /*0004*/ 	.word	0x00000082


	//----- nvinfo : EIATTR_KPARAM_INFO
	.align		4
.L_570:
        /*0008*/ 	.byte	0x04, 0x17
        /*000a*/ 	.short	(.L_572 - .L_571)
.L_571:
        /*000c*/ 	.word	0x00000000
        /*0010*/ 	.short	0x0000
        /*0012*/ 	.short	0x0000
        /*0014*/ 	.byte	0x00, 0xf0, 0x21, 0x0a


	//----- nvinfo : EIATTR_SPARSE_MMA_MASK
	.align		4
.L_572:
        /*0018*/ 	.byte	0x03, 0x50
        /*001a*/ 	.short	0x0000


	//----- nvinfo : EIATTR_MAXREG_COUNT
	.align		4
        /*001c*/ 	.byte	0x03, 0x1b
        /*001e*/ 	.short	0x00ff


	//----- nvinfo : EIATTR_MERCURY_ISA_VERSION
	.align		4
        /*0020*/ 	.byte	0x03, 0x5f
        /*0022*/ 	.short	0x0101


	//----- nvinfo : EIATTR_EXIT_INSTR_OFFSETS
	.align		4
        /*0024*/ 	.byte	0x04, 0x1c
        /*0026*/ 	.short	(.L_574 - .L_573)


	//   ....[0]....
.L_573:
        /*0028*/ 	.word	0x00000010


	//----- nvinfo : EIATTR_MAX_THREADS
	.align		4
.L_574:
        /*002c*/ 	.byte	0x04, 0x05
        /*002e*/ 	.short	(.L_576 - .L_575)
.L_575:
        /*0030*/ 	.word	0x00000100
        /*0034*/ 	.word	0x00000001
        /*0038*/ 	.word	0x00000001


	//----- nvinfo : EIATTR_CBANK_PARAM_SIZE
	.align		4
.L_576:
        /*003c*/ 	.byte	0x03, 0x19
        /*003e*/ 	.short	0x0288


	//----- nvinfo : EIATTR_PARAM_CBANK
	.align		4
        /*0040*/ 	.byte	0x04, 0x0a
        /*0042*/ 	.short	(.L_578 - .L_577)
	.align		4
.L_577:
        /*0044*/ 	.word	index@(.nv.constant0._ZN7cutlass13device_kernelIN5flash19enable_sm80_to_sm89INS1_16FlashAttnBwdSm80INS1_25CollectiveMainloopBwdSm80ILi2ELi1EN4cute5tupleIJNS5_1CILi64EEENS7_ILi96EEENS7_ILi128EEEEEENS_10bfloat16_tEfNS_4arch4Sm80ELb1ELb0ELb1ELb1ELb0ELb0ELb0ELb0ELi2ELi2ELi2ELi2ELb1EEENS1_21CollectiveEpilogueBwdISB_SC_SE_Li256ELb1ELb0ELi4EEENS1_25SingleTileBwdLPTSchedulerILb1ELi96ELb0EEEEEEEEEvNT_6ParamsE)
        /*0048*/ 	.short	0x0210
        /*004a*/ 	.short	0x0288


	//----- nvinfo : EIATTR_SW_WAR
	.align		4
.L_578:
        /*004c*/ 	.byte	0x04, 0x36
        /*004e*/ 	.short	(.L_580 - .L_579)
.L_579:
        /*0050*/ 	.word	0x00000008
.L_580:


//--------------------- .nv.info._ZN7cutlass13device_kernelIN5flash19enable_sm80_to_sm89INS1_16FlashAttnBwdSm80INS1_25CollectiveMainloopBwdSm80ILi2ELi1EN4cute5tupleIJNS5_1CILi64EEENS7_ILi96EEENS7_ILi128EEEEEENS_10bfloat16_tEfNS_4arch4Sm80ELb1ELb0ELb1ELb1ELb1ELb0ELb0ELb0ELi2ELi2ELi2ELi2ELb1EEENS1_21CollectiveEpilogueBwdISB_SC_SE_Li256ELb1ELb0ELi4EEENS1_25SingleTileBwdLPTSchedulerILb1ELi96ELb1EEEEEEEEEvNT_6ParamsE --------------------------
	.section	.nv.info._ZN7cutlass13device_kernelIN5flash19enable_sm80_to_sm89INS1_16FlashAttnBwdSm80INS1_25CollectiveMainloopBwdSm80ILi2ELi1EN4cute5tupleIJNS5_1CILi64EEENS7_ILi96EEENS7_ILi128EEEEEENS_10bfloat16_tEfNS_4arch4Sm80ELb1ELb0ELb1ELb1ELb1ELb0ELb0ELb0ELi2ELi2ELi2ELi2ELb1EEENS1_21CollectiveEpilogueBwdISB_SC_SE_Li256ELb1ELb0ELi4EEENS1_25SingleTileBwdLPTSchedulerILb1ELi96ELb1EEEEEEEEEvNT_6ParamsE,"",@"SHT_CUDA_INFO"
	.sectionflags	@""
	.align	4


	//----- nvinfo : EIATTR_CUDA_API_VERSION
	.align		4
        /*0000*/ 	.byte	0x04, 0x37
        /*0002*/ 	.short	(.L_582 - .L_581)
.L_581:
        /*0004*/ 	.word	0x00000082


	//----- nvinfo : EIATTR_KPARAM_INFO
	.align		4
.L_582:
        /*0008*/ 	.byte	0x04, 0x17
        /*000a*/ 	.short	(.L_584 - .L_583)
.L_583:
        /*000c*/ 	.word	0x00000000
        /*0010*/ 	.short	0x0000
        /*0012*/ 	.short	0x0000
        /*0014*/ 	.byte	0x00, 0xf0, 0x21, 0x0a


	//----- nvinfo : EIATTR_SPARSE_MMA_MASK
	.align		4
.L_584:
        /*0018*/ 	.byte	0x03, 0x50
        /*001a*/ 	.short	0x0000


	//----- nvinfo : EIATTR_MAXREG_COUNT
	.align		4
        /*001c*/ 	.byte	0x03, 0x1b
        /*001e*/ 	.short	0x00ff


	//----- nvinfo : EIATTR_MERCURY_ISA_VERSION
	.align		4
        /*0020*/ 	.byte	0x03, 0x5f
        /*0022*/ 	.short	0x0101


	//----- nvinfo : EIATTR_EXIT_INSTR_OFFSETS
	.align		4
        /*0024*/ 	.byte	0x04, 0x1c
        /*0026*/ 	.short	(.L_586 - .L_585)


	//   ....[0]....
.L_585:
        /*0028*/ 	.word	0x00000010


	//----- nvinfo : EIATTR_MAX_THREADS
	.align		4
.L_586:
        /*002c*/ 	.byte	0x04, 0x05
        /*002e*/ 	.short	(.L_588 - .L_587)
.L_587:
        /*0030*/ 	.word	0x00000100
        /*0034*/ 	.word	0x00000001
        /*0038*/ 	.word	0x00000001


	//----- nvinfo : EIATTR_CBANK_PARAM_SIZE
	.align		4
.L_588:
        /*003c*/ 	.byte	0x03, 0x19
        /*003e*/ 	.short	0x0288


	//----- nvinfo : EIATTR_PARAM_CBANK
	.align		4
        /*0040*/ 	.byte	0x04, 0x0a
        /*0042*/ 	.short	(.L_590 - .L_589)
	.align		4
.L_589:
        /*0044*/ 	.word	index@(.nv.constant0._ZN7cutlass13device_kernelIN5flash19enable_sm80_to_sm89INS1_16FlashAttnBwdSm80INS1_25CollectiveMainloopBwdSm80ILi2ELi1EN4cute5tupleIJNS5_1CILi64EEENS7_ILi96EEENS7_ILi128EEEEEENS_10bfloat16_tEfNS_4arch4Sm80ELb1ELb0ELb1ELb1ELb1ELb0ELb0ELb0ELi2ELi2ELi2ELi2ELb1EEENS1_21CollectiveEpilogueBwdISB_SC_SE_Li256ELb1ELb0ELi4EEENS1_25SingleTileBwdLPTSchedulerILb1ELi96ELb1EEEEEEEEEvNT_6ParamsE)
        /*0048*/ 	.short	0x0210
        /*004a*/ 	.short	0x0288


	//----- nvinfo : EIATTR_SW_WAR
	.align		4
.L_590:
        /*004c*/ 	.byte	0x04, 0x36
        /*004e*/ 	.short	(.L_592 - .L_591)
.L_591:
        /*0050*/ 	.word	0x00000008
.L_592:


//--------------------- .nv.info._ZN7cutlass13device_kernelIN5flash19enable_sm80_to_sm89INS1_16FlashAttnBwdSm80INS1_25CollectiveMainloopBwdSm80ILi2ELi1EN4cute5tupleIJNS5_1CILi64EEENS7_ILi96EEENS7_ILi128EEEEEENS_10bfloat16_tEfNS_4arch4Sm80ELb1ELb0ELb1ELb1ELb0ELb0ELb0ELb0ELi2ELi2ELi2ELi2ELb1EEENS1_24CollectiveEpilogueBwdGQAISB_fSE_Li256ELb1ELb0EEENS1_25SingleTileBwdLPTSchedulerILb1ELi96ELb0EEEEEEEEEvNT_6ParamsE --------------------------
	.section	.nv.info._ZN7cutlass13device_kernelIN5flash19enable_sm80_to_sm89INS1_16FlashAttnBwdSm80INS1_25CollectiveMainloopBwdSm80ILi2ELi1EN4cute5tupleIJNS5_1CILi64EEENS7_ILi96EEENS7_ILi128EEEEEENS_10bfloat16_tEfNS_4arch4Sm80ELb1ELb0ELb1ELb1ELb0ELb0ELb0ELb0ELi2ELi2ELi2ELi2ELb1EEENS1_24CollectiveEpilogueBwdGQAISB_fSE_Li256ELb1ELb0EEENS1_25SingleTileBwdLPTSchedulerILb1ELi96ELb0EEEEEEEEEvNT_6ParamsE,"",@"SHT_CUDA_INFO"
	.sectionflags	@""
	.align	4


	//----- nvinfo : EIATTR_CUDA_API_VERSION
	.align		4
        /*0000*/ 	.byte	0x04, 0x37
        /*0002*/ 	.short	(.L_594 - .L_593)
.L_593:
        /*0004*/ 	.word	0x00000082


	//----- nvinfo : EIATTR_KPARAM_INFO
	.align		4
.L_594:
        /*0008*/ 	.byte	0x04, 0x17
        /*000a*/ 	.short	(.L_596 - .L_595)
.L_595:
        /*000c*/ 	.word	0x00000000
        /*0010*/ 	.short	0x0000
        /*0012*/ 	.short	0x0000
        /*0014*/ 	.byte	0x00, 0xf0, 0x41, 0x0a


	//----- nvinfo : EIATTR_SPARSE_MMA_MASK
	.align		4
.L_596:
        /*0018*/ 	.byte	0x03, 0x50
        /*001a*/ 	.short	0x0000


	//----- nvinfo : EIATTR_MAXREG_COUNT
	.align		4
        /*001c*/ 	.byte	0x03, 0x1b
        /*001e*/ 	.short	0x00ff


	//----- nvinfo : EIATTR_MERCURY_ISA_VERSION
	.align		4
        /*0020*/ 	.byte	0x03, 0x5f
        /*0022*/ 	.short	0x0101


	//----- nvinfo : EIATTR_EXIT_INSTR_OFFSETS
	.align		4
        /*0024*/ 	.byte	0x04, 0x1c
        /*0026*/ 	.short	(.L_598 - .L_597)


	//   ....[0]....
.L_597:
        /*0028*/ 	.word	0x00000010


	//----- nvinfo : EIATTR_MAX_THREADS
	.align		4
.L_598:
        /*002c*/ 	.byte	0x04, 0x05
        /*002e*/ 	.short	(.L_600 - .L_599)
.L_599:
        /*0030*/ 	.word	0x00000100
        /*0034*/ 	.word	0x00000001
        /*0038*/ 	.word	0x00000001


	//----- nvinfo : EIATTR_CBANK_PARAM_SIZE
	.align		4
.L_600:
        /*003c*/ 	.byte	0x03, 0x19
        /*003e*/ 	.short	0x0290


	//----- nvinfo : EIATTR_PARAM_CBANK
	.align		4
        /*0040*/ 	.byte	0x04, 0x0a
        /*0042*/ 	.short	(.L_602 - .L_601)
	.align		4
.L_601:
        /*0044*/ 	.word	index@(.nv.constant0._ZN7cutlass13device_kernelIN5flash19enable_sm80_to_sm89INS1_16FlashAttnBwdSm80INS1_25CollectiveMainloopBwdSm80ILi2ELi1EN4cute5tupleIJNS5_1CILi64EEENS7_ILi96EEENS7_ILi128EEEEEENS_10bfloat16_tEfNS_4arch4Sm80ELb1ELb0ELb1ELb1ELb0ELb0ELb0ELb0ELi2ELi2ELi2ELi2ELb1EEENS1_24CollectiveEpilogueBwdGQAISB_fSE_Li256ELb1ELb0EEENS1_25SingleTileBwdLPTSchedulerILb1ELi96ELb0EEEEEEEEEvNT_6ParamsE)
        /*0048*/ 	.short	0x0210
        /*004a*/ 	.short	0x0290


	//----- nvinfo : EIATTR_SW_WAR
	.align		4
.L_602:
        /*004c*/ 	.byte	0x04, 0x36
        /*004e*/ 	.short	(.L_604 - .L_603)
.L_603:
        /*0050*/ 	.word	0x00000008
.L_604:


//--------------------- .nv.info._ZN7cutlass13device_kernelIN5flash32FlashAttnBwdPostprocessConvertdQIN4cute5tupleIJNS3_1CILi96EEENS5_ILi128EEEEEENS_10bfloat16_tEfNS_4arch4Sm80ELi256ENS3_8TiledMMAINS3_8MMA_AtomIJNS3_30SM80_16x8x16_F32BF16BF16F32_TNEEEENS3_6LayoutINS4_IJNS5_ILi2EEENS5_ILi4EEENS5_ILi1EEEEEENS4_IJSJ_SH_NS5_ILi0EEEEEEEENS4_IJNS5_ILi32EEENS5_ILi64EEENS5_ILi16EEEEEEEELb0EEEEEvNT_6ParamsE --------------------------
	.section	.nv.info._ZN7cutlass13device_kernelIN5flash32FlashAttnBwdPostprocessConvertdQIN4cute5tupleIJNS3_1CILi96EEENS5_ILi128EEEEEENS_10bfloat16_tEfNS_4arch4Sm80ELi256ENS3_8TiledMMAINS3_8MMA_AtomIJNS3_30SM80_16x8x16_F32BF16BF16F32_TNEEEENS3_6LayoutINS4_IJNS5_ILi2EEENS5_ILi4EEENS5_ILi1EEEEEENS4_IJSJ_SH_NS5_ILi0EEEEEEEENS4_IJNS5_ILi32EEENS5_ILi64EEENS5_ILi16EEEEEEEELb0EEEEEvNT_6ParamsE,"",@"SHT_CUDA_INFO"
	.sectionflags	@""
	.align	4


	//----- nvinfo : EIATTR_CUDA_API_VERSION
	.align		4
        /*0000*/ 	.byte	0x04, 0x37
        /*0002*/ 	.short	(.L_606 - .L_605)
.L_605:
        /*0004*/ 	.word	0x00000082


	//----- nvinfo : EIATTR_KPARAM_INFO
	.align		4
.L_606:
        /*0008*/ 	.byte	0x04, 0x17
        /*000a*/ 	.short	(.L_608 - .L_607)
.L_607:
        /*000c*/ 	.word	0x00000000
        /*0010*/ 	.short	0x0000
        /*0012*/ 	.short	0x0000
        /*0014*/ 	.byte	0x00, 0xf0, 0xc1, 0x01


	//----- nvinfo : EIATTR_SPARSE_MMA_MASK
	.align		4
.L_608:
        /*0018*/ 	.byte	0x03, 0x50
        /*001a*/ 	.short	0x0000


	//----- nvinfo : EIATTR_MAXREG_COUNT
	.align		4
        /*001c*/ 	.byte	0x03, 0x1b
        /*001e*/ 	.short	0x0080


	//----- nvinfo : EIATTR_NUM_BARRIERS
	.align		4
        /*0020*/ 	.byte	0x02, 0x4c
        /*0022*/ 	.byte	0x01
	.zero		1


	//----- nvinfo : EIATTR_MERCURY_ISA_VERSION
	.align		4
        /*0024*/ 	.byte	0x03, 0x5f
        /*0026*/ 	.short	0x0101


	//----- nvinfo : EIATTR_EXIT_INSTR_OFFSETS
	.align		4
        /*0028*/ 	.byte	0x04, 0x1c
        /*002a*/ 	.short	(.L_610 - .L_609)


	//   ....[0]....
.L_609:
        /*002c*/ 	.word	0x000001a0


	//   ....[1]....
        /*0030*/ 	.word	0x00001990


	//   ....[2]....
        /*0034*/ 	.word	0x00001a60


	//----- nvinfo : EIATTR_MAX_THREADS
	.align		4
.L_610:
        /*0038*/ 	.byte	0x04, 0x05
        /*003a*/ 	.short	(.L_612 - .L_611)
.L_611:
        /*003c*/ 	.word	0x00000100
        /*0040*/ 	.word	0x00000001
        /*0044*/ 	.word	0x00000001


	//----- nvinfo : EIATTR_CRS_STACK_SIZE
	.align		4
.L_612:
        /*0048*/ 	.byte	0x04, 0x1e
        /*004a*/ 	.short	(.L_614 - .L_613)
.L_613:
        /*004c*/ 	.word	0x00000000


	//----- nvinfo : EIATTR_CBANK_PARAM_SIZE
	.align		4
.L_614:
        /*0050*/ 	.byte	0x03, 0x19
        /*0052*/ 	.short	0x0070


	//----- nvinfo : EIATTR_PARAM_CBANK
	.align		4
        /*0054*/ 	.byte	0x04, 0x0a
        /*0056*/ 	.short	(.L_616 - .L_615)
	.align		4
.L_615:
        /*0058*/ 	.word	index@(.nv.constant0._ZN7cutlass13device_kernelIN5flash32FlashAttnBwdPostprocessConvertdQIN4cute5tupleIJNS3_1CILi96EEENS5_ILi128EEEEEENS_10bfloat16_tEfNS_4arch4Sm80ELi256ENS3_8TiledMMAINS3_8MMA_AtomIJNS3_30SM80_16x8x16_F32BF16BF16F32_TNEEEENS3_6LayoutINS4_IJNS5_ILi2EEENS5_ILi4EEENS5_ILi1EEEEEENS4_IJSJ_SH_NS5_ILi0EEEEEEEENS4_IJNS5_ILi32EEENS5_ILi64EEENS5_ILi16EEEEEEEELb0EEEEEvNT_6ParamsE)
        /*005c*/ 	.short	0x0210
        /*005e*/ 	.short	0x0070


	//----- nvinfo : EIATTR_SW_WAR
	.align		4
.L_616:
        /*0060*/ 	.byte	0x04, 0x36
        /*0062*/ 	.short	(.L_618 - .L_617)
.L_617:
        /*0064*/ 	.word	0x00000008
.L_618:


//--------------------- .nv.info._ZN7cutlass13device_kernelIN5flash19enable_sm80_to_sm89INS1_16FlashAttnBwdSm80INS1_25CollectiveMainloopBwdSm80ILi2ELi1EN4cute5tupleIJNS5_1CILi64EEENS7_ILi96EEENS7_ILi128EEEEEENS_10bfloat16_tEfNS_4arch4Sm80ELb1ELb0ELb1ELb1ELb1ELb0ELb0ELb0ELi2ELi2ELi2ELi2ELb1EEENS1_24CollectiveEpilogueBwdGQAISB_fSE_Li256ELb1ELb1EEENS1_25SingleTileBwdLPTSchedulerILb1ELi96ELb1EEEEEEEEEvNT_6ParamsE --------------------------
	.section	.nv.info._ZN7cutlass13device_kernelIN5flash19enable_sm80_to_sm89INS1_16FlashAttnBwdSm80INS1_25CollectiveMainloopBwdSm80ILi2ELi1EN4cute5tupleIJNS5_1CILi64EEENS7_ILi96EEENS7_ILi128EEEEEENS_10bfloat16_tEfNS_4arch4Sm80ELb1ELb0ELb1ELb1ELb1ELb0ELb0ELb0ELi2ELi2ELi2ELi2ELb1EEENS1_24CollectiveEpilogueBwdGQAISB_fSE_Li256ELb1ELb1EEENS1_25SingleTileBwdLPTSchedulerILb1ELi96ELb1EEEEEEEEEvNT_6ParamsE,"",@"SHT_CUDA_INFO"
	.sectionflags	@""
	.align	4


	//----- nvinfo : EIATTR_CUDA_API_VERSION
	.align		4
        /*0000*/ 	.byte	0x04, 0x37
        /*0002*/ 	.short	(.L_620 - .L_619)
.L_619:
        /*0004*/ 	.word	0x00000082


	//----- nvinfo : EIATTR_KPARAM_INFO
	.align		4
.L_620:
        /*0008*/ 	.byte	0x04, 0x17
        /*000a*/ 	.short	(.L_622 - .L_621)
.L_621:
        /*000c*/ 	.word	0x00000000
        /*0010*/ 	.short	0x0000
        /*0012*/ 	.short	0x0000
        /*0014*/ 	.byte	0x00, 0xf0, 0x41, 0x0a


	//----- nvinfo : EIATTR_SPARSE_MMA_MASK
	.align		4
.L_622:
        /*0018*/ 	.byte	0x03, 0x50
        /*001a*/ 	.short	0x0000


	//----- nvinfo : EIATTR_MAXREG_COUNT
	.align		4
        /*001c*/ 	.byte	0x03, 0x1b
        /*001e*/ 	.short	0x00ff


	//----- nvinfo : EIATTR_MERCURY_ISA_VERSION
	.align		4
        /*0020*/ 	.byte	0x03, 0x5f
        /*0022*/ 	.short	0x0101


	//----- nvinfo : EIATTR_EXIT_INSTR_OFFSETS
	.align		4
        /*0024*/ 	.byte	0x04, 0x1c
        /*0026*/ 	.short	(.L_624 - .L_623)


	//   ....[0]....
.L_623:
        /*0028*/ 	.word	0x00000010


	//----- nvinfo : EIATTR_MAX_THREADS
	.align		4
.L_624:
        /*002c*/ 	.byte	0x04, 0x05
        /*002e*/ 	.short	(.L_626 - .L_625)
.L_625:
        /*0030*/ 	.word	0x00000100
        /*0034*/ 	.word	0x00000001
        /*0038*/ 	.word	0x00000001


	//----- nvinfo : EIATTR_CBANK_PARAM_SIZE
	.align		4
.L_626:
        /*003c*/ 	.byte	0x03, 0x19
        /*003e*/ 	.short	0x0290


	//----- nvinfo : EIATTR_PARAM_CBANK
	.align		4
        /*0040*/ 	.byte	0x04, 0x0a
        /*0042*/ 	.short	(.L_628 - .L_627)
	.align		4
.L_627:
        /*0044*/ 	.word	index@(.nv.constant0._ZN7cutlass13device_kernelIN5flash19enable_sm80_to_sm89INS1_16FlashAttnBwdSm80INS1_25CollectiveMainloopBwdSm80ILi2ELi1EN4cute5tupleIJNS5_1CILi64EEENS7_ILi96EEENS7_ILi128EEEEEENS_10bfloat16_tEfNS_4arch4Sm80ELb1ELb0ELb1ELb1ELb1ELb0ELb0ELb0ELi2ELi2ELi2ELi2ELb1EEENS1_24CollectiveEpilogueBwdGQAISB_fSE_Li256ELb1ELb1EEENS1_25SingleTileBwdLPTSchedulerILb1ELi96ELb1EEEEEEEEEvNT_6ParamsE)
        /*0048*/ 	.short	0x0210
        /*004a*/ 	.short	0x0290


	//----- nvinfo : EIATTR_SW_WAR
	.align		4
.L_628:
        /*004c*/ 	.byte	0x04, 0x36
        /*004e*/ 	.short	(.L_630 - .L_629)
.L_629:
        /*0050*/ 	.word	0x00000008
.L_630:


//--------------------- .nv.info._ZN7cutlass13device_kernelIN5flash19enable_sm80_to_sm89INS1_16FlashAttnBwdSm80INS1_25CollectiveMainloopBwdSm80ILi2ELi2EN4cute5tupleIJNS5_1CILi64EEENS7_ILi128EEES9_EEENS_10bfloat16_tEfNS_4arch4Sm80ELb0ELb0ELb1ELb0ELb0ELb0ELb0ELb0ELi2ELi2ELi2ELi2ELb0EEENS1_21CollectiveEpilogueBwdISA_SB_SD_Li256ELb0ELb0ELi4EEENS1_19SingleTileSchedulerILb0ELb0ELb0ELi128EEEEEEEEEvNT_6ParamsE --------------------------
	.section	.nv.info._ZN7cutlass13device_kernelIN5flash19enable_sm80_to_sm89INS1_16FlashAttnBwdSm80INS1_25CollectiveMainloopBwdSm80ILi2ELi2EN4cute5tupleIJNS5_1CILi64EEENS7_ILi128EEES9_EEENS_10bfloat16_tEfNS_4arch4Sm80ELb0ELb0ELb1ELb0ELb0ELb0ELb0ELb0ELi2ELi2ELi2ELi2ELb0EEENS1_21CollectiveEpilogueBwdISA_SB_SD_Li256ELb0ELb0ELi4EEENS1_19SingleTileSchedulerILb0ELb0ELb0ELi128EEEEEEEEEvNT_6ParamsE,"",@"SHT_CUDA_INFO"
	.sectionflags	@""
	.align	4


	//----- nvinfo : EIATTR_CUDA_API_VERSION
	.align		4
        /*0000*/ 	.byte	0x04, 0x37
        /*0002*/ 	.short	(.L_632 - .L_631)
.L_631:
        /*0004*/ 	.word	0x00000082


	//----- nvinfo : EIATTR_KPARAM_INFO
	.align		4
.L_632:
        /*0008*/ 	.byte	0x04, 0x17
        /*000a*/ 	.short	(.L_634 - .L_633)
.L_633:
        /*000c*/ 	.word	0x00000000
        /*0010*/ 	.short	0x0000
        /*0012*/ 	.short	0x0000
        /*0014*/ 	.byte	0x00, 0xf0, 0xc1, 0x09


	//----- nvinfo : EIATTR_SPARSE_MMA_MASK
	.align		4
.L_634:
        /*0018*/ 	.byte	0x03, 0x50
        /*001a*/ 	.short	0x0000


	//----- nvinfo : EIATTR_MAXREG_COUNT
	.align		4
        /*001c*/ 	.byte	0x03, 0x1b
        /*001e*/ 	.short	0x00ff


	//----- nvinfo : EIATTR_MERCURY_ISA_VERSION
	.align		4
        /*0020*/ 	.byte	0x03, 0x5f
        /*0022*/ 	.short	0x0101


	//----- nvinfo : EIATTR_EXIT_INSTR_OFFSETS
	.align		4
        /*0024*/ 	.byte	0x04, 0x1c
        /*0026*/ 	.short	(.L_636 - .L_635)


	//   ....[0]....
.L_635:
        /*0028*/ 	.word	0x00000010


	//----- nvinfo : EIATTR_MAX_THREADS
	.align		4
.L_636:
        /*002c*/ 	.byte	0x04, 0x05
        /*002e*/ 	.short	(.L_638 - .L_637)
.L_637:
        /*0030*/ 	.word	0x00000100
        /*0034*/ 	.word	0x00000001
        /*0038*/ 	.word	0x00000001


	//----- nvinfo : EIATTR_CBANK_PARAM_SIZE
	.align		4
.L_638:
        /*003c*/ 	.byte	0x03, 0x19
        /*003e*/ 	.short	0x0270


	//----- nvinfo : EIATTR_PARAM_CBANK
	.align		4
        /*0040*/ 	.byte	0x04, 0x0a
        /*0042*/ 	.short	(.L_640 - .L_639)
	.align		4
.L_639:
        /*0044*/ 	.word	index@(.nv.constant0._ZN7cutlass13device_kernelIN5flash19enable_sm80_to_sm89INS1_16FlashAttnBwdSm80INS1_25CollectiveMainloopBwdSm80ILi2ELi2EN4cute5tupleIJNS5_1CILi64EEENS7_ILi128EEES9_EEENS_10bfloat16_tEfNS_4arch4Sm80ELb0ELb0ELb1ELb0ELb0ELb0ELb0ELb0ELi2ELi2ELi2ELi2ELb0EEENS1_21CollectiveEpilogueBwdISA_SB_SD_Li256ELb0ELb0ELi4EEENS1_19SingleTileSchedulerILb0ELb0ELb0ELi128EEEEEEEEEvNT_6ParamsE)
        /*0048*/ 	.short	0x0210
        /*004a*/ 	.short	0x0270


	//----- nvinfo : EIATTR_SW_WAR
	.align		4
.L_640:
        /*004c*/ 	.byte	0x04, 0x36
        /*004e*/ 	.short	(.L_642 - .L_641)
.L_641:
        /*0050*/ 	.word	0x00000008
.L_642:


//--------------------- .nv.info._ZN7cutlass13device_kernelIN5flash19enable_sm80_to_sm89INS1_16FlashAttnBwdSm80INS1_25CollectiveMainloopBwdSm80ILi2ELi2EN4cute5tupleIJNS5_1CILi64EEENS7_ILi128EEES9_EEENS_10bfloat16_tEfNS_4arch4Sm80ELb0ELb0ELb1ELb0ELb1ELb0ELb0ELb0ELi2ELi2ELi2ELi2ELb0EEENS1_21CollectiveEpilogueBwdISA_SB_SD_Li256ELb0ELb0ELi4EEENS1_19SingleTileSchedulerILb0ELb0ELb0ELi128EEEEEEEEEvNT_6ParamsE --------------------------
	.section	.nv.info._ZN7cutlass13device_kernelIN5flash19enable_sm80_to_sm89INS1_16FlashAttnBwdSm80INS1_25CollectiveMainloopBwdSm80ILi2ELi2EN4cute5tupleIJNS5_1CILi64EEENS7_ILi128EEES9_EEENS_10bfloat16_tEfNS_4arch4Sm80ELb0ELb0ELb1ELb0ELb1ELb0ELb0ELb0ELi2ELi2ELi2ELi2ELb0EEENS1_21CollectiveEpilogueBwdISA_SB_SD_Li256ELb0ELb0ELi4EEENS1_19SingleTileSchedulerILb0ELb0ELb0ELi128EEEEEEEEEvNT_6ParamsE,"",@"SHT_CUDA_INFO"
	.sectionflags	@""
	.align	4


	//----- nvinfo : EIATTR_CUDA_API_VERSION
	.align		4
        /*0000*/ 	.byte	0x04, 0x37
        /*0002*/ 	.short	(.L_644 - .L_643)
.L_643:
        /*0004*/ 	.word	0x00000082


	//----- nvinfo : EIATTR_KPARAM_INFO
	.align		4
.L_644:
        /*0008*/ 	.byte	0x04, 0x17
        /*000a*/ 	.short	(.L_646 - .L_645)
.L_645:
        /*000c*/ 	.word	0x00000000
        /*0010*/ 	.short	0x0000
        /*0012*/ 	.short	0x0000
        /*0014*/ 	.byte	0x00, 0xf0, 0xc1, 0x09


	//----- nvinfo : EIATTR_SPARSE_MMA_MASK
	.align		4
.L_646:
        /*0018*/ 	.byte	0x03, 0x50
        /*001a*/ 	.short	0x0000


	//----- nvinfo : EIATTR_MAXREG_COUNT
	.align		4
        /*001c*/ 	.byte	0x03, 0x1b
        /*001e*/ 	.short	0x00ff


	//----- nvinfo : EIATTR_MERCURY_ISA_VERSION
	.align		4
        /*0020*/ 	.byte	0x03, 0x5f
        /*0022*/ 	.short	0x0101


	//----- nvinfo : EIATTR_EXIT_INSTR_OFFSETS
	.align		4
        /*0024*/ 	.byte	0x04, 0x1c
        /*0026*/ 	.short	(.L_648 - .L_647)


	//   ....[0]....
.L_647:
        /*0028*/ 	.word	0x00000010


	//----- nvinfo : EIATTR_MAX_THREADS
	.align		4
.L_648:
        /*002c*/ 	.byte	0x04, 0x05
        /*002e*/ 	.short	(.L_650 - .L_649)
.L_649:
        /*0030*/ 	.word	0x00000100
        /*0034*/ 	.word	0x00000001
        /*0038*/ 	.word	0x00000001


	//----- nvinfo : EIATTR_CBANK_PARAM_SIZE
	.align		4
.L_650:
        /*003c*/ 	.byte	0x03, 0x19
        /*003e*/ 	.short	0x0270


	//----- nvinfo : EIATTR_PARAM_CBANK
	.align		4
        /*0040*/ 	.byte	0x04, 0x0a
        /*0042*/ 	.short	(.L_652 - .L_651)
	.align		4
.L_651:
        /*0044*/ 	.word	index@(.nv.constant0._ZN7cutlass13device_kernelIN5flash19enable_sm80_to_sm89INS1_16FlashAttnBwdSm80INS1_25CollectiveMainloopBwdSm80ILi2ELi2EN4cute5tupleIJNS5_1CILi64EEENS7_ILi128EEES9_EEENS_10bfloat16_tEfNS_4arch4Sm80ELb0ELb0ELb1ELb0ELb1ELb0ELb0ELb0ELi2ELi2ELi2ELi2ELb0EEENS1_21CollectiveEpilogueBwdISA_SB_SD_Li256ELb0ELb0ELi4EEENS1_19SingleTileSchedulerILb0ELb0ELb0ELi128EEEEEEEEEvNT_6ParamsE)
        /*0048*/ 	.short	0x0210
        /*004a*/ 	.short	0x0270


	//----- nvinfo : EIATTR_SW_WAR
	.align		4
.L_652:
        /*004c*/ 	.byte	0x04, 0x36
        /*004e*/ 	.short	(.L_654 - .L_653)
.L_653:
        /*0050*/ 	.word	0x00000008
.L_654:


//--------------------- .nv.info._ZN7cutlass13device_kernelIN5flash19enable_sm80_to_sm89INS1_16FlashAttnBwdSm80INS1_25CollectiveMainloopBwdSm80ILi2ELi2EN4cute5tupleIJNS5_1CILi64EEENS7_ILi128EEES9_EEENS_10bfloat16_tEfNS_4arch4Sm80ELb0ELb0ELb1ELb0ELb0ELb0ELb0ELb0ELi2ELi2ELi2ELi2ELb0EEENS1_24CollectiveEpilogueBwdGQAISA_fSD_Li256ELb0ELb0EEENS1_19SingleTileSchedulerILb0ELb0ELb0ELi128EEEEEEEEEvNT_6ParamsE --------------------------
	.section	.nv.info._ZN7cutlass13device_kernelIN5flash19enable_sm80_to_sm89INS1_16FlashAttnBwdSm80INS1_25CollectiveMainloopBwdSm80ILi2ELi2EN4cute5tupleIJNS5_1CILi64EEENS7_ILi128EEES9_EEENS_10bfloat16_tEfNS_4arch4Sm80ELb0ELb0ELb1ELb0ELb0ELb0ELb0ELb0ELi2ELi2ELi2ELi2ELb0EEENS1_24CollectiveEpilogueBwdGQAISA_fSD_Li256ELb0ELb0EEENS1_19SingleTileSchedulerILb0ELb0ELb0ELi128EEEEEEEEEvNT_6ParamsE,"",@"SHT_CUDA_INFO"
	.sectionflags	@""
	.align	4


	//----- nvinfo : EIATTR_CUDA_API_VERSION
	.align		4
        /*0000*/ 	.byte	0x04, 0x37
        /*0002*/ 	.short	(.L_656 - .L_655)
.L_655:
        /*0004*/ 	.word	0x00000082


	//----- nvinfo : EIATTR_KPARAM_INFO
	.align		4
.L_656:
        /*0008*/ 	.byte	0x04, 0x17
        /*000a*/ 	.short	(.L_658 - .L_657)
.L_657:
        /*000c*/ 	.word	0x00000000
        /*0010*/ 	.short	0x0000
        /*0012*/ 	.short	0x0000
        /*0014*/ 	.byte	0x00, 0xf0, 0xe1, 0x09


	//----- nvinfo : EIATTR_SPARSE_MMA_MASK
	.align		4
.L_658:
        /*0018*/ 	.byte	0x03, 0x50
        /*001a*/ 	.short	0x0000


	//----- nvinfo : EIATTR_MAXREG_COUNT
	.align		4
        /*001c*/ 	.byte	0x03, 0x1b
        /*001e*/ 	.short	0x00ff


	//----- nvinfo : EIATTR_MERCURY_ISA_VERSION
	.align		4
        /*0020*/ 	.byte	0x03, 0x5f
        /*0022*/ 	.short	0x0101


	//----- nvinfo : EIATTR_EXIT_INSTR_OFFSETS
	.align		4
        /*0024*/ 	.byte	0x04, 0x1c
        /*0026*/ 	.short	(.L_660 - .L_659)


	//   ....[0]....
.L_659:
        /*0028*/ 	.word	0x00000010


	//----- nvinfo : EIATTR_MAX_THREADS
	.align		4
.L_660:
        /*002c*/ 	.byte	0x04, 0x05
        /*002e*/ 	.short	(.L_662 - .L_661)
.L_661:
        /*0030*/ 	.word	0x00000100
        /*0034*/ 	.word	0x00000001
        /*0038*/ 	.word	0x00000001


	//----- nvinfo : EIATTR_CBANK_PARAM_SIZE
	.align		4
.L_662:
        /*003c*/ 	.byte	0x03, 0x19
        /*003e*/ 	.short	0x0278


	//----- nvinfo : EIATTR_PARAM_CBANK
	.align		4
        /*0040*/ 	.byte	0x04, 0x0a
        /*0042*/ 	.short	(.L_664 - .L_663)
	.align		4
.L_663:
        /*0044*/ 	.word	index@(.nv.constant0._ZN7cutlass13device_kernelIN5flash19enable_sm80_to_sm89INS1_16FlashAttnBwdSm80INS1_25CollectiveMainloopBwdSm80ILi2ELi2EN4cute5tupleIJNS5_1CILi64EEENS7_ILi128EEES9_EEENS_10bfloat16_tEfNS_4arch4Sm80ELb0ELb0ELb1ELb0ELb0ELb0ELb0ELb0ELi2ELi2ELi2ELi2ELb0EEENS1_24CollectiveEpilogueBwdGQAISA_fSD_Li256ELb0ELb0EEENS1_19SingleTileSchedulerILb0ELb0ELb0ELi128EEEEEEEEEvNT_6ParamsE)
        /*0048*/ 	.short	0x0210
        /*004a*/ 	.short	0x0278


	//----- nvinfo : EIATTR_SW_WAR
	.align		4
.L_664:
        /*004c*/ 	.byte	0x04, 0x36
        /*004e*/ 	.short	(.L_666 - .L_665)
.L_665:
        /*0050*/ 	.word	0x00000008
.L_666:


//--------------------- .nv.info._ZN7cutlass13device_kernelIN5flash19enable_sm80_to_sm89INS1_16FlashAttnBwdSm80INS1_25CollectiveMainloopBwdSm80ILi2ELi2EN4cute5tupleIJNS5_1CILi64EEENS7_ILi128EEES9_EEENS_10bfloat16_tEfNS_4arch4Sm80ELb0ELb0ELb1ELb0ELb1ELb0ELb0ELb0ELi2ELi2ELi2ELi2ELb0EEENS1_24CollectiveEpilogueBwdGQAISA_fSD_Li256ELb0ELb1EEENS1_19SingleTileSchedulerILb0ELb0ELb0ELi128EEEEEEEEEvNT_6ParamsE --------------------------
	.section	.nv.info._ZN7cutlass13device_kernelIN5flash19enable_sm80_to_sm89INS1_16FlashAttnBwdSm80INS1_25CollectiveMainloopBwdSm80ILi2ELi2EN4cute5tupleIJNS5_1CILi64EEENS7_ILi128EEES9_EEENS_10bfloat16_tEfNS_4arch4Sm80ELb0ELb0ELb1ELb0ELb1ELb0ELb0ELb0ELi2ELi2ELi2ELi2ELb0EEENS1_24CollectiveEpilogueBwdGQAISA_fSD_Li256ELb0ELb1EEENS1_19SingleTileSchedulerILb0ELb0ELb0ELi128EEEEEEEEEvNT_6ParamsE,"",@"SHT_CUDA_INFO"
	.sectionflags	@""
	.align	4


	//----- nvinfo : EIATTR_CUDA_API_VERSION
	.align		4
        /*0000*/ 	.byte	0x04, 0x37
        /*0002*/ 	.short	(.L_668 - .L_667)
.L_667:
        /*0004*/ 	.word	0x00000082


	//----- nvinfo : EIATTR_KPARAM_INFO
	.align		4
.L_668:
        /*0008*/ 	.byte	0x04, 0x17
        /*000a*/ 	.short	(.L_670 - .L_669)
.L_669:
        /*000c*/ 	.word	0x00000000
        /*0010*/ 	.short	0x0000
        /*0012*/ 	.short	0x0000
        /*0014*/ 	.byte	0x00, 0xf0, 0xe1, 0x09


	//----- nvinfo : EIATTR_SPARSE_MMA_MASK
	.align		4
.L_670:
        /*0018*/ 	.byte	0x03, 0x50
        /*001a*/ 	.short	0x0000


	//----- nvinfo : EIATTR_MAXREG_COUNT
	.align		4
        /*001c*/ 	.byte	0x03, 0x1b
        /*001e*/ 	.short	0x00ff


	//----- nvinfo : EIATTR_MERCURY_ISA_VERSION
	.align		4
        /*0020*/ 	.byte	0x03, 0x5f
        /*0022*/ 	.short	0x0101


	//----- nvinfo : EIATTR_EXIT_INSTR_OFFSETS
	.align		4
        /*0024*/ 	.byte	0x04, 0x1c
        /*0026*/ 	.short	(.L_672 - .L_671)


	//   ....[0]....
.L_671:
        /*0028*/ 	.word	0x00000010


	//----- nvinfo : EIATTR_MAX_THREADS
	.align		4
.L_672:
        /*002c*/ 	.byte	0x04, 0x05
        /*002e*/ 	.short	(.L_674 - .L_673)
.L_673:
        /*0030*/ 	.word	0x00000100
        /*0034*/ 	.word	0x00000001
        /*0038*/ 	.word	0x00000001


	//----- nvinfo : EIATTR_CBANK_PARAM_SIZE
	.align		4
.L_674:
        /*003c*/ 	.byte	0x03, 0x19
        /*003e*/ 	.short	0x0278


	//----- nvinfo : EIATTR_PARAM_CBANK
	.align		4
        /*0040*/ 	.byte	0x04, 0x0a
        /*0042*/ 	.short	(.L_676 - .L_675)
	.align		4
.L_675:
        /*0044*/ 	.word	index@(.nv.constant0._ZN7cutlass13device_kernelIN5flash19enable_sm80_to_sm89INS1_16FlashAttnBwdSm80INS1_25CollectiveMainloopBwdSm80ILi2ELi2EN4cute5tupleIJNS5_1CILi64EEENS7_ILi128EEES9_EEENS_10bfloat16_tEfNS_4arch4Sm80ELb0ELb0ELb1ELb0ELb1ELb0ELb0ELb0ELi2ELi2ELi2ELi2ELb0EEENS1_24CollectiveEpilogueBwdGQAISA_fSD_Li256ELb0ELb1EEENS1_19SingleTileSchedulerILb0ELb0ELb0ELi128EEEEEEEEEvNT_6ParamsE)
        /*0048*/ 	.short	0x0210
        /*004a*/ 	.short	0x0278


	//----- nvinfo : EIATTR_SW_WAR
	.align		4
.L_676:
        /*004c*/ 	.byte	0x04, 0x36
        /*004e*/ 	.short	(.L_678 - .L_677)
.L_677:
        /*0050*/ 	.word	0x00000008
.L_678:


//--------------------- .nv.info._ZN7cutlass13device_kernelIN5flash19enable_sm80_to_sm89INS1_16FlashAttnBwdSm80INS1_25CollectiveMainloopBwdSm80ILi2ELi2EN4cute5tupleIJNS5_1CILi64EEENS7_ILi128EEES9_EEENS_10bfloat16_tEfNS_4arch4Sm80ELb0ELb0ELb1ELb1ELb0ELb0ELb0ELb0ELi2ELi2ELi2ELi2ELb0EEENS1_21CollectiveEpilogueBwdISA_SB_SD_Li256ELb1ELb0ELi4EEENS1_19SingleTileSchedulerILb1ELb0ELb0ELi128EEEEEEEEEvNT_6ParamsE --------------------------
	.section	.nv.info._ZN7cutlass13device_kernelIN5flash19enable_sm80_to_sm89INS1_16FlashAttnBwdSm80INS1_25CollectiveMainloopBwdSm80ILi2ELi2EN4cute5tupleIJNS5_1CILi64EEENS7_ILi128EEES9_EEENS_10bfloat16_tEfNS_4arch4Sm80ELb0ELb0ELb1ELb1ELb0ELb0ELb0ELb0ELi2ELi2ELi2ELi2ELb0EEENS1_21CollectiveEpilogueBwdISA_SB_SD_Li256ELb1ELb0ELi4EEENS1_19SingleTileSchedulerILb1ELb0ELb0ELi128EEEEEEEEEvNT_6ParamsE,"",@"SHT_CUDA_INFO"
	.sectionflags	@""
	.align	4


	//----- nvinfo : EIATTR_CUDA_API_VERSION
	.align		4
        /*0000*/ 	.byte	0x04, 0x37
        /*0002*/ 	.short	(.L_680 - .L_679)
.L_679:
        /*0004*/ 	.word	0x00000082


	//----- nvinfo : EIATTR_KPARAM_INFO
	.align		4
.L_680:
        /*0008*/ 	.byte	0x04, 0x17
        /*000a*/ 	.short	(.L_682 - .L_681)
.L_681:
        /*000c*/ 	.word	0x00000000
        /*0010*/ 	.short	0x0000
        /*0012*/ 	.short	0x0000
        /*0014*/ 	.byte	0x00, 0xf0, 0xc1, 0x09


	//----- nvinfo : EIATTR_SPARSE_MMA_MASK
	.align		4
.L_682:
        /*0018*/ 	.byte	0x03, 0x50
        /*001a*/ 	.short	0x0000


	//----- nvinfo : EIATTR_MAXREG_COUNT
	.align		4
        /*001c*/ 	.byte	0x03, 0x1b
        /*001e*/ 	.short	0x00ff


	//----- nvinfo : EIATTR_MERCURY_ISA_VERSION
	.align		4
        /*0020*/ 	.byte	0x03, 0x5f
        /*0022*/ 	.short	0x0101


	//----- nvinfo : EIATTR_EXIT_INSTR_OFFSETS
	.align		4
        /*0024*/ 	.byte	0x04, 0x1c
        /*0026*/ 	.short	(.L_684 - .L_683)


	//   ....[0]....
.L_683:
        /*0028*/ 	.word	0x00000010


	//----- nvinfo : EIATTR_MAX_THREADS
	.align		4
.L_684:
        /*002c*/ 	.byte	0x04, 0x05
        /*002e*/ 	.short	(.L_686 - .L_685)
.L_685:
        /*0030*/ 	.word	0x00000100
        /*0034*/ 	.word	0x00000001
        /*0038*/ 	.word	0x00000001


	//----- nvinfo : EIATTR_CBANK_PARAM_SIZE
	.align		4
.L_686:
        /*003c*/ 	.byte	0x03, 0x19
        /*003e*/ 	.short	0x0270


	//----- nvinfo : EIATTR_PARAM_CBANK
	.align		4
        /*0040*/ 	.byte	0x04, 0x0a
        /*0042*/ 	.short	(.L_688 - .L_687)
	.align		4
.L_687:
        /*0044*/ 	.word	index@(.nv.constant0._ZN7cutlass13device_kernelIN5flash19enable_sm80_to_sm89INS1_16FlashAttnBwdSm80INS1_25CollectiveMainloopBwdSm80ILi2ELi2EN4cute5tupleIJNS5_1CILi64EEENS7_ILi128EEES9_EEENS_10bfloat16_tEfNS_4arch4Sm80ELb0ELb0ELb1ELb1ELb0ELb0ELb0ELb0ELi2ELi2ELi2ELi2ELb0EEENS1_21CollectiveEpilogueBwdISA_SB_SD_Li256ELb1ELb0ELi4EEENS1_19SingleTileSchedulerILb1ELb0ELb0ELi128EEEEEEEEEvNT_6ParamsE)
        /*0048*/ 	.short	0x0210
        /*004a*/ 	.short	0x0270


	//----- nvinfo : EIATTR_SW_WAR
	.align		4
.L_688:
        /*004c*/ 	.byte	0x04, 0x36
        /*004e*/ 	.short	(.L_690 - .L_689)
.L_689:
        /*0050*/ 	.word	0x00000008
.L_690:


//--------------------- .nv.info._ZN7cutlass13device_kernelIN5flash19enable_sm80_to_sm89INS1_16FlashAttnBwdSm80INS1_25CollectiveMainloopBwdSm80ILi2ELi2EN4cute5tupleIJNS5_1CILi64EEENS7_ILi128EEES9_EEENS_10bfloat16_tEfNS_4arch4Sm80ELb0ELb0ELb1ELb1ELb1ELb0ELb0ELb0ELi2ELi2ELi2ELi2ELb0EEENS1_21CollectiveEpilogueBwdISA_SB_SD_Li256ELb1ELb0ELi4EEENS1_19SingleTileSchedulerILb1ELb0ELb0ELi128EEEEEEEEEvNT_6ParamsE --------------------------
	.section	.nv.info._ZN7cutlass13device_kernelIN5flash19enable_sm80_to_sm89INS1_16FlashAttnBwdSm80INS1_25CollectiveMainloopBwdSm80ILi2ELi2EN4cute5tupleIJNS5_1CILi64EEENS7_ILi128EEES9_EEENS_10bfloat16_tEfNS_4arch4Sm80ELb0ELb0ELb1ELb1ELb1ELb0ELb0ELb0ELi2ELi2ELi2ELi2ELb0EEENS1_21CollectiveEpilogueBwdISA_SB_SD_Li256ELb1ELb0ELi4EEENS1_19SingleTileSchedulerILb1ELb0ELb0ELi128EEEEEEEEEvNT_6ParamsE,"",@"SHT_CUDA_INFO"
	.sectionflags	@""
	.align	4


	//----- nvinfo : EIATTR_CUDA_API_VERSION
	.align		4
        /*0000*/ 	.byte	0x04, 0x37
        /*0002*/ 	.short	(.L_692 - .L_691)
.L_691:
        /*0004*/ 	.word	0x00000082


	//----- nvinfo : EIATTR_KPARAM_INFO
	.align		4
.L_692:
        /*0008*/ 	.byte	0x04, 0x17
        /*000a*/ 	.short	(.L_694 - .L_693)
.L_693:
        /*000c*/ 	.word	0x00000000
        /*0010*/ 	.short	0x0000
        /*0012*/ 	.short	0x0000
        /*0014*/ 	.byte	0x00, 0xf0, 0xc1, 0x09


	//----- nvinfo : EIATTR_SPARSE_MMA_MASK
	.align		4
.L_694:
        /*0018*/ 	.byte	0x03, 0x50
        /*001a*/ 	.short	0x0000


	//----- nvinfo : EIATTR_MAXREG_COUNT
	.align		4
        /*001c*/ 	.byte	0x03, 0x1b
        /*001e*/ 	.short	0x00ff


	//----- nvinfo : EIATTR_MERCURY_ISA_VERSION
	.align		4
        /*0020*/ 	.byte	0x03, 0x5f
        /*0022*/ 	.short	0x0101


	//----- nvinfo : EIATTR_EXIT_INSTR_OFFSETS
	.align		4
        /*0024*/ 	.byte	0x04, 0x1c
        /*0026*/ 	.short	(.L_696 - .L_695)


	//   ....[0]....
.L_695:
        /*0028*/ 	.word	0x00000010


	//----- nvinfo : EIATTR_MAX_THREADS
	.align		4
.L_696:
        /*002c*/ 	.byte	0x04, 0x05
        /*002e*/ 	.short	(.L_698 - .L_697)
.L_697:
        /*0030*/ 	.word	0x00000100
        /*0034*/ 	.word	0x00000001
        /*0038*/ 	.word	0x00000001


	//----- nvinfo : EIATTR_CBANK_PARAM_SIZE
	.align		4
.L_698:
        /*003c*/ 	.byte	0x03, 0x19
        /*003e*/ 	.short	0x0270


	//----- nvinfo : EIATTR_PARAM_CBANK
	.align		4
        /*0040*/ 	.byte	0x04, 0x0a
        /*0042*/ 	.short	(.L_700 - .L_699)
	.align		4
.L_699:
        /*0044*/ 	.word	index@(.nv.constant0._ZN7cutlass13device_kernelIN5flash19enable_sm80_to_sm89INS1_16FlashAttnBwdSm80INS1_25CollectiveMainloopBwdSm80ILi2ELi2EN4cute5tupleIJNS5_1CILi64EEENS7_ILi128EEES9_EEENS_10bfloat16_tEfNS_4arch4Sm80ELb0ELb0ELb1ELb1ELb1ELb0ELb0ELb0ELi2ELi2ELi2ELi2ELb0EEENS1_21CollectiveEpilogueBwdISA_SB_SD_Li256ELb1ELb0ELi4EEENS1_19SingleTileSchedulerILb1ELb0ELb0ELi128EEEEEEEEEvNT_6ParamsE)
        /*0048*/ 	.short	0x0210
        /*004a*/ 	.short	0x0270


	//----- nvinfo : EIATTR_SW_WAR
	.align		4
.L_700:
        /*004c*/ 	.byte	0x04, 0x36
        /*004e*/ 	.short	(.L_702 - .L_701)
.L_701:
        /*0050*/ 	.word	0x00000008
.L_702:


//--------------------- .nv.info._ZN7cutlass13device_kernelIN5flash19enable_sm80_to_sm89INS1_16FlashAttnBwdSm80INS1_25CollectiveMainloopBwdSm80ILi2ELi2EN4cute5tupleIJNS5_1CILi64EEENS7_ILi128EEES9_EEENS_10bfloat16_tEfNS_4arch4Sm80ELb0ELb0ELb1ELb1ELb0ELb0ELb0ELb0ELi2ELi2ELi2ELi2ELb0EEENS1_24CollectiveEpilogueBwdGQAISA_fSD_Li256ELb1ELb0EEENS1_19SingleTileSchedulerILb1ELb0ELb0ELi128EEEEEEEEEvNT_6ParamsE --------------------------
	.section	.nv.info._ZN7cutlass13device_kernelIN5flash19enable_sm80_to_sm89INS1_16FlashAttnBwdSm80INS1_25CollectiveMainloopBwdSm80ILi2ELi2EN4cute5tupleIJNS5_1CILi64EEENS7_ILi128EEES9_EEENS_10bfloat16_tEfNS_4arch4Sm80ELb0ELb0ELb1ELb1ELb0ELb0ELb0ELb0ELi2ELi2ELi2ELi2ELb0EEENS1_24CollectiveEpilogueBwdGQAISA_fSD_Li256ELb1ELb0EEENS1_19SingleTileSchedulerILb1ELb0ELb0ELi128EEEEEEEEEvNT_6ParamsE,"",@"SHT_CUDA_INFO"
	.sectionflags	@""
	.align	4


	//----- nvinfo : EIATTR_CUDA_API_VERSION
	.align		4
        /*0000*/ 	.byte	0x04, 0x37
        /*0002*/ 	.short	(.L_704 - .L_703)
.L_703:
        /*0004*/ 	.word	0x00000082


	//----- nvinfo : EIATTR_KPARAM_INFO
	.align		4
.L_704:
        /*0008*/ 	.byte	0x04, 0x17
        /*000a*/ 	.short	(.L_706 - .L_705)
.L_705:
        /*000c*/ 	.word	0x00000000
        /*0010*/ 	.short	0x0000
        /*0012*/ 	.short	0x0000
        /*0014*/ 	.byte	0x00, 0xf0, 0xe1, 0x09


	//----- nvinfo : EIATTR_SPARSE_MMA_MASK
	.align		4
.L_706:
        /*0018*/ 	.byte	0x03, 0x50
        /*001a*/ 	.short	0x0000


	//----- nvinfo : EIATTR_MAXREG_COUNT
	.align		4
        /*001c*/ 	.byte	0x03, 0x1b
        /*001e*/ 	.short	0x00ff


	//----- nvinfo : EIATTR_MERCURY_ISA_VERSION
	.align		4
        /*0020*/ 	.byte	0x03, 0x5f
        /*0022*/ 	.short	0x0101


	//----- nvinfo : EIATTR_EXIT_INSTR_OFFSETS
	.align		4
        /*0024*/ 	.byte	0x04, 0x1c
        /*0026*/ 	.short	(.L_708 - .L_707)


	//   ....[0]....
.L_707:
        /*0028*/ 	.word	0x00000010


	//----- nvinfo : EIATTR_MAX_THREADS
	.align		4
.L_708:
        /*002c*/ 	.byte	0x04, 0x05
        /*002e*/ 	.short	(.L_710 - .L_709)
.L_709:
        /*0030*/ 	.word	0x00000100
        /*0034*/ 	.word	0x00000001
        /*0038*/ 	.word	0x00000001


	//----- nvinfo : EIATTR_CBANK_PARAM_SIZE
	.align		4
.L_710:
        /*003c*/ 	.byte	0x03, 0x19
        /*003e*/ 	.short	0x0278


	//----- nvinfo : EIATTR_PARAM_CBANK
	.align		4
        /*0040*/ 	.byte	0x04, 0x0a
        /*0042*/ 	.short	(.L_712 - .L_711)
	.align		4
.L_711:
        /*0044*/ 	.word	index@(.nv.constant0._ZN7cutlass13device_kernelIN5flash19enable_sm80_to_sm89INS1_16FlashAttnBwdSm80INS1_25CollectiveMainloopBwdSm80ILi2ELi2EN4cute5tupleIJNS5_1CILi64EEENS7_ILi128EEES9_EEENS_10bfloat16_tEfNS_4arch4Sm80ELb0ELb0ELb1ELb1ELb0ELb0ELb0ELb0ELi2ELi2ELi2ELi2ELb0EEENS1_24CollectiveEpilogueBwdGQAISA_fSD_Li256ELb1ELb0EEENS1_19SingleTileSchedulerILb1ELb0ELb0ELi128EEEEEEEEEvNT_6ParamsE)
        /*0048*/ 	.short	0x0210
        /*004a*/ 	.short	0x0278


	//----- nvinfo : EIATTR_SW_WAR
	.align		4
.L_712:
        /*004c*/ 	.byte	0x04, 0x36
        /*004e*/ 	.short	(.L_714 - .L_713)
.L_713:
        /*0050*/ 	.word	0x00000008
.L_714:


//--------------------- .nv.info._ZN7cutlass13device_kernelIN5flash19enable_sm80_to_sm89INS1_16FlashAttnBwdSm80INS1_25CollectiveMainloopBwdSm80ILi2ELi2EN4cute5tupleIJNS5_1CILi64EEENS7_ILi128EEES9_EEENS_10bfloat16_tEfNS_4arch4Sm80ELb0ELb0ELb1ELb1ELb1ELb0ELb0ELb0ELi2ELi2ELi2ELi2ELb0EEENS1_24CollectiveEpilogueBwdGQAISA_fSD_Li256ELb1ELb1EEENS1_19SingleTileSchedulerILb1ELb0ELb0ELi128EEEEEEEEEvNT_6ParamsE --------------------------
	.section	.nv.info._ZN7cutlass13device_kernelIN5flash19enable_sm80_to_sm89INS1_16FlashAttnBwdSm80INS1_25CollectiveMainloopBwdSm80ILi2ELi2EN4cute5tupleIJNS5_1CILi64EEENS7_ILi128EEES9_EEENS_10bfloat16_tEfNS_4arch4Sm80ELb0ELb0ELb1ELb1ELb1ELb0ELb0ELb0ELi2ELi2ELi2ELi2ELb0EEENS1_24CollectiveEpilogueBwdGQAISA_fSD_Li256ELb1ELb1EEENS1_19SingleTileSchedulerILb1ELb0ELb0ELi128EEEEEEEEEvNT_6ParamsE,"",@"SHT_CUDA_INFO"
	.sectionflags	@""
	.align	4


	//----- nvinfo : EIATTR_CUDA_API_VERSION
	.align		4
        /*0000*/ 	.byte	0x04, 0x37
        /*0002*/ 	.short	(.L_716 - .L_715)
.L_715:
        /*0004*/ 	.word	0x00000082


	//----- nvinfo : EIATTR_KPARAM_INFO
	.align		4
.L_716:
        /*0008*/ 	.byte	0x04, 0x17
        /*000a*/ 	.short	(.L_718 - .L_717)
.L_717:
        /*000c*/ 	.word	0x00000000
        /*0010*/ 	.short	0x0000
        /*0012*/ 	.short	0x0000
        /*0014*/ 	.byte	0x00, 0xf0, 0xe1, 0x09


	//----- nvinfo : EIATTR_SPARSE_MMA_MASK
	.align		4
.L_718:
        /*0018*/ 	.byte	0x03, 0x50
        /*001a*/ 	.short	0x0000


	//----- nvinfo : EIATTR_MAXREG_COUNT
	.align		4
        /*001c*/ 	.byte	0x03, 0x1b
        /*001e*/ 	.short	0x00ff


	//----- nvinfo : EIATTR_MERCURY_ISA_VERSION
	.align		4
        /*0020*/ 	.byte	0x03, 0x5f
        /*0022*/ 	.short	0x0101


	//----- nvinfo : EIATTR_EXIT_INSTR_OFFSETS
	.align		4
        /*0024*/ 	.byte	0x04, 0x1c
        /*0026*/ 	.short	(.L_720 - .L_719)


	//   ....[0]....
.L_719:
        /*0028*/ 	.word	0x00000010


	//----- nvinfo : EIATTR_MAX_THREADS
	.align		4
.L_720:
        /*002c*/ 	.byte	0x04, 0x05
        /*002e*/ 	.short	(.L_722 - .L_721)
.L_721:
        /*0030*/ 	.word	0x00000100
        /*0034*/ 	.word	0x00000001
        /*0038*/ 	.word	0x00000001


	//----- nvinfo : EIATTR_CBANK_PARAM_SIZE
	.align		4
.L_722:
        /*003c*/ 	.byte	0x03, 0x19
        /*003e*/ 	.short	0x0278


	//----- nvinfo : EIATTR_PARAM_CBANK
	.align		4
        /*0040*/ 	.byte	0x04, 0x0a
        /*0042*/ 	.short	(.L_724 - .L_723)
	.align		4
.L_723:
        /*0044*/ 	.word	index@(.nv.constant0._ZN7cutlass13device_kernelIN5flash19enable_sm80_to_sm89INS1_16FlashAttnBwdSm80INS1_25CollectiveMainloopBwdSm80ILi2ELi2EN4cute5tupleIJNS5_1CILi64EEENS7_ILi128EEES9_EEENS_10bfloat16_tEfNS_4arch4Sm80ELb0ELb0ELb1ELb1ELb1ELb0ELb0ELb0ELi2ELi2ELi2ELi2ELb0EEENS1_24CollectiveEpilogueBwdGQAISA_fSD_Li256ELb1ELb1EEENS1_19SingleTileSchedulerILb1ELb0ELb0ELi128EEEEEEEEEvNT_6ParamsE)
        /*0048*/ 	.short	0x0210
        /*004a*/ 	.short	0x0278


	//----- nvinfo : EIATTR_SW_WAR
	.align		4
.L_724:
        /*004c*/ 	.byte	0x04, 0x36
        /*004e*/ 	.short	(.L_726 - .L_725)
.L_725:
        /*0050*/ 	.word	0x00000008
.L_726:


//--------------------- .nv.info._ZN7cutlass13device_kernelIN5flash19enable_sm80_to_sm89INS1_16FlashAttnBwdSm80INS1_25CollectiveMainloopBwdSm80ILi2ELi2EN4cute5tupleIJNS5_1CILi64EEENS7_ILi128EEES9_EEENS_10bfloat16_tEfNS_4arch4Sm80ELb0ELb1ELb1ELb0ELb0ELb0ELb0ELb0ELi2ELi2ELi2ELi2ELb0EEENS1_21CollectiveEpilogueBwdISA_SB_SD_Li256ELb0ELb0ELi4EEENS1_19SingleTileSchedulerILb0ELb0ELb0ELi128EEEEEEEEEvNT_6ParamsE --------------------------
	.section	.nv.info._ZN7cutlass13device_kernelIN5flash19enable_sm80_to_sm89INS1_16FlashAttnBwdSm80INS1_25CollectiveMainloopBwdSm80ILi2ELi2EN4cute5tupleIJNS5_1CILi64EEENS7_ILi128EEES9_EEENS_10bfloat16_tEfNS_4arch4Sm80ELb0ELb1ELb1ELb0ELb0ELb0ELb0ELb0ELi2ELi2ELi2ELi2ELb0EEENS1_21CollectiveEpilogueBwdISA_SB_SD_Li256ELb0ELb0ELi4EEENS1_19SingleTileSchedulerILb0ELb0ELb0ELi128EEEEEEEEEvNT_6ParamsE,"",@"SHT_CUDA_INFO"
	.sectionflags	@""
	.align	4


	//----- nvinfo : EIATTR_CUDA_API_VERSION
	.align		4
        /*0000*/ 	.byte	0x04, 0x37
        /*0002*/ 	.short	(.L_728 - .L_727)
.L_727:
        /*0004*/ 	.word	0x00000082


	//----- nvinfo : EIATTR_KPARAM_INFO
	.align		4
.L_728:
        /*0008*/ 	.byte	0x04, 0x17
        /*000a*/ 	.short	(.L_730 - .L_729)
.L_729:
        /*000c*/ 	.word	0x00000000
        /*0010*/ 	.short	0x0000
        /*0012*/ 	.short	0x0000
        /*0014*/ 	.byte	0x00, 0xf0, 0xc1, 0x09


	//----- nvinfo : EIATTR_SPARSE_MMA_MASK
	.align		4
.L_730:
        /*0018*/ 	.byte	0x03, 0x50
        /*001a*/ 	.short	0x0000


	//----- nvinfo : EIATTR_MAXREG_COUNT
	.align		4
        /*001c*/ 	.byte	0x03, 0x1b
        /*001e*/ 	.short	0x00ff


	//----- nvinfo : EIATTR_MERCURY_ISA_VERSION
	.align		4
        /*0020*/ 	.byte	0x03, 0x5f
        /*0022*/ 	.short	0x0101


	//----- nvinfo : EIATTR_EXIT_INSTR_OFFSETS
	.align		4
        /*0024*/ 	.byte	0x04, 0x1c
        /*0026*/ 	.short	(.L_732 - .L_731)


	//   ....[0]....
.L_731:
        /*0028*/ 	.word	0x00000010


	//----- nvinfo : EIATTR_MAX_THREADS
	.align		4
.L_732:
        /*002c*/ 	.byte	0x04, 0x05
        /*002e*/ 	.short	(.L_734 - .L_733)
.L_733:
        /*0030*/ 	.word	0x00000100
        /*0034*/ 	.word	0x00000001
        /*0038*/ 	.word	0x00000001


	//----- nvinfo : EIATTR_CBANK_PARAM_SIZE
	.align		4
.L_734:
        /*003c*/ 	.byte	0x03, 0x19
        /*003e*/ 	.short	0x0270


	//----- nvinfo : EIATTR_PARAM_CBANK
	.align		4
        /*0040*/ 	.byte	0x04, 0x0a
        /*0042*/ 	.short	(.L_736 - .L_735)
	.align		4
.L_735:
        /*0044*/ 	.word	index@(.nv.constant0._ZN7cutlass13device_kernelIN5flash19enable_sm80_to_sm89INS1_16FlashAttnBwdSm80INS1_25CollectiveMainloopBwdSm80ILi2ELi2EN4cute5tupleIJNS5_1CILi64EEENS7_ILi128EEES9_EEENS_10bfloat16_tEfNS_4arch4Sm80ELb0ELb1ELb1ELb0ELb0ELb0ELb0ELb0ELi2ELi2ELi2ELi2ELb0EEENS1_21CollectiveEpilogueBwdISA_SB_SD_Li256ELb0ELb0ELi4EEENS1_19SingleTileSchedulerILb0ELb0ELb0ELi128EEEEEEEEEvNT_6ParamsE)
        /*0048*/ 	.short	0x0210
        /*004a*/ 	.short	0x0270


	//----- nvinfo : EIATTR_SW_WAR
	.align		4
.L_736:
        /*004c*/ 	.byte	0x04, 0x36
        /*004e*/ 	.short	(.L_738 - .L_737)
.L_737:
        /*0050*/ 	.word	0x00000008
.L_738:


//--------------------- .nv.info._ZN7cutlass13device_kernelIN5flash19enable_sm80_to_sm89INS1_16FlashAttnBwdSm80INS1_25CollectiveMainloopBwdSm80ILi2ELi2EN4cute5tupleIJNS5_1CILi64EEENS7_ILi128EEES9_EEENS_10bfloat16_tEfNS_4arch4Sm80ELb0ELb1ELb1ELb0ELb1ELb0ELb0ELb0ELi2ELi2ELi2ELi2ELb0EEENS1_21CollectiveEpilogueBwdISA_SB_SD_Li256ELb0ELb0ELi4EEENS1_19SingleTileSchedulerILb0ELb0ELb0ELi128EEEEEEEEEvNT_6ParamsE --------------------------
	.section	.nv.info._ZN7cutlass13device_kernelIN5flash19enable_sm80_to_sm89INS1_16FlashAttnBwdSm80INS1_25CollectiveMainloopBwdSm80ILi2ELi2EN4cute5tupleIJNS5_1CILi64EEENS7_ILi128EEES9_EEENS_10bfloat16_tEfNS_4arch4Sm80ELb0ELb1ELb1ELb0ELb1ELb0ELb0ELb0ELi2ELi2ELi2ELi2ELb0EEENS1_21CollectiveEpilogueBwdISA_SB_SD_Li256ELb0ELb0ELi4EEENS1_19SingleTileSchedulerILb0ELb0ELb0ELi128EEEEEEEEEvNT_6ParamsE,"",@"SHT_CUDA_INFO"
	.sectionflags	@""
	.align	4


	//----- nvinfo : EIATTR_CUDA_API_VERSION
	.align		4
        /*0000*/ 	.byte	0x04, 0x37
        /*0002*/ 	.short	(.L_740 - .L_739)
.L_739:
        /*0004*/ 	.word	0x00000082


	//----- nvinfo : EIATTR_KPARAM_INFO
	.align		4
.L_740:
        /*0008*/ 	.byte	0x04, 0x17
        /*000a*/ 	.short	(.L_742 - .L_741)
.L_741:
        /*000c*/ 	.word	0x00000000
        /*0010*/ 	.short	0x0000
        /*0012*/ 	.short	0x0000
        /*0014*/ 	.byte	0x00, 0xf0, 0xc1, 0x09


	//----- nvinfo : EIATTR_SPARSE_MMA_MASK
	.align		4
.L_742:
        /*0018*/ 	.byte	0x03, 0x50
        /*001a*/ 	.short	0x0000


	//----- nvinfo : EIATTR_MAXREG_COUNT
	.align		4
        /*001c*/ 	.byte	0x03, 0x1b
        /*001e*/ 	.short	0x00ff


	//----- nvinfo : EIATTR_MERCURY_ISA_VERSION
	.align		4
        /*0020*/ 	.byte	0x03, 0x5f
        /*0022*/ 	.short	0x0101


	//----- nvinfo : EIATTR_EXIT_INSTR_OFFSETS
	.align		4
        /*0024*/ 	.byte	0x04, 0x1c
        /*0026*/ 	.short	(.L_744 - .L_743)


	//   ....[0]....
.L_743:
        /*0028*/ 	.word	0x00000010


	//----- nvinfo : EIATTR_MAX_THREADS
	.align		4
.L_744:
        /*002c*/ 	.byte	0x04, 0x05
        /*002e*/ 	.short	(.L_746 - .L_745)
.L_745:
        /*0030*/ 	.word	0x00000100
        /*0034*/ 	.word	0x00000001
        /*0038*/ 	.word	0x00000001


	//----- nvinfo : EIATTR_CBANK_PARAM_SIZE
	.align		4
.L_746:
        /*003c*/ 	.byte	0x03, 0x19
        /*003e*/ 	.short	0x0270


	//----- nvinfo : EIATTR_PARAM_CBANK
	.align		4
        /*0040*/ 	.byte	0x04, 0x0a
        /*0042*/ 	.short	(.L_748 - .L_747)
	.align		4
.L_747:
        /*0044*/ 	.word	index@(.nv.constant0._ZN7cutlass13device_kernelIN5flash19enable_sm80_to_sm89INS1_16FlashAttnBwdSm80INS1_25CollectiveMainloopBwdSm80ILi2ELi2EN4cute5tupleIJNS5_1CILi64EEENS7_ILi128EEES9_EEENS_10bfloat16_tEfNS_4arch4Sm80ELb0ELb1ELb1ELb0ELb1ELb0ELb0ELb0ELi2ELi2ELi2ELi2ELb0EEENS1_21CollectiveEpilogueBwdISA_SB_SD_Li256ELb0ELb0ELi4EEENS1_19SingleTileSchedulerILb0ELb0ELb0ELi128EEEEEEEEEvNT_6ParamsE)
        /*0048*/ 	.short	0x0210
        /*004a*/ 	.short	0x0270


	//----- nvinfo : EIATTR_SW_WAR
	.align		4
.L_748:
        /*004c*/ 	.byte	0x04, 0x36
        /*004e*/ 	.short	(.L_750 - .L_749)
.L_749:
        /*0050*/ 	.word	0x00000008
.L_750:


//--------------------- .nv.info._ZN7cutlass13device_kernelIN5flash19enable_sm80_to_sm89INS1_16FlashAttnBwdSm80INS1_25CollectiveMainloopBwdSm80ILi2ELi2EN4cute5tupleIJNS5_1CILi64EEENS7_ILi128EEES9_EEENS_10bfloat16_tEfNS_4arch4Sm80ELb0ELb1ELb1ELb0ELb0ELb0ELb0ELb0ELi2ELi2ELi2ELi2ELb0EEENS1_24CollectiveEpilogueBwdGQAISA_fSD_Li256ELb0ELb0EEENS1_19SingleTileSchedulerILb0ELb0ELb0ELi128EEEEEEEEEvNT_6ParamsE --------------------------
	.section	.nv.info._ZN7cutlass13device_kernelIN5flash19enable_sm80_to_sm89INS1_16FlashAttnBwdSm80INS1_25CollectiveMainloopBwdSm80ILi2ELi2EN4cute5tupleIJNS5_1CILi64EEENS7_ILi128EEES9_EEENS_10bfloat16_tEfNS_4arch4Sm80ELb0ELb1ELb1ELb0ELb0ELb0ELb0ELb0ELi2ELi2ELi2ELi2ELb0EEENS1_24CollectiveEpilogueBwdGQAISA_fSD_Li256ELb0ELb0EEENS1_19SingleTileSchedulerILb0ELb0ELb0ELi128EEEEEEEEEvNT_6ParamsE,"",@"SHT_CUDA_INFO"
	.sectionflags	@""
	.align	4


	//----- nvinfo : EIATTR_CUDA_API_VERSION
	.align		4
        /*0000*/ 	.byte	0x04, 0x37
        /*0002*/ 	.short	(.L_752 - .L_751)
.L_751:
        /*0004*/ 	.word	0x00000082


	//----- nvinfo : EIATTR_KPARAM_INFO
	.align		4
.L_752:
        /*0008*/ 	.byte	0x04, 0x17
        /*000a*/ 	.short	(.L_754 - .L_753)
.L_753:
        /*000c*/ 	.word	0x00000000
        /*0010*/ 	.short	0x0000
        /*0012*/ 	.short	0x0000
        /*0014*/ 	.byte	0x00, 0xf0, 0xe1, 0x09


	//----- nvinfo : EIATTR_SPARSE_MMA_MASK
	.align		4
.L_754:
        /*0018*/ 	.byte	0x03, 0x50
        /*001a*/ 	.short	0x0000


	//----- nvinfo : EIATTR_MAXREG_COUNT
	.align		4
        /*001c*/ 	.byte	0x03, 0x1b
        /*001e*/ 	.short	0x00ff


	//----- nvinfo : EIATTR_MERCURY_ISA_VERSION
	.align		4
        /*0020*/ 	.byte	0x03, 0x5f
        /*0022*/ 	.short	0x0101


	//----- nvinfo : EIATTR_EXIT_INSTR_OFFSETS
	.align		4
        /*0024*/ 	.byte	0x04, 0x1c
        /*0026*/ 	.short	(.L_756 - .L_755)


	//   ....[0]....
.L_755:
        /*0028*/ 	.word	0x00000010


	//----- nvinfo : EIATTR_MAX_THREADS
	.align		4
.L_756:
        /*002c*/ 	.byte	0x04, 0x05
        /*002e*/ 	.short	(.L_758 - .L_757)
.L_757:
        /*0030*/ 	.word	0x00000100
        /*0034*/ 	.word	0x00000001
        /*0038*/ 	.word	0x00000001


	//----- nvinfo : EIATTR_CBANK_PARAM_SIZE
	.align		4
.L_758:
        /*003c*/ 	.byte	0x03, 0x19
        /*003e*/ 	.short	0x0278


	//----- nvinfo : EIATTR_PARAM_CBANK
	.align		4
        /*0040*/ 	.byte	0x04, 0x0a
        /*0042*/ 	.short	(.L_760 - .L_759)
	.align		4
.L_759:
        /*0044*/ 	.word	index@(.nv.constant0._ZN7cutlass13device_kernelIN5flash19enable_sm80_to_sm89INS1_16FlashAttnBwdSm80INS1_25CollectiveMainloopBwdSm80ILi2ELi2EN4cute5tupleIJNS5_1CILi64EEENS7_ILi128EEES9_EEENS_10bfloat16_tEfNS_4arch4Sm80ELb0ELb1ELb1ELb0ELb0ELb0ELb0ELb0ELi2ELi2ELi2ELi2ELb0EEENS1_24CollectiveEpilogueBwdGQAISA_fSD_Li256ELb0ELb0EEENS1_19SingleTileSchedulerILb0ELb0ELb0ELi128EEEEEEEEEvNT_6ParamsE)
        /*0048*/ 	.short	0x0210
        /*004a*/ 	.short	0x0278


	//----- nvinfo : EIATTR_SW_WAR
	.align		4
.L_760:
        /*004c*/ 	.byte	0x04, 0x36
        /*004e*/ 	.short	(.L_762 - .L_761)
.L_761:
        /*0050*/ 	.word	0x00000008
.L_762:


//--------------------- .nv.info._ZN7cutlass13device_kernelIN5flash19enable_sm80_to_sm89INS1_16FlashAttnBwdSm80INS1_25CollectiveMainloopBwdSm80ILi2ELi2EN4cute5tupleIJNS5_1CILi64EEENS7_ILi128EEES9_EEENS_10bfloat16_tEfNS_4arch4Sm80ELb0ELb1ELb1ELb0ELb1ELb0ELb0ELb0ELi2ELi2ELi2ELi2ELb0EEENS1_24CollectiveEpilogueBwdGQAISA_fSD_Li256ELb0ELb1EEENS1_19SingleTileSchedulerILb0ELb0ELb0ELi128EEEEEEEEEvNT_6ParamsE --------------------------
	.section	.nv.info._ZN7cutlass13device_kernelIN5flash19enable_sm80_to_sm89INS1_16FlashAttnBwdSm80INS1_25CollectiveMainloopBwdSm80ILi2ELi2EN4cute5tupleIJNS5_1CILi64EEENS7_ILi128EEES9_EEENS_10bfloat16_tEfNS_4arch4Sm80ELb0ELb1ELb1ELb0ELb1ELb0ELb0ELb0ELi2ELi2ELi2ELi2ELb0EEENS1_24CollectiveEpilogueBwdGQAISA_fSD_Li256ELb0ELb1EEENS1_19SingleTileSchedulerILb0ELb0ELb0ELi128EEEEEEEEEvNT_6ParamsE,"",@"SHT_CUDA_INFO"
	.sectionflags	@""
	.align	4


	//----- nvinfo : EIATTR_CUDA_API_VERSION
	.align		4
        /*0000*/ 	.byte	0x04, 0x37
        /*0002*/ 	.short	(.L_764 - .L_763)
.L_763:
        /*0004*/ 	.word	0x00000082


	//----- nvinfo : EIATTR_KPARAM_INFO
	.align		4
.L_764:
        /*0008*/ 	.byte	0x04, 0x17
        /*000a*/ 	.short	(.L_766 - .L_765)
.L_765:
        /*000c*/ 	.word	0x00000000
        /*0010*/ 	.short	0x0000
        /*0012*/ 	.short	0x0000
        /*0014*/ 	.byte	0x00, 0xf0, 0xe1, 0x09


	//----- nvinfo : EIATTR_SPARSE_MMA_MASK
	.align		4
.L_766:
        /*0018*/ 	.byte	0x03, 0x50
        /*001a*/ 	.short	0x0000


	//----- nvinfo : EIATTR_MAXREG_COUNT
	.align		4
        /*001c*/ 	.byte	0x03, 0x1b
        /*001e*/ 	.short	0x00ff


	//----- nvinfo : EIATTR_MERCURY_ISA_VERSION
	.align		4
        /*0020*/ 	.byte	0x03, 0x5f
        /*0022*/ 	.short	0x0101


	//----- nvinfo : EIATTR_EXIT_INSTR_OFFSETS
	.align		4
        /*0024*/ 	.byte	0x04, 0x1c
        /*0026*/ 	.short	(.L_768 - .L_767)


	//   ....[0]....
.L_767:
        /*0028*/ 	.word	0x00000010


	//----- nvinfo : EIATTR_MAX_THREADS
	.align		4
.L_768:
        /*002c*/ 	.byte	0x04, 0x05
        /*002e*/ 	.short	(.L_770 - .L_769)
.L_769:
        /*0030*/ 	.word	0x00000100
        /*0034*/ 	.word	0x00000001
        /*0038*/ 	.word	0x00000001


	//----- nvinfo : EIATTR_CBANK_PARAM_SIZE
	.align		4
.L_770:
        /*003c*/ 	.byte	0x03, 0x19
        /*003e*/ 	.short	0x0278


	//----- nvinfo : EIATTR_PARAM_CBANK
	.align		4
        /*0040*/ 	.byte	0x04, 0x0a
        /*0042*/ 	.short	(.L_772 - .L_771)
	.align		4
.L_771:
        /*0044*/ 	.word	index@(.nv.constant0._ZN7cutlass13device_kernelIN5flash19enable_sm80_to_sm89INS1_16FlashAttnBwdSm80INS1_25CollectiveMainloopBwdSm80ILi2ELi2EN4cute5tupleIJNS5_1CILi64EEENS7_ILi128EEES9_EEENS_10bfloat16_tEfNS_4arch4Sm80ELb0ELb1ELb1ELb0ELb1ELb0ELb0ELb0ELi2ELi2ELi2ELi2ELb0EEENS1_24CollectiveEpilogueBwdGQAISA_fSD_Li256ELb0ELb1EEENS1_19SingleTileSchedulerILb0ELb0ELb0ELi128EEEEEEEEEvNT_6ParamsE)
        /*0048*/ 	.short	0x0210
        /*004a*/ 	.short	0x0278


	//----- nvinfo : EIATTR_SW_WAR
	.align		4
.L_772:
        /*004c*/ 	.byte	0x04, 0x36
        /*004e*/ 	.short	(.L_774 - .L_773)
.L_773:
        /*0050*/ 	.word	0x00000008
.L_774:


//--------------------- .nv.info._ZN7cutlass13device_kernelIN5flash19enable_sm80_to_sm89INS1_16FlashAttnBwdSm80INS1_25CollectiveMainloopBwdSm80ILi2ELi2EN4cute5tupleIJNS5_1CILi64EEENS7_ILi128EEES9_EEENS_10bfloat16_tEfNS_4arch4Sm80ELb0ELb1ELb1ELb1ELb0ELb0ELb0ELb0ELi2ELi2ELi2ELi2ELb0EEENS1_21CollectiveEpilogueBwdISA_SB_SD_Li256ELb1ELb0ELi4EEENS1_19SingleTileSchedulerILb1ELb0ELb0ELi128EEEEEEEEEvNT_6ParamsE --------------------------
	.section	.nv.info._ZN7cutlass13device_kernelIN5flash19enable_sm80_to_sm89INS1_16FlashAttnBwdSm80INS1_25CollectiveMainloopBwdSm80ILi2ELi2EN4cute5tupleIJNS5_1CILi64EEENS7_ILi128EEES9_EEENS_10bfloat16_tEfNS_4arch4Sm80ELb0ELb1ELb1ELb1ELb0ELb0ELb0ELb0ELi2ELi2ELi2ELi2ELb0EEENS1_21CollectiveEpilogueBwdISA_SB_SD_Li256ELb1ELb0ELi4EEENS1_19SingleTileSchedulerILb1ELb0ELb0ELi128EEEEEEEEEvNT_6ParamsE,"",@"SHT_CUDA_INFO"
	.sectionflags	@""
	.align	4


	//----- nvinfo : EIATTR_CUDA_API_VERSION
	.align		4
        /*0000*/ 	.byte	0x04, 0x37
        /*0002*/ 	.short	(.L_776 - .L_775)
.L_775:
        /*0004*/ 	.word	0x00000082


	//----- nvinfo : EIATTR_KPARAM_INFO
	.align		4
.L_776:
        /*0008*/ 	.byte	0x04, 0x17
        /*000a*/ 	.short	(.L_778 - .L_777)
.L_777:
        /*000c*/ 	.word	0x00000000
        /*0010*/ 	.short	0x0000
        /*0012*/ 	.short	0x0000
        /*0014*/ 	.byte	0x00, 0xf0, 0xc1, 0x09


	//----- nvinfo : EIATTR_SPARSE_MMA_MASK
	.align		4
.L_778:
        /*0018*/ 	.byte	0x03, 0x50
        /*001a*/ 	.short	0x0000


	//----- nvinfo : EIATTR_MAXREG_COUNT
	.align		4
        /*001c*/ 	.byte	0x03, 0x1b
        /*001e*/ 	.short	0x00ff


	//----- nvinfo : EIATTR_MERCURY_ISA_VERSION
	.align		4
        /*0020*/ 	.byte	0x03, 0x5f
        /*0022*/ 	.short	0x0101


	//----- nvinfo : EIATTR_EXIT_INSTR_OFFSETS
	.align		4
        /*0024*/ 	.byte	0x04, 0x1c
        /*0026*/ 	.short	(.L_780 - .L_779)


	//   ....[0]....
.L_779:
        /*0028*/ 	.word	0x00000010


	//----- nvinfo : EIATTR_MAX_THREADS
	.align		4
.L_780:
        /*002c*/ 	.byte	0x04, 0x05
        /*002e*/ 	.short	(.L_782 - .L_781)
.L_781:
        /*0030*/ 	.word	0x00000100
        /*0034*/ 	.word	0x00000001
        /*0038*/ 	.word	0x00000001


	//----- nvinfo : EIATTR_CBANK_PARAM_SIZE
	.align		4
.L_782:
        /*003c*/ 	.byte	0x03, 0x19
        /*003e*/ 	.short	0x0270


	//----- nvinfo : EIATTR_PARAM_CBANK
	.align		4
        /*0040*/ 	.byte	0x04, 0x0a
        /*0042*/ 	.short	(.L_784 - .L_783)
	.align		4
.L_783:
        /*0044*/ 	.word	index@(.nv.constant0._ZN7cutlass13device_kernelIN5flash19enable_sm80_to_sm89INS1_16FlashAttnBwdSm80INS1_25CollectiveMainloopBwdSm80ILi2ELi2EN4cute5tupleIJNS5_1CILi64EEENS7_ILi128EEES9_EEENS_10bfloat16_tEfNS_4arch4Sm80ELb0ELb1ELb1ELb1ELb0ELb0ELb0ELb0ELi2ELi2ELi2ELi2ELb0EEENS1_21CollectiveEpilogueBwdISA_SB_SD_Li256ELb1ELb0ELi4EEENS1_19SingleTileSchedulerILb1ELb0ELb0ELi128EEEEEEEEEvNT_6ParamsE)
        /*0048*/ 	.short	0x0210
        /*004a*/ 	.short	0x0270


	//----- nvinfo : EIATTR_SW_WAR
	.align		4
.L_784:
        /*004c*/ 	.byte	0x04, 0x36
        /*004e*/ 	.short	(.L_786 - .L_785)
.L_785:
        /*0050*/ 	.word	0x00000008
.L_786:


//--------------------- .nv.info._ZN7cutlass13device_kernelIN5flash19enable_sm80_to_sm89INS1_16FlashAttnBwdSm80INS1_25CollectiveMainloopBwdSm80ILi2ELi2EN4cute5tupleIJNS5_1CILi64EEENS7_ILi128EEES9_EEENS_10bfloat16_tEfNS_4arch4Sm80ELb0ELb1ELb1ELb1ELb1ELb0ELb0ELb0ELi2ELi2ELi2ELi2ELb0EEENS1_21CollectiveEpilogueBwdISA_SB_SD_Li256ELb1ELb0ELi4EEENS1_19SingleTileSchedulerILb1ELb0ELb0ELi128EEEEEEEEEvNT_6ParamsE --------------------------
	.section	.nv.info._ZN7cutlass13device_kernelIN5flash19enable_sm80_to_sm89INS1_16FlashAttnBwdSm80INS1_25CollectiveMainloopBwdSm80ILi2ELi2EN4cute5tupleIJNS5_1CILi64EEENS7_ILi128EEES9_EEENS_10bfloat16_tEfNS_4arch4Sm80ELb0ELb1ELb1ELb1ELb1ELb0ELb0ELb0ELi2ELi2ELi2ELi2ELb0EEENS1_21CollectiveEpilogueBwdISA_SB_SD_Li256ELb1ELb0ELi4EEENS1_19SingleTileSchedulerILb1ELb0ELb0ELi128EEEEEEEEEvNT_6ParamsE,"",@"SHT_CUDA_INFO"
	.sectionflags	@""
	.align	4


	//----- nvinfo : EIATTR_CUDA_API_VERSION
	.align		4
        /*0000*/ 	.byte	0x04, 0x37
        /*0002*/ 	.short	(.L_788 - .L_787)
.L_787:
        /*0004*/ 	.word	0x00000082


	//----- nvinfo : EIATTR_KPARAM_INFO
	.align		4
.L_788:
        /*0008*/ 	.byte	0x04, 0x17
        /*000a*/ 	.short	(.L_790 - .L_789)
.L_789:
        /*000c*/ 	.word	0x00000000
        /*0010*/ 	.short	0x0000
        /*0012*/ 	.short	0x0000
        /*0014*/ 	.byte	0x00, 0xf0, 0xc1, 0x09


	//----- nvinfo : EIATTR_SPARSE_MMA_MASK
	.align		4
.L_790:
        /*0018*/ 	.byte	0x03, 0x50
        /*001a*/ 	.short	0x0000


	//----- nvinfo : EIATTR_MAXREG_COUNT
	.align		4
        /*001c*/ 	.byte	0x03, 0x1b
        /*001e*/ 	.short	0x00ff


	//----- nvinfo : EIATTR_MERCURY_ISA_VERSION
	.align		4
        /*0020*/ 	.byte	0x03, 0x5f
        /*0022*/ 	.short	0x0101


	//----- nvinfo : EIATTR_EXIT_INSTR_OFFSETS
	.align		4
        /*0024*/ 	.byte	0x04, 0x1c
        /*0026*/ 	.short	(.L_792 - .L_791)


	//   ....[0]....
.L_791:
        /*0028*/ 	.word	0x00000010


	//----- nvinfo : EIATTR_MAX_THREADS
	.align		4
.L_792:
        /*002c*/ 	.byte	0x04, 0x05
        /*002e*/ 	.short	(.L_794 - .L_793)
.L_793:
        /*0030*/ 	.word	0x00000100
        /*0034*/ 	.word	0x00000001
        /*0038*/ 	.word	0x00000001


	//----- nvinfo : EIATTR_CBANK_PARAM_SIZE
	.align		4
.L_794:
        /*003c*/ 	.byte	0x03, 0x19
        /*003e*/ 	.short	0x0270


	//----- nvinfo : EIATTR_PARAM_CBANK
	.align		4
        /*0040*/ 	.byte	0x04, 0x0a
        /*0042*/ 	.short	(.L_796 - .L_795)
	.align		4
.L_795:
        /*0044*/ 	.word	index@(.nv.constant0._ZN7cutlass13device_kernelIN5flash19enable_sm80_to_sm89INS1_16FlashAttnBwdSm80INS1_25CollectiveMainloopBwdSm80ILi2ELi2EN4cute5tupleIJNS5_1CILi64EEENS7_ILi128EEES9_EEENS_10bfloat16_tEfNS_4arch4Sm80ELb0ELb1ELb1ELb1ELb1ELb0ELb0ELb0ELi2ELi2ELi2ELi2ELb0EEENS1_21CollectiveEpilogueBwdISA_SB_SD_Li256ELb1ELb0ELi4EEENS1_19SingleTileSchedulerILb1ELb0ELb0ELi128EEEEEEEEEvNT_6ParamsE)
        /*0048*/ 	.short	0x0210
        /*004a*/ 	.short	0x0270


	//----- nvinfo : EIATTR_SW_WAR
	.align		4
.L_796:
        /*004c*/ 	.byte	0x04, 0x36
        /*004e*/ 	.short	(.L_798 - .L_797)
.L_797:
        /*0050*/ 	.word	0x00000008
.L_798:


//--------------------- .nv.info._ZN7cutlass13device_kernelIN5flash19enable_sm80_to_sm89INS1_16FlashAttnBwdSm80INS1_25CollectiveMainloopBwdSm80ILi2ELi2EN4cute5tupleIJNS5_1CILi64EEENS7_ILi128EEES9_EEENS_10bfloat16_tEfNS_4arch4Sm80ELb0ELb1ELb1ELb1ELb0ELb0ELb0ELb0ELi2ELi2ELi2ELi2ELb0EEENS1_24CollectiveEpilogueBwdGQAISA_fSD_Li256ELb1ELb0EEENS1_19SingleTileSchedulerILb1ELb0ELb0ELi128EEEEEEEEEvNT_6ParamsE --------------------------
	.section	.nv.info._ZN7cutlass13device_kernelIN5flash19enable_sm80_to_sm89INS1_16FlashAttnBwdSm80INS1_25CollectiveMainloopBwdSm80ILi2ELi2EN4cute5tupleIJNS5_1CILi64EEENS7_ILi128EEES9_EEENS_10bfloat16_tEfNS_4arch4Sm80ELb0ELb1ELb1ELb1ELb0ELb0ELb0ELb0ELi2ELi2ELi2ELi2ELb0EEENS1_24CollectiveEpilogueBwdGQAISA_fSD_Li256ELb1ELb0EEENS1_19SingleTileSchedulerILb1ELb0ELb0ELi128EEEEEEEEEvNT_6ParamsE,"",@"SHT_CUDA_INFO"
	.sectionflags	@""
	.align	4


	//----- nvinfo : EIATTR_CUDA_API_VERSION
	.align		4
        /*0000*/ 	.byte	0x04, 0x37
        /*0002*/ 	.short	(.L_800 - .L_799)
.L_799:
        /*0004*/ 	.word	0x00000082


	//----- nvinfo : EIATTR_KPARAM_INFO
	.align		4
.L_800:
        /*0008*/ 	.byte	0x04, 0x17
        /*000a*/ 	.short	(.L_802 - .L_801)
.L_801:
        /*000c*/ 	.word	0x00000000
        /*0010*/ 	.short	0x0000
        /*0012*/ 	.short	0x0000
        /*0014*/ 	.byte	0x00, 0xf0, 0xe1, 0x09


	//----- nvinfo : EIATTR_SPARSE_MMA_MASK
	.align		4
.L_802:
        /*0018*/ 	.byte	0x03, 0x50
        /*001a*/ 	.short	0x0000


	//----- nvinfo : EIATTR_MAXREG_COUNT
	.align		4
        /*001c*/ 	.byte	0x03, 0x1b
        /*001e*/ 	.short	0x00ff


	//----- nvinfo : EIATTR_MERCURY_ISA_VERSION
	.align		4
        /*0020*/ 	.byte	0x03, 0x5f
        /*0022*/ 	.short	0x0101


	//----- nvinfo : EIATTR_EXIT_INSTR_OFFSETS
	.align		4
        /*0024*/ 	.byte	0x04, 0x1c
        /*0026*/ 	.short	(.L_804 - .L_803)


	//   ....[0]....
.L_803:
        /*0028*/ 	.word	0x00000010


	//----- nvinfo : EIATTR_MAX_THREADS
	.align		4
.L_804:
        /*002c*/ 	.byte	0x04, 0x05
        /*002e*/ 	.short	(.L_806 - .L_805)
.L_805:
        /*0030*/ 	.word	0x00000100
        /*0034*/ 	.word	0x00000001
        /*0038*/ 	.word	0x00000001


	//----- nvinfo : EIATTR_CBANK_PARAM_SIZE
	.align		4
.L_806:
        /*003c*/ 	.byte	0x03, 0x19
        /*003e*/ 	.short	0x0278


	//----- nvinfo : EIATTR_PARAM_CBANK
	.align		4
        /*0040*/ 	.byte	0x04, 0x0a
        /*0042*/ 	.short	(.L_808 - .L_807)
	.align		4
.L_807:
        /*0044*/ 	.word	index@(.nv.constant0._ZN7cutlass13device_kernelIN5flash19enable_sm80_to_sm89INS1_16FlashAttnBwdSm80INS1_25CollectiveMainloopBwdSm80ILi2ELi2EN4cute5tupleIJNS5_1CILi64EEENS7_ILi128EEES9_EEENS_10bfloat16_tEfNS_4arch4Sm80ELb0ELb1ELb1ELb1ELb0ELb0ELb0ELb0ELi2ELi2ELi2ELi2ELb0EEENS1_24CollectiveEpilogueBwdGQAISA_fSD_Li256ELb1ELb0EEENS1_19SingleTileSchedulerILb1ELb0ELb0ELi128EEEEEEEEEvNT_6ParamsE)
        /*0048*/ 	.short	0x0210
        /*004a*/ 	.short	0x0278


	//----- nvinfo : EIATTR_SW_WAR
	.align		4
.L_808:
        /*004c*/ 	.byte	0x04, 0x36
        /*004e*/ 	.short	(.L_810 - .L_809)
.L_809:
        /*0050*/ 	.word	0x00000008
.L_810:


//--------------------- .nv.info._ZN7cutlass13device_kernelIN5flash19enable_sm80_to_sm89INS1_16FlashAttnBwdSm80INS1_25CollectiveMainloopBwdSm80ILi2ELi2EN4cute5tupleIJNS5_1CILi64EEENS7_ILi128EEES9_EEENS_10bfloat16_tEfNS_4arch4Sm80ELb0ELb1ELb1ELb1ELb1ELb0ELb0ELb0ELi2ELi2ELi2ELi2ELb0EEENS1_24CollectiveEpilogueBwdGQAISA_fSD_Li256ELb1ELb1EEENS1_19SingleTileSchedulerILb1ELb0ELb0ELi128EEEEEEEEEvNT_6ParamsE --------------------------
	.section	.nv.info._ZN7cutlass13device_kernelIN5flash19enable_sm80_to_sm89INS1_16FlashAttnBwdSm80INS1_25CollectiveMainloopBwdSm80ILi2ELi2EN4cute5tupleIJNS5_1CILi64EEENS7_ILi128EEES9_EEENS_10bfloat16_tEfNS_4arch4Sm80ELb0ELb1ELb1ELb1ELb1ELb0ELb0ELb0ELi2ELi2ELi2ELi2ELb0EEENS1_24CollectiveEpilogueBwdGQAISA_fSD_Li256ELb1ELb1EEENS1_19SingleTileSchedulerILb1ELb0ELb0ELi128EEEEEEEEEvNT_6ParamsE,"",@"SHT_CUDA_INFO"
	.sectionflags	@""
	.align	4


	//----- nvinfo : EIATTR_CUDA_API_VERSION
	.align		4
        /*0000*/ 	.byte	0x04, 0x37
        /*0002*/ 	.short	(.L_812 - .L_811)
.L_811:
        /*0004*/ 	.word	0x00000082


	//----- nvinfo : EIATTR_KPARAM_INFO
	.align		4
.L_812:
        /*0008*/ 	.byte	0x04, 0x17
        /*000a*/ 	.short	(.L_814 - .L_813)
.L_813:
        /*000c*/ 	.word	0x00000000
        /*0010*/ 	.short	0x0000
        /*0012*/ 	.short	0x0000
        /*0014*/ 	.byte	0x00, 0xf0, 0xe1, 0x09


	//----- nvinfo : EIATTR_SPARSE_MMA_MASK
	.align		4
.L_814:
        /*0018*/ 	.byte	0x03, 0x50
        /*001a*/ 	.short	0x0000


	//----- nvinfo : EIATTR_MAXREG_COUNT
	.align		4
        /*001c*/ 	.byte	0x03, 0x1b
        /*001e*/ 	.short	0x00ff


	//----- nvinfo : EIATTR_MERCURY_ISA_VERSION
	.align		4
        /*0020*/ 	.byte	0x03, 0x5f
        /*0022*/ 	.short	0x0101


	//----- nvinfo : EIATTR_EXIT_INSTR_OFFSETS
	.align		4
        /*0024*/ 	.byte	0x04, 0x1c
        /*0026*/ 	.short	(.L_816 - .L_815)


	//   ....[0]....
.L_815:
        /*0028*/ 	.word	0x00000010


	//----- nvinfo : EIATTR_MAX_THREADS
	.align		4
.L_816:
        /*002c*/ 	.byte	0x04, 0x05
        /*002e*/ 	.short	(.L_818 - .L_817)
.L_817:
        /*0030*/ 	.word	0x00000100
        /*0034*/ 	.word	0x00000001
        /*0038*/ 	.word	0x00000001


	//----- nvinfo : EIATTR_CBANK_PARAM_SIZE
	.align		4
.L_818:
        /*003c*/ 	.byte	0x03, 0x19
        /*003e*/ 	.short	0x0278


	//----- nvinfo : EIATTR_PARAM_CBANK
	.align		4
        /*0040*/ 	.byte	0x04, 0x0a
        /*0042*/ 	.short	(.L_820 - .L_819)
	.align		4
.L_819:
        /*0044*/ 	.word	index@(.nv.constant0._ZN7cutlass13device_kernelIN5flash19enable_sm80_to_sm89INS1_16FlashAttnBwdSm80INS1_25CollectiveMainloopBwdSm80ILi2ELi2EN4cute5tupleIJNS5_1CILi64EEENS7_ILi128EEES9_EEENS_10bfloat16_tEfNS_4arch4Sm80ELb0ELb1ELb1ELb1ELb1ELb0ELb0ELb0ELi2ELi2ELi2ELi2ELb0EEENS1_24CollectiveEpilogueBwdGQAISA_fSD_Li256ELb1ELb1EEENS1_19SingleTileSchedulerILb1ELb0ELb0ELi128EEEEEEEEEvNT_6ParamsE)
        /*0048*/ 	.short	0x0210
        /*004a*/ 	.short	0x0278


	//----- nvinfo : EIATTR_SW_WAR
	.align		4
.L_820:
        /*004c*/ 	.byte	0x04, 0x36
        /*004e*/ 	.short	(.L_822 - .L_821)
.L_821:
        /*0050*/ 	.word	0x00000008
.L_822:


//--------------------- .nv.info._ZN7cutlass13device_kernelIN5flash19enable_sm80_to_sm89INS1_16FlashAttnBwdSm80INS1_25CollectiveMainloopBwdSm80ILi2ELi2EN4cute5tupleIJNS5_1CILi64EEENS7_ILi128EEES9_EEENS_10bfloat16_tEfNS_4arch4Sm80ELb1ELb0ELb1ELb0ELb0ELb0ELb0ELb0ELi2ELi2ELi2ELi2ELb0EEENS1_21CollectiveEpilogueBwdISA_SB_SD_Li256ELb0ELb0ELi4EEENS1_25SingleTileBwdLPTSchedulerILb0ELi128ELb0EEEEEEEEEvNT_6ParamsE --------------------------
	.section	.nv.info._ZN7cutlass13device_kernelIN5flash19enable_sm80_to_sm89INS1_16FlashAttnBwdSm80INS1_25CollectiveMainloopBwdSm80ILi2ELi2EN4cute5tupleIJNS5_1CILi64EEENS7_ILi128EEES9_EEENS_10bfloat16_tEfNS_4arch4Sm80ELb1ELb0ELb1ELb0ELb0ELb0ELb0ELb0ELi2ELi2ELi2ELi2ELb0EEENS1_21CollectiveEpilogueBwdISA_SB_SD_Li256ELb0ELb0ELi4EEENS1_25SingleTileBwdLPTSchedulerILb0ELi128ELb0EEEEEEEEEvNT_6ParamsE,"",@"SHT_CUDA_INFO"
	.sectionflags	@""
	.align	4


	//----- nvinfo : EIATTR_CUDA_API_VERSION
	.align		4
        /*0000*/ 	.byte	0x04, 0x37
        /*0002*/ 	.short	(.L_824 - .L_823)
.L_823:
        /*0004*/ 	.word	0x00000082


	//----- nvinfo : EIATTR_KPARAM_INFO
	.align		4
.L_824:
        /*0008*/ 	.byte	0x04, 0x17
        /*000a*/ 	.short	(.L_826 - .L_825)
.L_825:
        /*000c*/ 	.word	0x00000000
        /*0010*/ 	.short	0x0000
        /*0012*/ 	.short	0x0000
        /*0014*/ 	.byte	0x00, 0xf0, 0x21, 0x0a


	//----- nvinfo : EIATTR_SPARSE_MMA_MASK
	.align		4
.L_826:
        /*0018*/ 	.byte	0x03, 0x50
        /*001a*/ 	.short	0x0000


	//----- nvinfo : EIATTR_MAXREG_COUNT
	.align		4
        /*001c*/ 	.byte	0x03, 0x1b
        /*001e*/ 	.short	0x00ff


	//----- nvinfo : EIATTR_MERCURY_ISA_VERSION
	.align		4
        /*0020*/ 	.byte	0x03, 0x5f
        /*0022*/ 	.short	0x0101


	//----- nvinfo : EIATTR_EXIT_INSTR_OFFSETS
	.align		4
        /*0024*/ 	.byte	0x04, 0x1c
        /*0026*/ 	.short	(.L_828 - .L_827)


	//   ....[0]....
.L_827:
        /*0028*/ 	.word	0x00000010


	//----- nvinfo : EIATTR_MAX_THREADS
	.align		4
.L_828:
        /*002c*/ 	.byte	0x04, 0x05
        /*002e*/ 	.short	(.L_830 - .L_829)
.L_829:
        /*0030*/ 	.word	0x00000100
        /*0034*/ 	.word	0x00000001
        /*0038*/ 	.word	0x00000001


	//----- nvinfo : EIATTR_CBANK_PARAM_SIZE
	.align		4
.L_830:
        /*003c*/ 	.byte	0x03, 0x19
        /*003e*/ 	.short	0x0288


	//----- nvinfo : EIATTR_PARAM_CBANK
	.align		4
        /*0040*/ 	.byte	0x04, 0x0a
        /*0042*/ 	.short	(.L_832 - .L_831)
	.align		4
.L_831:
        /*0044*/ 	.word	index@(.nv.constant0._ZN7cutlass13device_kernelIN5flash19enable_sm80_to_sm89INS1_16FlashAttnBwdSm80INS1_25CollectiveMainloopBwdSm80ILi2ELi2EN4cute5tupleIJNS5_1CILi64EEENS7_ILi128EEES9_EEENS_10bfloat16_tEfNS_4arch4Sm80ELb1ELb0ELb1ELb0ELb0ELb0ELb0ELb0ELi2ELi2ELi2ELi2ELb0EEENS1_21CollectiveEpilogueBwdISA_SB_SD_Li256ELb0ELb0ELi4EEENS1_25SingleTileBwdLPTSchedulerILb0ELi128ELb0EEEEEEEEEvNT_6ParamsE)
        /*0048*/ 	.short	0x0210
        /*004a*/ 	.short	0x0288


	//----- nvinfo : EIATTR_SW_WAR
	.align		4
.L_832:
        /*004c*/ 	.byte	0x04, 0x36
        /*004e*/ 	.short	(.L_834 - .L_833)
.L_833:
        /*0050*/ 	.word	0x00000008
.L_834:


//--------------------- .nv.info._ZN7cutlass13device_kernelIN5flash19enable_sm80_to_sm89INS1_16FlashAttnBwdSm80INS1_25CollectiveMainloopBwdSm80ILi2ELi2EN4cute5tupleIJNS5_1CILi64EEENS7_ILi128EEES9_EEENS_10bfloat16_tEfNS_4arch4Sm80ELb1ELb0ELb1ELb0ELb1ELb0ELb0ELb0ELi2ELi2ELi2ELi2ELb0EEENS1_21CollectiveEpilogueBwdISA_SB_SD_Li256ELb0ELb0ELi4EEENS1_25SingleTileBwdLPTSchedulerILb0ELi128ELb1EEEEEEEEEvNT_6ParamsE --------------------------
	.section	.nv.info._ZN7cutlass13device_kernelIN5flash19enable_sm80_to_sm89INS1_16FlashAttnBwdSm80INS1_25CollectiveMainloopBwdSm80ILi2ELi2EN4cute5tupleIJNS5_1CILi64EEENS7_ILi128EEES9_EEENS_10bfloat16_tEfNS_4arch4Sm80ELb1ELb0ELb1ELb0ELb1ELb0ELb0ELb0ELi2ELi2ELi2ELi2ELb0EEENS1_21CollectiveEpilogueBwdISA_SB_SD_Li256ELb0ELb0ELi4EEENS1_25SingleTileBwdLPTSchedulerILb0ELi128ELb1EEEEEEEEEvNT_6ParamsE,"",@"SHT_CUDA_INFO"
	.sectionflags	@""
	.align	4


	//----- nvinfo : EIATTR_CUDA_API_VERSION
	.align		4
        /*0000*/ 	.byte	0x04, 0x37
        /*0002*/ 	.short	(.L_836 - .L_835)
.L_835:
        /*0004*/ 	.word	0x00000082


	//----- nvinfo : EIATTR_KPARAM_INFO
	.align		4
.L_836:
        /*0008*/ 	.byte	0x04, 0x17
        /*000a*/ 	.short	(.L_838 - .L_837)
.L_837:
        /*000c*/ 	.word	0x00000000
        /*0010*/ 	.short	0x0000
        /*0012*/ 	.short	0x0000
        /*0014*/ 	.byte	0x00, 0xf0, 0x21, 0x0a


	//----- nvinfo : EIATTR_SPARSE_MMA_MASK
	.align		4
.L_838:
        /*0018*/ 	.byte	0x03, 0x50
        /*001a*/ 	.short	0x0000


	//----- nvinfo : EIATTR_MAXREG_COUNT
	.align		4
        /*001c*/ 	.byte	0x03, 0x1b
        /*001e*/ 	.short	0x00ff


	//----- nvinfo : EIATTR_MERCURY_ISA_VERSION
	.align		4
        /*0020*/ 	.byte	0x03, 0x5f
        /*0022*/ 	.short	0x0101


	//----- nvinfo : EIATTR_EXIT_INSTR_OFFSETS
	.align		4
        /*0024*/ 	.byte	0x04, 0x1c
        /*0026*/ 	.short	(.L_840 - .L_839)


	//   ....[0]....
.L_839:
        /*0028*/ 	.word	0x00000010


	//----- nvinfo : EIATTR_MAX_THREADS
	.align		4
.L_840:
        /*002c*/ 	.byte	0x04, 0x05
        /*002e*/ 	.short	(.L_842 - .L_841)
.L_841:
        /*0030*/ 	.word	0x00000100
        /*0034*/ 	.word	0x00000001
        /*0038*/ 	.word	0x00000001


	//----- nvinfo : EIATTR_CBANK_PARAM_SIZE
	.align		4
.L_842:
        /*003c*/ 	.byte	0x03, 0x19
        /*003e*/ 	.short	0x0288


	//----- nvinfo : EIATTR_PARAM_CBANK
	.align		4
        /*0040*/ 	.byte	0x04, 0x0a
        /*0042*/ 	.short	(.L_844 - .L_843)
	.align		4
.L_843:
        /*0044*/ 	.word	index@(.nv.constant0._ZN7cutlass13device_kernelIN5flash19enable_sm80_to_sm89INS1_16FlashAttnBwdSm80INS1_25CollectiveMainloopBwdSm80ILi2ELi2EN4cute5tupleIJNS5_1CILi64EEENS7_ILi128EEES9_EEENS_10bfloat16_tEfNS_4arch4Sm80ELb1ELb0ELb1ELb0ELb1ELb0ELb0ELb0ELi2ELi2ELi2ELi2ELb0EEENS1_21CollectiveEpilogueBwdISA_SB_SD_Li256ELb0ELb0ELi4EEENS1_25SingleTileBwdLPTSchedulerILb0ELi128ELb1EEEEEEEEEvNT_6ParamsE)
        /*0048*/ 	.short	0x0210
        /*004a*/ 	.short	0x0288


	//----- nvinfo : EIATTR_SW_WAR
	.align		4
.L_844:
        /*004c*/ 	.byte	0x04, 0x36
        /*004e*/ 	.short	(.L_846 - .L_845)
.L_845:
        /*0050*/ 	.word	0x00000008
.L_846:


//--------------------- .nv.info._ZN7cutlass13device_kernelIN5flash19enable_sm80_to_sm89INS1_16FlashAttnBwdSm80INS1_25CollectiveMainloopBwdSm80ILi2ELi2EN4cute5tupleIJNS5_1CILi64EEENS7_ILi128EEES9_EEENS_10bfloat16_tEfNS_4arch4Sm80ELb1ELb0ELb1ELb0ELb0ELb0ELb0ELb0ELi2ELi2ELi2ELi2ELb0EEENS1_24CollectiveEpilogueBwdGQAISA_fSD_Li256ELb0ELb0EEENS1_25SingleTileBwdLPTSchedulerILb0ELi128ELb0EEEEEEEEEvNT_6ParamsE --------------------------
	.section	.nv.info._ZN7cutlass13device_kernelIN5flash19enable_sm80_to_sm89INS1_16FlashAttnBwdSm80INS1_25CollectiveMainloopBwdSm80ILi2ELi2EN4cute5tupleIJNS5_1CILi64EEENS7_ILi128EEES9_EEENS_10bfloat16_tEfNS_4arch4Sm80ELb1ELb0ELb1ELb0ELb0ELb0ELb0ELb0ELi2ELi2ELi2ELi2ELb0EEENS1_24CollectiveEpilogueBwdGQAISA_fSD_Li256ELb0ELb0EEENS1_25SingleTileBwdLPTSchedulerILb0ELi128ELb0EEEEEEEEEvNT_6ParamsE,"",@"SHT_CUDA_INFO"
	.sectionflags	@""
	.align	4


	//----- nvinfo : EIATTR_CUDA_API_VERSION
	.align		4
        /*0000*/ 	.byte	0x04, 0x37
        /*0002*/ 	.short	(.L_848 - .L_847)
.L_847:
        /*0004*/ 	.word	0x00000082


	//----- nvinfo : EIATTR_KPARAM_INFO
	.align		4
.L_848:
        /*0008*/ 	.byte	0x04, 0x17
        /*000a*/ 	.short	(.L_850 - .L_849)
.L_849:
        /*000c*/ 	.word	0x00000000
        /*0010*/ 	.short	0x0000
        /*0012*/ 	.short	0x0000
        /*0014*/ 	.byte	0x00, 0xf0, 0x41, 0x0a


	//----- nvinfo : EIATTR_SPARSE_MMA_MASK
	.align		4
.L_850:
        /*0018*/ 	.byte	0x03, 0x50
        /*001a*/ 	.short	0x0000


	//----- nvinfo : EIATTR_MAXREG_COUNT
	.align		4
        /*001c*/ 	.byte	0x03, 0x1b
        /*001e*/ 	.short	0x00ff


	//----- nvinfo : EIATTR_MERCURY_ISA_VERSION
	.align		4
        /*0020*/ 	.byte	0x03, 0x5f
        /*0022*/ 	.short	0x0101


	//----- nvinfo : EIATTR_EXIT_INSTR_OFFSETS
	.align		4
        /*0024*/ 	.byte	0x04, 0x1c
        /*0026*/ 	.short	(.L_852 - .L_851)


	//   ....[0]....
.L_851:
        /*0028*/ 	.word	0x00000010


	//----- nvinfo : EIATTR_MAX_THREADS
	.align		4
.L_852:
        /*002c*/ 	.byte	0x04, 0x05
        /*002e*/ 	.short	(.L_854 - .L_853)
.L_853:
        /*0030*/ 	.word	0x00000100
        /*0034*/ 	.word	0x00000001
        /*0038*/ 	.word	0x00000001


	//----- nvinfo : EIATTR_CBANK_PARAM_SIZE
	.align		4
.L_854:
        /*003c*/ 	.byte	0x03, 0x19
        /*003e*/ 	.short	0x0290


	//----- nvinfo : EIATTR_PARAM_CBANK
	.align		4
        /*0040*/ 	.byte	0x04, 0x0a
        /*0042*/ 	.short	(.L_856 - .L_855)
	.align		4
.L_855:
        /*0044*/ 	.word	index@(.nv.constant0._ZN7cutlass13device_kernelIN5flash19enable_sm80_to_sm89INS1_16FlashAttnBwdSm80INS1_25CollectiveMainloopBwdSm80ILi2ELi2EN4cute5tupleIJNS5_1CILi64EEENS7_ILi128EEES9_EEENS_10bfloat16_tEfNS_4arch4Sm80ELb1ELb0ELb1ELb0ELb0ELb0ELb0ELb0ELi2ELi2ELi2ELi2ELb0EEENS1_24CollectiveEpilogueBwdGQAISA_fSD_Li256ELb0ELb0EEENS1_25SingleTileBwdLPTSchedulerILb0ELi128ELb0EEEEEEEEEvNT_6ParamsE)
        /*0048*/ 	.short	0x0210
        /*004a*/ 	.short	0x0290


	//----- nvinfo : EIATTR_SW_WAR
	.align		4
.L_856:
        /*004c*/ 	.byte	0x04, 0x36
        /*004e*/ 	.short	(.L_858 - .L_857)
.L_857:
        /*0050*/ 	.word	0x00000008
.L_858:


//--------------------- .nv.info._ZN7cutlass13device_kernelIN5flash19enable_sm80_to_sm89INS1_16FlashAttnBwdSm80INS1_25CollectiveMainloopBwdSm80ILi2ELi2EN4cute5tupleIJNS5_1CILi64EEENS7_ILi128EEES9_EEENS_10bfloat16_tEfNS_4arch4Sm80ELb1ELb0ELb1ELb0ELb1ELb0ELb0ELb0ELi2ELi2ELi2ELi2ELb0EEENS1_24CollectiveEpilogueBwdGQAISA_fSD_Li256ELb0ELb1EEENS1_25SingleTileBwdLPTSchedulerILb0ELi128ELb1EEEEEEEEEvNT_6ParamsE --------------------------
	.section	.nv.info._ZN7cutlass13device_kernelIN5flash19enable_sm80_to_sm89INS1_16FlashAttnBwdSm80INS1_25CollectiveMainloopBwdSm80ILi2ELi2EN4cute5tupleIJNS5_1CILi64EEENS7_ILi128EEES9_EEENS_10bfloat16_tEfNS_4arch4Sm80ELb1ELb0ELb1ELb0ELb1ELb0ELb0ELb0ELi2ELi2ELi2ELi2ELb0EEENS1_24CollectiveEpilogueBwdGQAISA_fSD_Li256ELb0ELb1EEENS1_25SingleTileBwdLPTSchedulerILb0ELi128ELb1EEEEEEEEEvNT_6ParamsE,"",@"SHT_CUDA_INFO"
	.sectionflags	@""
	.align	4


	//----- nvinfo : EIATTR_CUDA_API_VERSION
	.align		4
        /*0000*/ 	.byte	0x04, 0x37
        /*0002*/ 	.short	(.L_860 - .L_859)
.L_859:
        /*0004*/ 	.word	0x00000082


	//----- nvinfo : EIATTR_KPARAM_INFO
	.align		4
.L_860:
        /*0008*/ 	.byte	0x04, 0x17
        /*000a*/ 	.short	(.L_862 - .L_861)
.L_861:
        /*000c*/ 	.word	0x00000000
        /*0010*/ 	.short	0x0000
        /*0012*/ 	.short	0x0000
        /*0014*/ 	.byte	0x00, 0xf0, 0x41, 0x0a


	//----- nvinfo : EIATTR_SPARSE_MMA_MASK
	.align		4
.L_862:
        /*0018*/ 	.byte	0x03, 0x50
        /*001a*/ 	.short	0x0000


	//----- nvinfo : EIATTR_MAXREG_COUNT
	.align		4
        /*001c*/ 	.byte	0x03, 0x1b
        /*001e*/ 	.short	0x00ff


	//----- nvinfo : EIATTR_MERCURY_ISA_VERSION
	.align		4
        /*0020*/ 	.byte	0x03, 0x5f
        /*0022*/ 	.short	0x0101


	//----- nvinfo : EIATTR_EXIT_INSTR_OFFSETS
	.align		4
        /*0024*/ 	.byte	0x04, 0x1c
        /*0026*/ 	.short	(.L_864 - .L_863)


	//   ....[0]....
.L_863:
        /*0028*/ 	.word	0x00000010


	//----- nvinfo : EIATTR_MAX_THREADS
	.align		4
.L_864:
        /*002c*/ 	.byte	0x04, 0x05
        /*002e*/ 	.short	(.L_866 - .L_865)
.L_865:
        /*0030*/ 	.word	0x00000100
        /*0034*/ 	.word	0x00000001
        /*0038*/ 	.word	0x00000001


	//----- nvinfo : EIATTR_CBANK_PARAM_SIZE
	.align		4
.L_866:
        /*003c*/ 	.byte	0x03, 0x19
        /*003e*/ 	.short	0x0290


	//----- nvinfo : EIATTR_PARAM_CBANK
	.align		4
        /*0040*/ 	.byte	0x04, 0x0a
        /*0042*/ 	.short	(.L_868 - .L_867)
	.align		4
.L_867:
        /*0044*/ 	.word	index@(.nv.constant0._ZN7cutlass13device_kernelIN5flash19enable_sm80_to_sm89INS1_16FlashAttnBwdSm80INS1_25CollectiveMainloopBwdSm80ILi2ELi2EN4cute5tupleIJNS5_1CILi64EEENS7_ILi128EEES9_EEENS_10bfloat16_tEfNS_4arch4Sm80ELb1ELb0ELb1ELb0ELb1ELb0ELb0ELb0ELi2ELi2ELi2ELi2ELb0EEENS1_24CollectiveEpilogueBwdGQAISA_fSD_Li256ELb0ELb1EEENS1_25SingleTileBwdLPTSchedulerILb0ELi128ELb1EEEEEEEEEvNT_6ParamsE)
        /*0048*/ 	.short	0x0210
        /*004a*/ 	.short	0x0290


	//----- nvinfo : EIATTR_SW_WAR
	.align		4
.L_868:
        /*004c*/ 	.byte	0x04, 0x36
        /*004e*/ 	.short	(.L_870 - .L_869)
.L_869:
        /*0050*/ 	.word	0x00000008
.L_870:


//--------------------- .nv.info._ZN7cutlass13device_kernelIN5flash22FlashAttnBwdPreprocessIN4cute5tupleIJNS3_1CILi64EEENS5_ILi128EEEEEENS_10bfloat16_tEfNS_4arch4Sm80ELb1ELb0EEEEEvNT_6ParamsE --------------------------
	.section	.nv.info._ZN7cutlass13device_kernelIN5flash22FlashAttnBwdPreprocessIN4cute5tupleIJNS3_1CILi64EEENS5_ILi128EEEEEENS_10bfloat16_tEfNS_4arch4Sm80ELb1ELb0EEEEEvNT_6ParamsE,"",@"SHT_CUDA_INFO"
	.sectionflags	@""
	.align	4


	//----- nvinfo : EIATTR_CUDA_API_VERSION
	.align		4
        /*0000*/ 	.byte	0x04, 0x37
        /*0002*/ 	.short	(.L_872 - .L_871)
.L_871:
        /*0004*/ 	.word	0x00000082


	//----- nvinfo : EIATTR_KPARAM_INFO
	.align		4
.L_872:
        /*0008*/ 	.byte	0x04, 0x17
        /*000a*/ 	.short	(.L_874 - .L_873)
.L_873:
        /*000c*/ 	.word	0x00000000
        /*0010*/ 	.short	0x0000
        /*0012*/ 	.short	0x0000
        /*0014*/ 	.byte	0x00, 0xf0, 0xc1, 0x03


	//----- nvinfo : EIATTR_SPARSE_MMA_MASK
	.align		4
.L_874:
        /*0018*/ 	.byte	0x03, 0x50
        /*001a*/ 	.short	0x0000


	//----- nvinfo : EIATTR_MAXREG_COUNT
	.align		4
        /*001c*/ 	.byte	0x03, 0x1b
        /*001e*/ 	.short	0x0080


	//----- nvinfo : EIATTR_MERCURY_ISA_VERSION
	.align		4
        /*0020*/ 	.byte	0x03, 0x5f
        /*0022*/ 	.short	0x0101


	//----- nvinfo : EIATTR_COOP_GROUP_MASK_REGIDS
	.align		4
        /*0024*/ 	.byte	0x04, 0x29
        /*0026*/ 	.short	(.L_876 - .L_875)


	//   ....[0]....
.L_875:
        /*0028*/ 	.word	0xffffffff


	//   ....[1]....
        /*002c*/ 	.word	0xffffffff


	//   ....[2]....
        /*0030*/ 	.word	0xffffffff


	//   ....[3]....
        /*0034*/ 	.word	0xffffffff


	//   ....[4]....
        /*0038*/ 	.word	0xffffffff


	//   ....[5]....
        /*003c*/ 	.word	0xffffffff


	//   ....[6]....
        /*0040*/ 	.word	0xffffffff


	//   ....[7]....
        /*0044*/ 	.word	0xffffffff


	//   ....[8]....
        /*0048*/ 	.word	0xffffffff


	//   ....[9]....
        /*004c*/ 	.word	0xffffffff


	//   ....[10]....
        /*0050*/ 	.word	0xffffffff


	//   ....[11]....
        /*0054*/ 	.word	0xffffffff


	//   ....[12]....
        /*0058*/ 	.word	0xffffffff


	//   ....[13]....
        /*005c*/ 	.word	0xffffffff


	//   ....[14]....
        /*0060*/ 	.word	0xffffffff


	//   ....[15]....
        /*0064*/ 	.word	0xffffffff


	//----- nvinfo : EIATTR_COOP_GROUP_INSTR_OFFSETS
	.align		4
.L_876:
        /*0068*/ 	.byte	0x04, 0x28
        /*006a*/ 	.short	(.L_878 - .L_877)


	//   ....[0]....
.L_877:
        /*006c*/ 	.word	0x00001120


	//   ....[1]....
        /*0070*/ 	.word	0x00001130


	//   ....[2]....
        /*0074*/ 	.word	0x00001140


	//   ....[3]....
        /*0078*/ 	.word	0x00001150


	//   ....[4]....
        /*007c*/ 	.word	0x000011a0


	//   ....[5]....
        /*0080*/ 	.word	0x000011b0


	//   ....[6]....
        /*0084*/ 	.word	0x000011c0


	//   ....[7]....
        /*0088*/ 	.word	0x000011d0


	//   ....[8]....
        /*008c*/ 	.word	0x00001220


	//   ....[9]....
        /*0090*/ 	.word	0x00001230


	//   ....[10]....
        /*0094*/ 	.word	0x00001240


	//   ....[11]....
        /*0098*/ 	.word	0x00001250


	//   ....[12]....
        /*009c*/ 	.word	0x000012a0


	//   ....[13]....
        /*00a0*/ 	.word	0x000012c0


	//   ....[14]....
        /*00a4*/ 	.word	0x000012d0


	//   ....[15]....
        /*00a8*/ 	.word	0x000012f0


	//----- nvinfo : EIATTR_EXIT_INSTR_OFFSETS
	.align		4
.L_878:
        /*00ac*/ 	.byte	0x04, 0x1c
        /*00ae*/ 	.short	(.L_880 - .L_879)


	//   ....[0]....
.L_879:
        /*00b0*/ 	.word	0x000018b0


	//   ....[1]....
        /*00b4*/ 	.word	0x00001930


	//----- nvinfo : EIATTR_MAX_THREADS
	.align		4
.L_880:
        /*00b8*/ 	.byte	0x04, 0x05
        /*00ba*/ 	.short	(.L_882 - .L_881)
.L_881:
        /*00bc*/ 	.word	0x00000100
        /*00c0*/ 	.word	0x00000001
        /*00c4*/ 	.word	0x00000001


	//----- nvinfo : EIATTR_CRS_STACK_SIZE
	.align		4
.L_882:
        /*00c8*/ 	.byte	0x04, 0x1e
        /*00ca*/ 	.short	(.L_884 - .L_883)
.L_883:
        /*00cc*/ 	.word	0x00000000


	//----- nvinfo : EIATTR_CBANK_PARAM_SIZE
	.align		4
.L_884:
        /*00d0*/ 	.byte	0x03, 0x19
        /*00d2*/ 	.short	0x00f0


	//----- nvinfo : EIATTR_PARAM_CBANK
	.align		4
        /*00d4*/ 	.byte	0x04, 0x0a
        /*00d6*/ 	.short	(.L_886 - .L_885)
	.align		4
.L_885:
        /*00d8*/ 	.word	index@(.nv.constant0._ZN7cutlass13device_kernelIN5flash22FlashAttnBwdPreprocessIN4cute5tupleIJNS3_1CILi64EEENS5_ILi128EEEEEENS_10bfloat16_tEfNS_4arch4Sm80ELb1ELb0EEEEEvNT_6ParamsE)
        /*00dc*/ 	.short	0x0210
        /*00de*/ 	.short	0x00f0


	//----- nvinfo : EIATTR_SW_WAR
	.align		4
.L_886:
        /*00e0*/ 	.byte	0x04, 0x36
        /*00e2*/ 	.short	(.L_888 - .L_887)
.L_887:
        /*00e4*/ 	.word	0x00000008
.L_888:


//--------------------- .nv.info._ZN7cutlass13device_kernelIN5flash19enable_sm80_to_sm89INS1_16FlashAttnBwdSm80INS1_25CollectiveMainloopBwdSm80ILi2ELi2EN4cute5tupleIJNS5_1CILi64EEENS7_ILi128EEES9_EEENS_10bfloat16_tEfNS_4arch4Sm80ELb1ELb0ELb1ELb1ELb0ELb0ELb0ELb0ELi2ELi2ELi2ELi2ELb0EEENS1_21CollectiveEpilogueBwdISA_SB_SD_Li256ELb1ELb0ELi4EEENS1_25SingleTileBwdLPTSchedulerILb1ELi128ELb0EEEEEEEEEvNT_6ParamsE --------------------------
	.section	.nv.info._ZN7cutlass13device_kernelIN5flash19enable_sm80_to_sm89INS1_16FlashAttnBwdSm80INS1_25CollectiveMainloopBwdSm80ILi2ELi2EN4cute5tupleIJNS5_1CILi64EEENS7_ILi128EEES9_EEENS_10bfloat16_tEfNS_4arch4Sm80ELb1ELb0ELb1ELb1ELb0ELb0ELb0ELb0ELi2ELi2ELi2ELi2ELb0EEENS1_21CollectiveEpilogueBwdISA_SB_SD_Li256ELb1ELb0ELi4EEENS1_25SingleTileBwdLPTSchedulerILb1ELi128ELb0EEEEEEEEEvNT_6ParamsE,"",@"SHT_CUDA_INFO"
	.sectionflags	@""
	.align	4


	//----- nvinfo : EIATTR_CUDA_API_VERSION
	.align		4
        /*0000*/ 	.byte	0x04, 0x37
        /*0002*/ 	.short	(.L_890 - .L_889)
.L_889:
        /*0004*/ 	.word	0x00000082


	//----- nvinfo : EIATTR_KPARAM_INFO
	.align		4
.L_890:
        /*0008*/ 	.byte	0x04, 0x17
        /*000a*/ 	.short	(.L_892 - .L_891)
.L_891:
        /*000c*/ 	.word	0x00000000
        /*0010*/ 	.short	0x0000
        /*0012*/ 	.short	0x0000
        /*0014*/ 	.byte	0x00, 0xf0, 0x21, 0x0a


	//----- nvinfo : EIATTR_SPARSE_MMA_MASK
	.align		4
.L_892:
        /*0018*/ 	.byte	0x03, 0x50
        /*001a*/ 	.short	0x0000


	//----- nvinfo : EIATTR_MAXREG_COUNT
	.align		4
        /*001c*/ 	.byte	0x03, 0x1b
        /*001e*/ 	.short	0x00ff


	//----- nvinfo : EIATTR_MERCURY_ISA_VERSION
	.align		4
        /*0020*/ 	.byte	0x03, 0x5f
        /*0022*/ 	.short	0x0101


	//----- nvinfo : EIATTR_EXIT_INSTR_OFFSETS
	.align		4
        /*0024*/ 	.byte	0x04, 0x1c
        /*0026*/ 	.short	(.L_894 - .L_893)


	//   ....[0]....
.L_893:
        /*0028*/ 	.word	0x00000010


	//----- nvinfo : EIATTR_MAX_THREADS
	.align		4
.L_894:
        /*002c*/ 	.byte	0x04, 0x05
        /*002e*/ 	.short	(.L_896 - .L_895)
.L_895:
        /*0030*/ 	.word	0x00000100
        /*0034*/ 	.word	0x00000001
        /*0038*/ 	.word	0x00000001


	//----- nvinfo : EIATTR_CBANK_PARAM_SIZE
	.align		4
.L_896:
        /*003c*/ 	.byte	0x03, 0x19
        /*003e*/ 	.short	0x0288


	//----- nvinfo : EIATTR_PARAM_CBANK
	.align		4
        /*0040*/ 	.byte	0x04, 0x0a
        /*0042*/ 	.short	(.L_898 - .L_897)
	.align		4
.L_897:
        /*0044*/ 	.word	index@(.nv.constant0._ZN7cutlass13device_kernelIN5flash19enable_sm80_to_sm89INS1_16FlashAttnBwdSm80INS1_25CollectiveMainloopBwdSm80ILi2ELi2EN4cute5tupleIJNS5_1CILi64EEENS7_ILi128EEES9_EEENS_10bfloat16_tEfNS_4arch4Sm80ELb1ELb0ELb1ELb1ELb0ELb0ELb0ELb0ELi2ELi2ELi2ELi2ELb0EEENS1_21CollectiveEpilogueBwdISA_SB_SD_Li256ELb1ELb0ELi4EEENS1_25SingleTileBwdLPTSchedulerILb1ELi128ELb0EEEEEEEEEvNT_6ParamsE)
        /*0048*/ 	.short	0x0210
        /*004a*/ 	.short	0x0288


	//----- nvinfo : EIATTR_SW_WAR
	.align		4
.L_898:
        /*004c*/ 	.byte	0x04, 0x36
        /*004e*/ 	.short	(.L_900 - .L_899)
.L_899:
        /*0050*/ 	.word	0x00000008
.L_900:


//--------------------- .nv.info._ZN7cutlass13device_kernelIN5flash19enable_sm80_to_sm89INS1_16FlashAttnBwdSm80INS1_25CollectiveMainloopBwdSm80ILi2ELi2EN4cute5tupleIJNS5_1CILi64EEENS7_ILi128EEES9_EEENS_10bfloat16_tEfNS_4arch4Sm80ELb1ELb0ELb1ELb1ELb1ELb0ELb0ELb0ELi2ELi2ELi2ELi2ELb0EEENS1_21CollectiveEpilogueBwdISA_SB_SD_Li256ELb1ELb0ELi4EEENS1_25SingleTileBwdLPTSchedulerILb1ELi128ELb1EEEEEEEEEvNT_6ParamsE --------------------------
	.section	.nv.info._ZN7cutlass13device_kernelIN5flash19enable_sm80_to_sm89INS1_16FlashAttnBwdSm80INS1_25CollectiveMainloopBwdSm80ILi2ELi2EN4cute5tupleIJNS5_1CILi64EEENS7_ILi128EEES9_EEENS_10bfloat16_tEfNS_4arch4Sm80ELb1ELb0ELb1ELb1ELb1ELb0ELb0ELb0ELi2ELi2ELi2ELi2ELb0EEENS1_21CollectiveEpilogueBwdISA_SB_SD_Li256ELb1ELb0ELi4EEENS1_25SingleTileBwdLPTSchedulerILb1ELi128ELb1EEEEEEEEEvNT_6ParamsE,"",@"SHT_CUDA_INFO"
	.sectionflags	@""
	.align	4


	//----- nvinfo : EIATTR_CUDA_API_VERSION
	.align		4
        /*0000*/ 	.byte	0x04, 0x37
        /*0002*/ 	.short	(.L_902 - .L_901)
.L_901:
        /*0004*/ 	.word	0x00000082


	//----- nvinfo : EIATTR_KPARAM_INFO
	.align		4
.L_902:
        /*0008*/ 	.byte	0x04, 0x17
        /*000a*/ 	.short	(.L_904 - .L_903)
.L_903:
        /*000c*/ 	.word	0x00000000
        /*0010*/ 	.short	0x0000
        /*0012*/ 	.short	0x0000
        /*0014*/ 	.byte	0x00, 0xf0, 0x21, 0x0a


	//----- nvinfo : EIATTR_SPARSE_MMA_MASK
	.align		4
.L_904:
        /*0018*/ 	.byte	0x03, 0x50
        /*001a*/ 	.short	0x0000


	//----- nvinfo : EIATTR_MAXREG_COUNT
	.align		4
        /*001c*/ 	.byte	0x03, 0x1b
        /*001e*/ 	.short	0x00ff


	//----- nvinfo : EIATTR_MERCURY_ISA_VERSION
	.align		4
        /*0020*/ 	.byte	0x03, 0x5f
        /*0022*/ 	.short	0x0101


	//----- nvinfo : EIATTR_EXIT_INSTR_OFFSETS
	.align		4
        /*0024*/ 	.byte	0x04, 0x1c
        /*0026*/ 	.short	(.L_906 - .L_905)


	//   ....[0]....
.L_905:
        /*0028*/ 	.word	0x00000010


	//----- nvinfo : EIATTR_MAX_THREADS
	.align		4
.L_906:
        /*002c*/ 	.byte	0x04, 0x05
        /*002e*/ 	.short	(.L_908 - .L_907)
.L_907:
        /*0030*/ 	.word	0x00000100
        /*0034*/ 	.word	0x00000001
        /*0038*/ 	.word	0x00000001


	//----- nvinfo : EIATTR_CBANK_PARAM_SIZE
	.align		4
.L_908:
        /*003c*/ 	.byte	0x03, 0x19
        /*003e*/ 	.short	0x0288


	//----- nvinfo : EIATTR_PARAM_CBANK
	.align		4
        /*0040*/ 	.byte	0x04, 0x0a
        /*0042*/ 	.short	(.L_910 - .L_909)
	.align		4
.L_909:
        /*0044*/ 	.word	index@(.nv.constant0._ZN7cutlass13device_kernelIN5flash19enable_sm80_to_sm89INS1_16FlashAttnBwdSm80INS1_25CollectiveMainloopBwdSm80ILi2ELi2EN4cute5tupleIJNS5_1CILi64EEENS7_ILi128EEES9_EEENS_10bfloat16_tEfNS_4arch4Sm80ELb1ELb0ELb1ELb1ELb1ELb0ELb0ELb0ELi2ELi2ELi2ELi2ELb0EEENS1_21CollectiveEpilogueBwdISA_SB_SD_Li256ELb1ELb0ELi4EEENS1_25SingleTileBwdLPTSchedulerILb1ELi128ELb1EEEEEEEEEvNT_6ParamsE)
        /*0048*/ 	.short	0x0210
        /*004a*/ 	.short	0x0288


	//----- nvinfo : EIATTR_SW_WAR
	.align		4
.L_910:
        /*004c*/ 	.byte	0x04, 0x36
        /*004e*/ 	.short	(.L_912 - .L_911)
.L_911:
        /*0050*/ 	.word	0x00000008
.L_912:


//--------------------- .nv.info._ZN7cutlass13device_kernelIN5flash19enable_sm80_to_sm89INS1_16FlashAttnBwdSm80INS1_25CollectiveMainloopBwdSm80ILi2ELi2EN4cute5tupleIJNS5_1CILi64EEENS7_ILi128EEES9_EEENS_10bfloat16_tEfNS_4arch4Sm80ELb1ELb0ELb1ELb1ELb0ELb0ELb0ELb0ELi2ELi2ELi2ELi2ELb0EEENS1_24CollectiveEpilogueBwdGQAISA_fSD_Li256ELb1ELb0EEENS1_25SingleTileBwdLPTSchedulerILb1ELi128ELb0EEEEEEEEEvNT_6ParamsE --------------------------
	.section	.nv.info._ZN7cutlass13device_kernelIN5flash19enable_sm80_to_sm89INS1_16FlashAttnBwdSm80INS1_25CollectiveMainloopBwdSm80ILi2ELi2EN4cute5tupleIJNS5_1CILi64EEENS7_ILi128EEES9_EEENS_10bfloat16_tEfNS_4arch4Sm80ELb1ELb0ELb1ELb1ELb0ELb0ELb0ELb0ELi2ELi2ELi2ELi2ELb0EEENS1_24CollectiveEpilogueBwdGQAISA_fSD_Li256ELb1ELb0EEENS1_25SingleTileBwdLPTSchedulerILb1ELi128ELb0EEEEEEEEEvNT_6ParamsE,"",@"SHT_CUDA_INFO"
	.sectionflags	@""
	.align	4


	//----- nvinfo : EIATTR_CUDA_API_VERSION
	.align		4
        /*0000*/ 	.byte	0x04, 0x37
        /*0002*/ 	.short	(.L_914 - .L_913)
.L_913:
        /*0004*/ 	.word	0x00000082


	//----- nvinfo : EIATTR_KPARAM_INFO
	.align		4
.L_914:
        /*0008*/ 	.byte	0x04, 0x17
        /*000a*/ 	.short	(.L_916 - .L_915)
.L_915:
        /*000c*/ 	.word	0x00000000
        /*0010*/ 	.short	0x0000
        /*0012*/ 	.short	0x0000
        /*0014*/ 	.byte	0x00, 0xf0, 0x41, 0x0a


	//----- nvinfo : EIATTR_SPARSE_MMA_MASK
	.align		4
.L_916:
        /*0018*/ 	.byte	0x03, 0x50
        /*001a*/ 	.short	0x0000


	//----- nvinfo : EIATTR_MAXREG_COUNT
	.align		4
        /*001c*/ 	.byte	0x03, 0x1b
        /*001e*/ 	.short	0x00ff


	//----- nvinfo : EIATTR_MERCURY_ISA_VERSION
	.align		4
        /*0020*/ 	.byte	0x03, 0x5f
        /*0022*/ 	.short	0x0101


	//----- nvinfo : EIATTR_EXIT_INSTR_OFFSETS
	.align		4
        /*0024*/ 	.byte	0x04, 0x1c
        /*0026*/ 	.short	(.L_918 - .L_917)


	//   ....[0]....
.L_917:
        /*0028*/ 	.word	0x00000010


	//----- nvinfo : EIATTR_MAX_THREADS
	.align		4
.L_918:
        /*002c*/ 	.byte	0x04, 0x05
        /*002e*/ 	.short	(.L_920 - .L_919)
.L_919:
        /*0030*/ 	.word	0x00000100
        /*0034*/ 	.word	0x00000001
        /*0038*/ 	.word	0x00000001


	//----- nvinfo : EIATTR_CBANK_PARAM_SIZE
	.align		4
.L_920:
        /*003c*/ 	.byte	0x03, 0x19
        /*003e*/ 	.short	0x0290


	//----- nvinfo : EIATTR_PARAM_CBANK
	.align		4
        /*0040*/ 	.byte	0x04, 0x0a
        /*0042*/ 	.short	(.L_922 - .L_921)
	.align		4
.L_921:
        /*0044*/ 	.word	index@(.nv.constant0._ZN7cutlass13device_kernelIN5flash19enable_sm80_to_sm89INS1_16FlashAttnBwdSm80INS1_25CollectiveMainloopBwdSm80ILi2ELi2EN4cute5tupleIJNS5_1CILi64EEENS7_ILi128EEES9_EEENS_10bfloat16_tEfNS_4arch4Sm80ELb1ELb0ELb1ELb1ELb0ELb0ELb0ELb0ELi2ELi2ELi2ELi2ELb0EEENS1_24CollectiveEpilogueBwdGQAISA_fSD_Li256ELb1ELb0EEENS1_25SingleTileBwdLPTSchedulerILb1ELi128ELb0EEEEEEEEEvNT_6ParamsE)
        /*0048*/ 	.short	0x0210
        /*004a*/ 	.short	0x0290


	//----- nvinfo : EIATTR_SW_WAR
	.align		4
.L_922:
        /*004c*/ 	.byte	0x04, 0x36
        /*004e*/ 	.short	(.L_924 - .L_923)
.L_923:
        /*0050*/ 	.word	0x00000008
.L_924:


//--------------------- .nv.info._ZN7cutlass13device_kernelIN5flash32FlashAttnBwdPostprocessConvertdQIN4cute5tupleIJNS3_1CILi128EEES6_EEENS_10bfloat16_tEfNS_4arch4Sm80ELi256ENS3_8TiledMMAINS3_8MMA_AtomIJNS3_30SM80_16x8x16_F32BF16BF16F32_TNEEEENS3_6LayoutINS4_IJNS5_ILi2EEENS5_ILi4EEENS5_ILi1EEEEEENS4_IJSI_SG_NS5_ILi0EEEEEEEENS4_IJNS5_ILi32EEENS5_ILi64EEENS5_ILi16EEEEEEEELb0EEEEEvNT_6ParamsE --------------------------
	.section	.nv.info._ZN7cutlass13device_kernelIN5flash32FlashAttnBwdPostprocessConvertdQIN4cute5tupleIJNS3_1CILi128EEES6_EEENS_10bfloat16_tEfNS_4arch4Sm80ELi256ENS3_8TiledMMAINS3_8MMA_AtomIJNS3_30SM80_16x8x16_F32BF16BF16F32_TNEEEENS3_6LayoutINS4_IJNS5_ILi2EEENS5_ILi4EEENS5_ILi1EEEEEENS4_IJSI_SG_NS5_ILi0EEEEEEEENS4_IJNS5_ILi32EEENS5_ILi64EEENS5_ILi16EEEEEEEELb0EEEEEvNT_6ParamsE,"",@"SHT_CUDA_INFO"
	.sectionflags	@""
	.align	4


	//----- nvinfo : EIATTR_CUDA_API_VERSION
	.align		4
        /*0000*/ 	.byte	0x04, 0x37
        /*0002*/ 	.short	(.L_926 - .L_925)
.L_925:
        /*0004*/ 	.word	0x00000082


	//----- nvinfo : EIATTR_KPARAM_INFO
	.align		4
.L_926:
        /*0008*/ 	.byte	0x04, 0x17
        /*000a*/ 	.short	(.L_928 - .L_927)
.L_927:
        /*000c*/ 	.word	0x00000000
        /*0010*/ 	.short	0x0000
        /*0012*/ 	.short	0x0000
        /*0014*/ 	.byte	0x00, 0xf0, 0xc1, 0x01


	//----- nvinfo : EIATTR_SPARSE_MMA_MASK
	.align		4
.L_928:
        /*0018*/ 	.byte	0x03, 0x50
        /*001a*/ 	.short	0x0000


	//----- nvinfo : EIATTR_MAXREG_COUNT
	.align		4
        /*001c*/ 	.byte	0x03, 0x1b
        /*001e*/ 	.short	0x0080


	//----- nvinfo : EIATTR_NUM_BARRIERS
	.align		4
        /*0020*/ 	.byte	0x02, 0x4c
        /*0022*/ 	.byte	0x01
	.zero		1


	//----- nvinfo : EIATTR_MERCURY_ISA_VERSION
	.align		4
        /*0024*/ 	.byte	0x03, 0x5f
        /*0026*/ 	.short	0x0101


	//----- nvinfo : EIATTR_EXIT_INSTR_OFFSETS
	.align		4
        /*0028*/ 	.byte	0x04, 0x1c
        /*002a*/ 	.short	(.L_930 - .L_929)


	//   ....[0]....
.L_929:
        /*002c*/ 	.word	0x000001b0


	//   ....[1]....
        /*0030*/ 	.word	0x00001f80


	//   ....[2]....
        /*0034*/ 	.word	0x00002060


	//----- nvinfo : EIATTR_MAX_THREADS
	.align		4
.L_930:
        /*0038*/ 	.byte	0x04, 0x05
        /*003a*/ 	.short	(.L_932 - .L_931)
.L_931:
        /*003c*/ 	.word	0x00000100
        /*0040*/ 	.word	0x00000001
        /*0044*/ 	.word	0x00000001


	//----- nvinfo : EIATTR_CRS_STACK_SIZE
	.align		4
.L_932:
        /*0048*/ 	.byte	0x04, 0x1e
        /*004a*/ 	.short	(.L_934 - .L_933)
.L_933:
        /*004c*/ 	.word	0x00000000


	//----- nvinfo : EIATTR_CBANK_PARAM_SIZE
	.align		4
.L_934:
        /*0050*/ 	.byte	0x03, 0x19
        /*0052*/ 	.short	0x0070


	//----- nvinfo : EIATTR_PARAM_CBANK
	.align		4
        /*0054*/ 	.byte	0x04, 0x0a
        /*0056*/ 	.short	(.L_936 - .L_935)
	.align		4
.L_935:
        /*0058*/ 	.word	index@(.nv.constant0._ZN7cutlass13device_kernelIN5flash32FlashAttnBwdPostprocessConvertdQIN4cute5tupleIJNS3_1CILi128EEES6_EEENS_10bfloat16_tEfNS_4arch4Sm80ELi256ENS3_8TiledMMAINS3_8MMA_AtomIJNS3_30SM80_16x8x16_F32BF16BF16F32_TNEEEENS3_6LayoutINS4_IJNS5_ILi2EEENS5_ILi4EEENS5_ILi1EEEEEENS4_IJSI_SG_NS5_ILi0EEEEEEEENS4_IJNS5_ILi32EEENS5_ILi64EEENS5_ILi16EEEEEEEELb0EEEEEvNT_6ParamsE)
        /*005c*/ 	.short	0x0210
        /*005e*/ 	.short	0x0070


	//----- nvinfo : EIATTR_SW_WAR
	.align		4
.L_936:
        /*0060*/ 	.byte	0x04, 0x36
        /*0062*/ 	.short	(.L_938 - .L_937)
.L_937:
        /*0064*/ 	.word	0x00000008
.L_938:


//--------------------- .nv.info._ZN7cutlass13device_kernelIN5flash32FlashAttnBwdPostprocessConvertdQIN4cute5tupleIJNS3_1CILi64EEENS5_ILi128EEEEEENS_10bfloat16_tEfNS_4arch4Sm80ELi256ENS3_8TiledMMAINS3_8MMA_AtomIJNS3_30SM80_16x8x16_F32BF16BF16F32_TNEEEENS3_6LayoutINS4_IJNS5_ILi2EEENS5_ILi4EEENS5_ILi1EEEEEENS4_IJSJ_SH_NS5_ILi0EEEEEEEENS4_IJNS5_ILi32EEES6_NS5_ILi16EEEEEEEELb0EEEEEvNT_6ParamsE --------------------------
	.section	.nv.info._ZN7cutlass13device_kernelIN5flash32FlashAttnBwdPostprocessConvertdQIN4cute5tupleIJNS3_1CILi64EEENS5_ILi128EEEEEENS_10bfloat16_tEfNS_4arch4Sm80ELi256ENS3_8TiledMMAINS3_8MMA_AtomIJNS3_30SM80_16x8x16_F32BF16BF16F32_TNEEEENS3_6LayoutINS4_IJNS5_ILi2EEENS5_ILi4EEENS5_ILi1EEEEEENS4_IJSJ_SH_NS5_ILi0EEEEEEEENS4_IJNS5_ILi32EEES6_NS5_ILi16EEEEEEEELb0EEEEEvNT_6ParamsE,"",@"SHT_CUDA_INFO"
	.sectionflags	@""
	.align	4


	//----- nvinfo : EIATTR_CUDA_API_VERSION
	.align		4
        /*0000*/ 	.byte	0x04, 0x37
        /*0002*/ 	.short	(.L_940 - .L_939)
.L_939:
        /*0004*/ 	.word	0x00000082


	//----- nvinfo : EIATTR_KPARAM_INFO
	.align		4
.L_940:
        /*0008*/ 	.byte	0x04, 0x17
        /*000a*/ 	.short	(.L_942 - .L_941)
.L_941:
        /*000c*/ 	.word	0x00000000
        /*0010*/ 	.short	0x0000
        /*0012*/ 	.short	0x0000
        /*0014*/ 	.byte	0x00, 0xf0, 0xc1, 0x01


	//----- nvinfo : EIATTR_SPARSE_MMA_MASK
	.align		4
.L_942:
        /*0018*/ 	.byte	0x03, 0x50
        /*001a*/ 	.short	0x0000


	//----- nvinfo : EIATTR_MAXREG_COUNT
	.align		4
        /*001c*/ 	.byte	0x03, 0x1b
        /*001e*/ 	.short	0x0080


	//----- nvinfo : EIATTR_NUM_BARRIERS
	.align		4
        /*0020*/ 	.byte	0x02, 0x4c
        /*0022*/ 	.byte	0x01
	.zero		1


	//----- nvinfo : EIATTR_MERCURY_ISA_VERSION
	.align		4
        /*0024*/ 	.byte	0x03, 0x5f
        /*0026*/ 	.short	0x0101


	//----- nvinfo : EIATTR_EXIT_INSTR_OFFSETS
	.align		4
        /*0028*/ 	.byte	0x04, 0x1c
        /*002a*/ 	.short	(.L_944 - .L_943)


	//   ....[0]....
.L_943:
        /*002c*/ 	.word	0x000001b0


	//   ....[1]....
        /*0030*/ 	.word	0x000013c0


	//   ....[2]....
        /*0034*/ 	.word	0x000014a0


	//----- nvinfo : EIATTR_MAX_THREADS
	.align		4
.L_944:
        /*0038*/ 	.byte	0x04, 0x05
        /*003a*/ 	.short	(.L_946 - .L_945)
.L_945:
        /*003c*/ 	.word	0x00000100
        /*0040*/ 	.word	0x00000001
        /*0044*/ 	.word	0x00000001


	//----- nvinfo : EIATTR_CRS_STACK_SIZE
	.align		4
.L_946:
        /*0048*/ 	.byte	0x04, 0x1e
        /*004a*/ 	.short	(.L_948 - .L_947)
.L_947:
        /*004c*/ 	.word	0x00000000


	//----- nvinfo : EIATTR_CBANK_PARAM_SIZE
	.align		4
.L_948:
        /*0050*/ 	.byte	0x03, 0x19
        /*0052*/ 	.short	0x0070


	//----- nvinfo : EIATTR_PARAM_CBANK
	.align		4
        /*0054*/ 	.byte	0x04, 0x0a
        /*0056*/ 	.short	(.L_950 - .L_949)
	.align		4
.L_949:
        /*0058*/ 	.word	index@(.nv.constant0._ZN7cutlass13device_kernelIN5flash32FlashAttnBwdPostprocessConvertdQIN4cute5tupleIJNS3_1CILi64EEENS5_ILi128EEEEEENS_10bfloat16_tEfNS_4arch4Sm80ELi256ENS3_8TiledMMAINS3_8MMA_AtomIJNS3_30SM80_16x8x16_F32BF16BF16F32_TNEEEENS3_6LayoutINS4_IJNS5_ILi2EEENS5_ILi4EEENS5_ILi1EEEEEENS4_IJSJ_SH_NS5_ILi0EEEEEEEENS4_IJNS5_ILi32EEES6_NS5_ILi16EEEEEEEELb0EEEEEvNT_6ParamsE)
        /*005c*/ 	.short	0x0210
        /*005e*/ 	.short	0x0070


	//----- nvinfo : EIATTR_SW_WAR
	.align		4
.L_950:
        /*0060*/ 	.byte	0x04, 0x36
        /*0062*/ 	.short	(.L_952 - .L_951)
.L_951:
        /*0064*/ 	.word	0x00000008
.L_952:


//--------------------- .nv.info._ZN7cutlass13device_kernelIN5flash19enable_sm80_to_sm89INS1_16FlashAttnBwdSm80INS1_25CollectiveMainloopBwdSm80ILi2ELi2EN4cute5tupleIJNS5_1CILi64EEENS7_ILi128EEES9_EEENS_10bfloat16_tEfNS_4arch4Sm80ELb1ELb0ELb1ELb1ELb1ELb0ELb0ELb0ELi2ELi2ELi2ELi2ELb0EEENS1_24CollectiveEpilogueBwdGQAISA_fSD_Li256ELb1ELb1EEENS1_25SingleTileBwdLPTSchedulerILb1ELi128ELb1EEEEEEEEEvNT_6ParamsE --------------------------
	.section	.nv.info._ZN7cutlass13device_kernelIN5flash19enable_sm80_to_sm89INS1_16FlashAttnBwdSm80INS1_25CollectiveMainloopBwdSm80ILi2ELi2EN4cute5tupleIJNS5_1CILi64EEENS7_ILi128EEES9_EEENS_10bfloat16_tEfNS_4arch4Sm80ELb1ELb0ELb1ELb1ELb1ELb0ELb0ELb0ELi2ELi2ELi2ELi2ELb0EEENS1_24CollectiveEpilogueBwdGQAISA_fSD_Li256ELb1ELb1EEENS1_25SingleTileBwdLPTSchedulerILb1ELi128ELb1EEEEEEEEEvNT_6ParamsE,"",@"SHT_CUDA_INFO"
	.sectionflags	@""
	.align	4


	//----- nvinfo : EIATTR_CUDA_API_VERSION
	.align		4
        /*0000*/ 	.byte	0x04, 0x37
        /*0002*/ 	.short	(.L_954 - .L_953)
.L_953:
        /*0004*/ 	.word	0x00000082


	//----- nvinfo : EIATTR_KPARAM_INFO
	.align		4
.L_954:
        /*0008*/ 	.byte	0x04, 0x17
        /*000a*/ 	.short	(.L_956 - .L_955)
.L_955:
        /*000c*/ 	.word	0x00000000
        /*0010*/ 	.short	0x0000
        /*0012*/ 	.short	0x0000
        /*0014*/ 	.byte	0x00, 0xf0, 0x41, 0x0a


	//----- nvinfo : EIATTR_SPARSE_MMA_MASK
	.align		4
.L_956:
        /*0018*/ 	.byte	0x03, 0x50
        /*001a*/ 	.short	0x0000


	//----- nvinfo : EIATTR_MAXREG_COUNT
	.align		4
        /*001c*/ 	.byte	0x03, 0x1b
        /*001e*/ 	.short	0x00ff


	//----- nvinfo : EIATTR_MERCURY_ISA_VERSION
	.align		4
        /*0020*/ 	.byte	0x03, 0x5f
        /*0022*/ 	.short	0x0101


	//----- nvinfo : EIATTR_EXIT_INSTR_OFFSETS
	.align		4
        /*0024*/ 	.byte	0x04, 0x1c
        /*0026*/ 	.short	(.L_958 - .L_957)


	//   ....[0]....
.L_957:
        /*0028*/ 	.word	0x00000010


	//----- nvinfo : EIATTR_MAX_THREADS
	.align		4
.L_958:
        /*002c*/ 	.byte	0x04, 0x05
        /*002e*/ 	.short	(.L_960 - .L_959)
.L_959:
        /*0030*/ 	.word	0x00000100
        /*0034*/ 	.word	0x00000001
        /*0038*/ 	.word	0x00000001


	//----- nvinfo : EIATTR_CBANK_PARAM_SIZE
	.align		4
.L_960:
        /*003c*/ 	.byte	0x03, 0x19
        /*003e*/ 	.short	0x0290


	//----- nvinfo : EIATTR_PARAM_CBANK
	.align		4
        /*0040*/ 	.byte	0x04, 0x0a
        /*0042*/ 	.short	(.L_962 - .L_961)
	.align		4
.L_961:
        /*0044*/ 	.word	index@(.nv.constant0._ZN7cutlass13device_kernelIN5flash19enable_sm80_to_sm89INS1_16FlashAttnBwdSm80INS1_25CollectiveMainloopBwdSm80ILi2ELi2EN4cute5tupleIJNS5_1CILi64EEENS7_ILi128EEES9_EEENS_10bfloat16_tEfNS_4arch4Sm80ELb1ELb0ELb1ELb1ELb1ELb0ELb0ELb0ELi2ELi2ELi2ELi2ELb0EEENS1_24CollectiveEpilogueBwdGQAISA_fSD_Li256ELb1ELb1EEENS1_25SingleTileBwdLPTSchedulerILb1ELi128ELb1EEEEEEEEEvNT_6ParamsE)
        /*0048*/ 	.short	0x0210
        /*004a*/ 	.short	0x0290


	//----- nvinfo : EIATTR_SW_WAR
	.align		4
.L_962:
        /*004c*/ 	.byte	0x04, 0x36
        /*004e*/ 	.short	(.L_964 - .L_963)
.L_963:
        /*0050*/ 	.word	0x00000008
.L_964:


//--------------------- .nv.info._ZN7cutlass13device_kernelIN5flash22FlashAttnBwdPreprocessIN4cute5tupleIJNS3_1CILi64EEENS5_ILi128EEEEEENS_10bfloat16_tEfNS_4arch4Sm80ELb1ELb1EEEEEvNT_6ParamsE --------------------------
	.section	.nv.info._ZN7cutlass13device_kernelIN5flash22FlashAttnBwdPreprocessIN4cute5tupleIJNS3_1CILi64EEENS5_ILi128EEEEEENS_10bfloat16_tEfNS_4arch4Sm80ELb1ELb1EEEEEvNT_6ParamsE,"",@"SHT_CUDA_INFO"
	.sectionflags	@""
	.align	4


	//----- nvinfo : EIATTR_CUDA_API_VERSION
	.align		4
        /*0000*/ 	.byte	0x04, 0x37
        /*0002*/ 	.short	(.L_966 - .L_965)
.L_965:
        /*0004*/ 	.word	0x00000082


	//----- nvinfo : EIATTR_KPARAM_INFO
	.align		4
.L_966:
        /*0008*/ 	.byte	0x04, 0x17
        /*000a*/ 	.short	(.L_968 - .L_967)
.L_967:
        /*000c*/ 	.word	0x00000000
        /*0010*/ 	.short	0x0000
        /*0012*/ 	.short	0x0000
        /*0014*/ 	.byte	0x00, 0xf0, 0xc1, 0x03


	//----- nvinfo : EIATTR_SPARSE_MMA_MASK
	.align		4
.L_968:
        /*0018*/ 	.byte	0x03, 0x50
        /*001a*/ 	.short	0x0000


	//----- nvinfo : EIATTR_MAXREG_COUNT
	.align		4
        /*001c*/ 	.byte	0x03, 0x1b
        /*001e*/ 	.short	0x0080


	//----- nvinfo : EIATTR_MERCURY_ISA_VERSION
	.align		4
        /*0020*/ 	.byte	0x03, 0x5f
        /*0022*/ 	.short	0x0101


	//----- nvinfo : EIATTR_COOP_GROUP_MASK_REGIDS
	.align		4
        /*0024*/ 	.byte	0x04, 0x29
        /*0026*/ 	.short	(.L_970 - .L_969)


	//   ....[0]....
.L_969:
        /*0028*/ 	.word	0xffffffff


	//   ....[1]....
        /*002c*/ 	.word	0xffffffff


	//   ....[2]....
        /*0030*/ 	.word	0xffffffff


	//   ....[3]....
        /*0034*/ 	.word	0xffffffff


	//   ....[4]....
        /*0038*/ 	.word	0xffffffff


	//   ....[5]....
        /*003c*/ 	.word	0xffffffff


	//   ....[6]....
        /*0040*/ 	.word	0xffffffff


	//   ....[7]....
        /*0044*/ 	.word	0xffffffff


	//   ....[8]....
        /*0048*/ 	.word	0xffffffff


	//   ....[9]....
        /*004c*/ 	.word	0xffffffff


	//   ....[10]....
        /*0050*/ 	.word	0xffffffff


	//   ....[11]....
        /*0054*/ 	.word	0xffffffff


	//   ....[12]....
        /*0058*/ 	.word	0xffffffff


	//   ....[13]....
        /*005c*/ 	.word	0xffffffff


	//   ....[14]....
        /*0060*/ 	.word	0xffffffff


	//   ....[15]....
        /*0064*/ 	.word	0xffffffff


	//----- nvinfo : EIATTR_COOP_GROUP_INSTR_OFFSETS
	.align		4
.L_970:
        /*0068*/ 	.byte	0x04, 0x28
        /*006a*/ 	.short	(.L_972 - .L_971)


	//   ....[0]....
.L_971:
        /*006c*/ 	.word	0x000013a0


	//   ....[1]....
        /*0070*/ 	.word	0x000013b0


	//   ....[2]....
        /*0074*/ 	.word	0x000013c0


	//   ....[3]....
        /*0078*/ 	.word	0x000013d0


	//   ....[4]....
        /*007c*/ 	.word	0x00001420


	//   ....[5]....
        /*0080*/ 	.word	0x00001430


	//   ....[6]....
        /*0084*/ 	.word	0x00001440


	//   ....[7]....
        /*0088*/ 	.word	0x00001450


	//   ....[8]....
        /*008c*/ 	.word	0x000014a0


	//   ....[9]....
        /*0090*/ 	.word	0x000014b0


	//   ....[10]....
        /*0094*/ 	.word	0x000014c0


	//   ....[11]....
        /*0098*/ 	.word	0x000014d0


	//   ....[12]....
        /*009c*/ 	.word	0x00001520


	//   ....[13]....
        /*00a0*/ 	.word	0x00001540


	//   ....[14]....
        /*00a4*/ 	.word	0x00001550


	//   ....[15]....
        /*00a8*/ 	.word	0x00001560


	//----- nvinfo : EIATTR_EXIT_INSTR_OFFSETS
	.align		4
.L_972:
        /*00ac*/ 	.byte	0x04, 0x1c
        /*00ae*/ 	.short	(.L_974 - .L_973)


	//   ....[0]....
.L_973:
        /*00b0*/ 	.word	0x000001c0


	//   ....[1]....
        /*00b4*/ 	.word	0x00001bb0


	//   ....[2]....
        /*00b8*/ 	.word	0x00001c30


	//----- nvinfo : EIATTR_MAX_THREADS
	.align		4
.L_974:
        /*00bc*/ 	.byte	0x04, 0x05
        /*00be*/ 	.short	(.L_976 - .L_975)
.L_975:
        /*00c0*/ 	.word	0x00000100
        /*00c4*/ 	.word	0x00000001
        /*00c8*/ 	.word	0x00000001


	//----- nvinfo : EIATTR_CRS_STACK_SIZE
	.align		4
.L_976:
        /*00cc*/ 	.byte	0x04, 0x1e
        /*00ce*/ 	.short	(.L_978 - .L_977)
.L_977:
        /*00d0*/ 	.word	0x00000000


	//----- nvinfo : EIATTR_CBANK_PARAM_SIZE
	.align		4
.L_978:
        /*00d4*/ 	.byte	0x03, 0x19
        /*00d6*/ 	.short	0x00f0


	//----- nvinfo : EIATTR_PARAM_CBANK
	.align		4
        /*00d8*/ 	.byte	0x04, 0x0a
        /*00da*/ 	.short	(.L_980 - .L_979)
	.align		4
.L_979:
        /*00dc*/ 	.word	index@(.nv.constant0._ZN7cutlass13device_kernelIN5flash22FlashAttnBwdPreprocessIN4cute5tupleIJNS3_1CILi64EEENS5_ILi128EEEEEENS_10bfloat16_tEfNS_4arch4Sm80ELb1ELb1EEEEEvNT_6ParamsE)
        /*00e0*/ 	.short	0x0210
        /*00e2*/ 	.short	0x00f0


	//----- nvinfo : EIATTR_SW_WAR
	.align		4
.L_980:
        /*00e4*/ 	.byte	0x04, 0x36
        /*00e6*/ 	.short	(.L_982 - .L_981)
.L_981:
        /*00e8*/ 	.word	0x00000008
.L_982:


//--------------------- .nv.callgraph             --------------------------
	.section	.nv.callgraph,"",@"SHT_CUDA_CALLGRAPH"
	.align	4
	.sectionentsize	8
	.align		4
        /*0000*/ 	.word	0x00000000
	.align		4
        /*0004*/ 	.word	0xffffffff
	.align		4
        /*0008*/ 	.word	0x00000000
	.align		4
        /*000c*/ 	.word	0xfffffffe
	.align		4
        /*0010*/ 	.word	0x00000000
	.align		4
        /*0014*/ 	.word	0xfffffffd
	.align		4
        /*0018*/ 	.word	0x00000000
	.align		4
        /*001c*/ 	.word	0xfffffffc


//--------------------- .nv.constant4             --------------------------
	.section	.nv.constant4,"a",@progbits
	.align	8
	.align		8
.nv.constant4:
        /*0000*/ 	.dword	_ZN74_INTERNAL_62b18e08_38_flash_bwd_hdim128_bf16_softcap_sm80_cu_49158569_28444cuda3std3__45__cpo5beginE
	.align		8
        /*0008*/ 	.dword	_ZN74_INTERNAL_62b18e08_38_flash_bwd_hdim128_bf16_softcap_sm80_cu_49158569_28444cuda3std3__45__cpo3endE
	.align		8
        /*0010*/ 	.dword	_ZN74_INTERNAL_62b18e08_38_flash_bwd_hdim128_bf16_softcap_sm80_cu_49158569_28444cuda3std3__45__cpo6cbeginE
	.align		8
        /*0018*/ 	.dword	_ZN74_INTERNAL_62b18e08_38_flash_bwd_hdim128_bf16_softcap_sm80_cu_49158569_28444cuda3std3__45__cpo4cendE
	.align		8
        /*0020*/ 	.dword	_ZN74_INTERNAL_62b18e08_38_flash_bwd_hdim128_bf16_softcap_sm80_cu_49158569_28444cuda3std3__476_GLOBAL__N__62b18e08_38_flash_bwd_hdim128_bf16_softcap_sm80_cu_49158569_28446ignoreE
	.align		8
        /*0028*/ 	.dword	_ZN74_INTERNAL_62b18e08_38_flash_bwd_hdim128_bf16_softcap_sm80_cu_49158569_28444cuda3std3__419piecewise_constructE
	.align		8
        /*0030*/ 	.dword	_ZN74_INTERNAL_62b18e08_38_flash_bwd_hdim128_bf16_softcap_sm80_cu_49158569_28444cuda3std3__48in_placeE
	.align		8
        /*0038*/ 	.dword	_ZN74_INTERNAL_62b18e08_38_flash_bwd_hdim128_bf16_softcap_sm80_cu_49158569_28444cuda3std6ranges3__45__cpo4swapE
	.align		8
        /*0040*/ 	.dword	_ZN74_INTERNAL_62b18e08_38_flash_bwd_hdim128_bf16_softcap_sm80_cu_49158569_28444cuda3std6ranges3__45__cpo9iter_moveE
	.align		8
        /*0048*/ 	.dword	_ZN74_INTERNAL_62b18e08_38_flash_bwd_hdim128_bf16_softcap_sm80_cu_49158569_28444cute7productE
	.align		8
        /*0050*/ 	.dword	_ZN74_INTERNAL_62b18e08_38_flash_bwd_hdim128_bf16_softcap_sm80_cu_49158569_28444cute1_E


//--------------------- .text._ZN7cutlass13device_kernelIN5flash19enable_sm80_to_sm89INS1_16FlashAttnBwdSm80INS1_25CollectiveMainloopBwdSm80ILi2ELi1EN4cute5tupleIJNS5_1CILi64EEENS7_ILi96EEENS7_ILi128EEEEEENS_10bfloat16_tEfNS_4arch4Sm80ELb0ELb0ELb1ELb0ELb0ELb0ELb0ELb0ELi2ELi2ELi2ELi2ELb1EEENS1_21CollectiveEpilogueBwdISB_SC_SE_Li256ELb0ELb0ELi4EEENS1_19SingleTileSchedulerILb0ELb0ELb0ELi96EEEEEEEEEvNT_6ParamsE --------------------------
	.section	.text._ZN7cutlass13device_kernelIN5flash19enable_sm80_to_sm89INS1_16FlashAttnBwdSm80INS1_25CollectiveMainloopBwdSm80ILi2ELi1EN4cute5tupleIJNS5_1CILi64EEENS7_ILi96EEENS7_ILi128EEEEEENS_10bfloat16_tEfNS_4arch4Sm80ELb0ELb0ELb1ELb0ELb0ELb0ELb0ELb0ELi2ELi2ELi2ELi2ELb1EEENS1_21CollectiveEpilogueBwdISB_SC_SE_Li256ELb0ELb0ELi4EEENS1_19SingleTileSchedulerILb0ELb0ELb0ELi96EEEEEEEEEvNT_6ParamsE,"ax",@progbits
	.align	128
.text._ZN7cutlass13device_kernelIN5flash19enable_sm80_to_sm89INS1_16FlashAttnBwdSm80INS1_25CollectiveMainloopBwdSm80ILi2ELi1EN4cute5tupleIJNS5_1CILi64EEENS7_ILi96EEENS7_ILi128EEEEEENS_10bfloat16_tEfNS_4arch4Sm80ELb0ELb0ELb1ELb0ELb0ELb0ELb0ELb0ELi2ELi2ELi2ELi2ELb1EEENS1_21CollectiveEpilogueBwdISB_SC_SE_Li256ELb0ELb0ELi4EEENS1_19SingleTileSchedulerILb0ELb0ELb0ELi96EEEEEEEEEvNT_6ParamsE:
        .type           _ZN7cutlass13device_kernelIN5flash19enable_sm80_to_sm89INS1_16FlashAttnBwdSm80INS1_25CollectiveMainloopBwdSm80ILi2ELi1EN4cute5tupleIJNS5_1CILi64EEENS7_ILi96EEENS7_ILi128EEEEEENS_10bfloat16_tEfNS_4arch4Sm80ELb0ELb0ELb1ELb0ELb0ELb0ELb0ELb0ELi2ELi2ELi2ELi2ELb1EEENS1_21CollectiveEpilogueBwdISB_SC_SE_Li256ELb0ELb0ELi4EEENS1_19SingleTileSchedulerILb0ELb0ELb0ELi96EEEEEEEEEvNT_6ParamsE,@function
        .size           _ZN7cutlass13device_kernelIN5flash19enable_sm80_to_sm89INS1_16FlashAttnBwdSm80INS1_25CollectiveMainloopBwdSm80ILi2ELi1EN4cute5tupleIJNS5_1CILi64EEENS7_ILi96EEENS7_ILi128EEEEEENS_10bfloat16_tEfNS_4arch4Sm80ELb0ELb0ELb1ELb0ELb0ELb0ELb0ELb0ELi2ELi2ELi2ELi2ELb1EEENS1_21CollectiveEpilogueBwdISB_SC_SE_Li256ELb0ELb0ELi4EEENS1_19SingleTileSchedulerILb0ELb0ELb0ELi96EEEEEEEEEvNT_6ParamsE,(.L_x_97 - _ZN7cutlass13device_kernelIN5flash19enable_sm80_to_sm89INS1_16FlashAttnBwdSm80INS1_25CollectiveMainloopBwdSm80ILi2ELi1EN4cute5tupleIJNS5_1CILi64EEENS7_ILi96EEENS7_ILi128EEEEEENS_10bfloat16_tEfNS_4arch4Sm80ELb0ELb0ELb1ELb0ELb0ELb0ELb0ELb0ELi2ELi2ELi2ELi2ELb1EEENS1_21CollectiveEpilogueBwdISB_SC_SE_Li256ELb0ELb0ELi4EEENS1_19SingleTileSchedulerILb0ELb0ELb0ELi96EEEEEEEEEvNT_6ParamsE)
        .other          _ZN7cutlass13device_kernelIN5flash19enable_sm80_to_sm89INS1_16FlashAttnBwdSm80INS1_25CollectiveMainloopBwdSm80ILi2ELi1EN4cute5tupleIJNS5_1CILi64EEENS7_ILi96EEENS7_ILi128EEEEEENS_10bfloat16_tEfNS_4arch4Sm80ELb0ELb0ELb1ELb0ELb0ELb0ELb0ELb0ELi2ELi2ELi2ELi2ELb1EEENS1_21CollectiveEpilogueBwdISB_SC_SE_Li256ELb0ELb0ELi4EEENS1_19SingleTileSchedulerILb0ELb0ELb0ELi96EEEEEEEEEvNT_6ParamsE,@"STO_CUDA_ENTRY STV_DEFAULT"
_ZN7cutlass13device_kernelIN5flash19enable_sm80_to_sm89INS1_16FlashAttnBwdSm80INS1_25CollectiveMainloopBwdSm80ILi2ELi1EN4cute5tupleIJNS5_1CILi64EEENS7_ILi96EEENS7_ILi128EEEEEENS_10bfloat16_tEfNS_4arch4Sm80ELb0ELb0ELb1ELb0ELb0ELb0ELb0ELb0ELi2ELi2ELi2ELi2ELb1EEENS1_21CollectiveEpilogueBwdISB_SC_SE_Li256ELb0ELb0ELi4EEENS1_19SingleTileSchedulerILb0ELb0ELb0ELi96EEEEEEEEEvNT_6ParamsE:
[----:B------:R-:W-:Y:S01]  /*0000*/  LDC R1, c[0x0][0x28] ;  /* 0x00000a00ff017b82 */ /* 0x000fe20000000800 */
[----:B------:R-:W-:Y:S05]  /*0010*/  EXIT ;  /* 0x000000000000794d */ /* 0x000fea0003800000 */
.L_x_0:
[----:B------:R-:W-:-:S00]  /*0020*/  BRA `(.L_x_0) ;  /* 0xfffffffc00fc7947 */ /* 0x000fc0000383ffff */
[----:B------:R-:W-:-:S00]  /*0030*/  NOP ;  /* 0x0000000000007918 */ /* 0x000fc00000000000 */
        /* <DEDUP_REMOVED lines=12> */
.L_x_97:


//--------------------- .text._ZN7cutlass13device_kernelIN5flash19enable_sm80_to_sm89INS1_16FlashAttnBwdSm80INS1_25CollectiveMainloopBwdSm80ILi2ELi1EN4cute5tupleIJNS5_1CILi64EEENS7_ILi96EEENS7_ILi128EEEEEENS_10bfloat16_tEfNS_4arch4Sm80ELb0ELb0ELb1ELb0ELb1ELb0ELb0ELb0ELi2ELi2ELi2ELi2ELb1EEENS1_21CollectiveEpilogueBwdISB_SC_SE_Li256ELb0ELb0ELi4EEENS1_19SingleTileSchedulerILb0ELb0ELb0ELi96EEEEEEEEEvNT_6ParamsE --------------------------
	.section	.text._ZN7cutlass13device_kernelIN5flash19enable_sm80_to_sm89INS1_16FlashAttnBwdSm80INS1_25CollectiveMainloopBwdSm80ILi2ELi1EN4cute5tupleIJNS5_1CILi64EEENS7_ILi96EEENS7_ILi128EEEEEENS_10bfloat16_tEfNS_4arch4Sm80ELb0ELb0ELb1ELb0ELb1ELb0ELb0ELb0ELi2ELi2ELi2ELi2ELb1EEENS1_21CollectiveEpilogueBwdISB_SC_SE_Li256ELb0ELb0ELi4EEENS1_19SingleTileSchedulerILb0ELb0ELb0ELi96EEEEEEEEEvNT_6ParamsE,"ax",@progbits
	.align	128
.text._ZN7cutlass13device_kernelIN5flash19enable_sm80_to_sm89INS1_16FlashAttnBwdSm80INS1_25CollectiveMainloopBwdSm80ILi2ELi1EN4cute5tupleIJNS5_1CILi64EEENS7_ILi96EEENS7_ILi128EEEEEENS_10bfloat16_tEfNS_4arch4Sm80ELb0ELb0ELb1ELb0ELb1ELb0ELb0ELb0ELi2ELi2ELi2ELi2ELb1EEENS1_21CollectiveEpilogueBwdISB_SC_SE_Li256ELb0ELb0ELi4EEENS1_19SingleTileSchedulerILb0ELb0ELb0ELi96EEEEEEEEEvNT_6ParamsE:
        .type           _ZN7cutlass13device_kernelIN5flash19enable_sm80_to_sm89INS1_16FlashAttnBwdSm80INS1_25CollectiveMainloopBwdSm80ILi2ELi1EN4cute5tupleIJNS5_1CILi64EEENS7_ILi96EEENS7_ILi128EEEEEENS_10bfloat16_tEfNS_4arch4Sm80ELb0ELb0ELb1ELb0ELb1ELb0ELb0ELb0ELi2ELi2ELi2ELi2ELb1EEENS1_21CollectiveEpilogueBwdISB_SC_SE_Li256ELb0ELb0ELi4EEENS1_19SingleTileSchedulerILb0ELb0ELb0ELi96EEEEEEEEEvNT_6ParamsE,@function
        .size           _ZN7cutlass13device_kernelIN5flash19enable_sm80_to_sm89INS1_16FlashAttnBwdSm80INS1_25CollectiveMainloopBwdSm80ILi2ELi1EN4cute5tupleIJNS5_1CILi64EEENS7_ILi96EEENS7_ILi128EEEEEENS_10bfloat16_tEfNS_4arch4Sm80ELb0ELb0ELb1ELb0ELb1ELb0ELb0ELb0ELi2ELi2ELi2ELi2ELb1EEENS1_21CollectiveEpilogueBwdISB_SC_SE_Li256ELb0ELb0ELi4EEENS1_19SingleTileSchedulerILb0ELb0ELb0ELi96EEEEEEEEEvNT_6ParamsE,(.L_x_98 - _ZN7cutlass13device_kernelIN5flash19enable_sm80_to_sm89INS1_16FlashAttnBwdSm80INS1_25CollectiveMainloopBwdSm80ILi2ELi1EN4cute5tupleIJNS5_1CILi64EEENS7_ILi96EEENS7_ILi128EEEEEENS_10bfloat16_tEfNS_4arch4Sm80ELb0ELb0ELb1ELb0ELb1ELb0ELb0ELb0ELi2ELi2ELi2ELi2ELb1EEENS1_21CollectiveEpilogueBwdISB_SC_SE_Li256ELb0ELb0ELi4EEENS1_19SingleTileSchedulerILb0ELb0ELb0ELi96EEEEEEEEEvNT_6ParamsE)
        .other          _ZN7cutlass13device_kernelIN5flash19enable_sm80_to_sm89INS1_16FlashAttnBwdSm80INS1_25CollectiveMainloopBwdSm80ILi2ELi1EN4cute5tupleIJNS5_1CILi64EEENS7_ILi96EEENS7_ILi128EEEEEENS_10bfloat16_tEfNS_4arch4Sm80ELb0ELb0ELb1ELb0ELb1ELb0ELb0ELb0ELi2ELi2ELi2ELi2ELb1EEENS1_21CollectiveEpilogueBwdISB_SC_SE_Li256ELb0ELb0ELi4EEENS1_19SingleTileSchedulerILb0ELb0ELb0ELi96EEEEEEEEEvNT_6ParamsE,@"STO_CUDA_ENTRY STV_DEFAULT"
_ZN7cutlass13device_kernelIN5flash19enable_sm80_to_sm89INS1_16FlashAttnBwdSm80INS1_25CollectiveMainloopBwdSm80ILi2ELi1EN4cute5tupleIJNS5_1CILi64EEENS7_ILi96EEENS7_ILi128EEEEEENS_10bfloat16_tEfNS_4arch4Sm80ELb0ELb0ELb1ELb0ELb1ELb0ELb0ELb0ELi2ELi2ELi2ELi2ELb1EEENS1_21CollectiveEpilogueBwdISB_SC_SE_Li256ELb0ELb0ELi4EEENS1_19SingleTileSchedulerILb0ELb0ELb0ELi96EEEEEEEEEvNT_6ParamsE:
[----:B------:R-:W-:Y:S01]  /*0000*/  LDC R1, c[0x0][0x28] ;  /* 0x00000a00ff017b82 */ /* 0x000fe20000000800 */
[----:B------:R-:W-:Y:S05]  /*0010*/  EXIT ;  /* 0x000000000000794d */ /* 0x000fea0003800000 */
.L_x_1:
        /* <DEDUP_REMOVED lines=14> */
.L_x_98:


//--------------------- .text._ZN7cutlass13device_kernelIN5flash19enable_sm80_to_sm89INS1_16FlashAttnBwdSm80INS1_25CollectiveMainloopBwdSm80ILi2ELi1EN4cute5tupleIJNS5_1CILi64EEENS7_ILi96EEENS7_ILi128EEEEEENS_10bfloat16_tEfNS_4arch4Sm80ELb0ELb0ELb1ELb0ELb0ELb0ELb0ELb0ELi2ELi2ELi2ELi2ELb1EEENS1_24CollectiveEpilogueBwdGQAISB_fSE_Li256ELb0ELb0EEENS1_19SingleTileSchedulerILb0ELb0ELb0ELi96EEEEEEEEEvNT_6ParamsE --------------------------
	.section	.text._ZN7cutlass13device_kernelIN5flash19enable_sm80_to_sm89INS1_16FlashAttnBwdSm80INS1_25CollectiveMainloopBwdSm80ILi2ELi1EN4cute5tupleIJNS5_1CILi64EEENS7_ILi96EEENS7_ILi128EEEEEENS_10bfloat16_tEfNS_4arch4Sm80ELb0ELb0ELb1ELb0ELb0ELb0ELb0ELb0ELi2ELi2ELi2ELi2ELb1EEENS1_24CollectiveEpilogueBwdGQAISB_fSE_Li256ELb0ELb0EEENS1_19SingleTileSchedulerILb0ELb0ELb0ELi96EEEEEEEEEvNT_6ParamsE,"ax",@progbits
	.align	128
.text._ZN7cutlass13device_kernelIN5flash19enable_sm80_to_sm89INS1_16FlashAttnBwdSm80INS1_25CollectiveMainloopBwdSm80ILi2ELi1EN4cute5tupleIJNS5_1CILi64EEENS7_ILi96EEENS7_ILi128EEEEEENS_10bfloat16_tEfNS_4arch4Sm80ELb0ELb0ELb1ELb0ELb0ELb0ELb0ELb0ELi2ELi2ELi2ELi2ELb1EEENS1_24CollectiveEpilogueBwdGQAISB_fSE_Li256ELb0ELb0EEENS1_19SingleTileSchedulerILb0ELb0ELb0ELi96EEEEEEEEEvNT_6ParamsE:
        .type           _ZN7cutlass13device_kernelIN5flash19enable_sm80_to_sm89INS1_16FlashAttnBwdSm80INS1_25CollectiveMainloopBwdSm80ILi2ELi1EN4cute5tupleIJNS5_1CILi64EEENS7_ILi96EEENS7_ILi128EEEEEENS_10bfloat16_tEfNS_4arch4Sm80ELb0ELb0ELb1ELb0ELb0ELb0ELb0ELb0ELi2ELi2ELi2ELi2ELb1EEENS1_24CollectiveEpilogueBwdGQAISB_fSE_Li256ELb0ELb0EEENS1_19SingleTileSchedulerILb0ELb0ELb0ELi96EEEEEEEEEvNT_6ParamsE,@function
        .size           _ZN7cutlass13device_kernelIN5flash19enable_sm80_to_sm89INS1_16FlashAttnBwdSm80INS1_25CollectiveMainloopBwdSm80ILi2ELi1EN4cute5tupleIJNS5_1CILi64EEENS7_ILi96EEENS7_ILi128EEEEEENS_10bfloat16_tEfNS_4arch4Sm80ELb0ELb0ELb1ELb0ELb0ELb0ELb0ELb0ELi2ELi2ELi2ELi2ELb1EEENS1_24CollectiveEpilogueBwdGQAISB_fSE_Li256ELb0ELb0EEENS1_19SingleTileSchedulerILb0ELb0ELb0ELi96EEEEEEEEEvNT_6ParamsE,(.L_x_99 - _ZN7cutlass13device_kernelIN5flash19enable_sm80_to_sm89INS1_16FlashAttnBwdSm80INS1_25CollectiveMainloopBwdSm80ILi2ELi1EN4cute5tupleIJNS5_1CILi64EEENS7_ILi96EEENS7_ILi128EEEEEENS_10bfloat16_tEfNS_4arch4Sm80ELb0ELb0ELb1ELb0ELb0ELb0ELb0ELb0ELi2ELi2ELi2ELi2ELb1EEENS1_24CollectiveEpilogueBwdGQAISB_fSE_Li256ELb0ELb0EEENS1_19SingleTileSchedulerILb0ELb0ELb0ELi96EEEEEEEEEvNT_6ParamsE)
        .other          _ZN7cutlass13device_kernelIN5flash19enable_sm80_to_sm89INS1_16FlashAttnBwdSm80INS1_25CollectiveMainloopBwdSm80ILi2ELi1EN4cute5tupleIJNS5_1CILi64EEENS7_ILi96EEENS7_ILi128EEEEEENS_10bfloat16_tEfNS_4arch4Sm80ELb0ELb0ELb1ELb0ELb0ELb0ELb0ELb0ELi2ELi2ELi2ELi2ELb1EEENS1_24CollectiveEpilogueBwdGQAISB_fSE_Li256ELb0ELb0EEENS1_19SingleTileSchedulerILb0ELb0ELb0ELi96EEEEEEEEEvNT_6ParamsE,@"STO_CUDA_ENTRY STV_DEFAULT"
_ZN7cutlass13device_kernelIN5flash19enable_sm80_to_sm89INS1_16FlashAttnBwdSm80INS1_25CollectiveMainloopBwdSm80ILi2ELi1EN4cute5tupleIJNS5_1CILi64EEENS7_ILi96EEENS7_ILi128EEEEEENS_10bfloat16_tEfNS_4arch4Sm80ELb0ELb0ELb1ELb0ELb0ELb0ELb0ELb0ELi2ELi2ELi2ELi2ELb1EEENS1_24CollectiveEpilogueBwdGQAISB_fSE_Li256ELb0ELb0EEENS1_19SingleTileSchedulerILb0ELb0ELb0ELi96EEEEEEEEEvNT_6ParamsE:
[----:B------:R-:W-:Y:S01]  /*0000*/  LDC R1, c[0x0][0x28] ;  /* 0x00000a00ff017b82 */ /* 0x000fe20000000800 */
[----:B------:R-:W-:Y:S05]  /*0010*/  EXIT ;  /* 0x000000000000794d */ /* 0x000fea0003800000 */
.L_x_2:
        /* <DEDUP_REMOVED lines=14> */
.L_x_99:


//--------------------- .text._ZN7cutlass13device_kernelIN5flash19enable_sm80_to_sm89INS1_16FlashAttnBwdSm80INS1_25CollectiveMainloopBwdSm80ILi2ELi1EN4cute5tupleIJNS5_1CILi64EEENS7_ILi96EEENS7_ILi128EEEEEENS_10bfloat16_tEfNS_4arch4Sm80ELb0ELb0ELb1ELb0ELb1ELb0ELb0ELb0ELi2ELi2ELi2ELi2ELb1EEENS1_24CollectiveEpilogueBwdGQAISB_fSE_Li256ELb0ELb1EEENS1_19SingleTileSchedulerILb0ELb0ELb0ELi96EEEEEEEEEvNT_6ParamsE --------------------------
	.section	.text._ZN7cutlass13device_kernelIN5flash19enable_sm80_to_sm89INS1_16FlashAttnBwdSm80INS1_25CollectiveMainloopBwdSm80ILi2ELi1EN4cute5tupleIJNS5_1CILi64EEENS7_ILi96EEENS7_ILi128EEEEEENS_10bfloat16_tEfNS_4arch4Sm80ELb0ELb0ELb1ELb0ELb1ELb0ELb0ELb0ELi2ELi2ELi2ELi2ELb1EEENS1_24CollectiveEpilogueBwdGQAISB_fSE_Li256ELb0ELb1EEENS1_19SingleTileSchedulerILb0ELb0ELb0ELi96EEEEEEEEEvNT_6ParamsE,"ax",@progbits
	.align	128
.text._ZN7cutlass13device_kernelIN5flash19enable_sm80_to_sm89INS1_16FlashAttnBwdSm80INS1_25CollectiveMainloopBwdSm80ILi2ELi1EN4cute5tupleIJNS5_1CILi64EEENS7_ILi96EEENS7_ILi128EEEEEENS_10bfloat16_tEfNS_4arch4Sm80ELb0ELb0ELb1ELb0ELb1ELb0ELb0ELb0ELi2ELi2ELi2ELi2ELb1EEENS1_24CollectiveEpilogueBwdGQAISB_fSE_Li256ELb0ELb1EEENS1_19SingleTileSchedulerILb0ELb0ELb0ELi96EEEEEEEEEvNT_6ParamsE:
        .type           _ZN7cutlass13device_kernelIN5flash19enable_sm80_to_sm89INS1_16FlashAttnBwdSm80INS1_25CollectiveMainloopBwdSm80ILi2ELi1EN4cute5tupleIJNS5_1CILi64EEENS7_ILi96EEENS7_ILi128EEEEEENS_10bfloat16_tEfNS_4arch4Sm80ELb0ELb0ELb1ELb0ELb1ELb0ELb0ELb0ELi2ELi2ELi2ELi2ELb1EEENS1_24CollectiveEpilogueBwdGQAISB_fSE_Li256ELb0ELb1EEENS1_19SingleTileSchedulerILb0ELb0ELb0ELi96EEEEEEEEEvNT_6ParamsE,@function
        .size           _ZN7cutlass13device_kernelIN5flash19enable_sm80_to_sm89INS1_16FlashAttnBwdSm80INS1_25CollectiveMainloopBwdSm80ILi2ELi1EN4cute5tupleIJNS5_1CILi64EEENS7_ILi96EEENS7_ILi128EEEEEENS_10bfloat16_tEfNS_4arch4Sm80ELb0ELb0ELb1ELb0ELb1ELb0ELb0ELb0ELi2ELi2ELi2ELi2ELb1EEENS1_24CollectiveEpilogueBwdGQAISB_fSE_Li256ELb0ELb1EEENS1_19SingleTileSchedulerILb0ELb0ELb0ELi96EEEEEEEEEvNT_6ParamsE,(.L_x_100 - _ZN7cutlass13device_kernelIN5flash19enable_sm80_to_sm89INS1_16FlashAttnBwdSm80INS1_25CollectiveMainloopBwdSm80ILi2ELi1EN4cute5tupleIJNS5_1CILi64EEENS7_ILi96EEENS7_ILi128EEEEEENS_10bfloat16_tEfNS_4arch4Sm80ELb0ELb0ELb1ELb0ELb1ELb0ELb0ELb0ELi2ELi2ELi2ELi2ELb1EEENS1_24CollectiveEpilogueBwdGQAISB_fSE_Li256ELb0ELb1EEENS1_19SingleTileSchedulerILb0ELb0ELb0ELi96EEEEEEEEEvNT_6ParamsE)
        .other          _ZN7cutlass13device_kernelIN5flash19enable_sm80_to_sm89INS1_16FlashAttnBwdSm80INS1_25CollectiveMainloopBwdSm80ILi2ELi1EN4cute5tupleIJNS5_1CILi64EEENS7_ILi96EEENS7_ILi128EEEEEENS_10bfloat16_tEfNS_4arch4Sm80ELb0ELb0ELb1ELb0ELb1ELb0ELb0ELb0ELi2ELi2ELi2ELi2ELb1EEENS1_24CollectiveEpilogueBwdGQAISB_fSE_Li256ELb0ELb1EEENS1_19SingleTileSchedulerILb0ELb0ELb0ELi96EEEEEEEEEvNT_6ParamsE,@"STO_CUDA_ENTRY STV_DEFAULT"
_ZN7cutlass13device_kernelIN5flash19enable_sm80_to_sm89INS1_16FlashAttnBwdSm80INS1_25CollectiveMainloopBwdSm80ILi2ELi1EN4cute5tupleIJNS5_1CILi64EEENS7_ILi96EEENS7_ILi128EEEEEENS_10bfloat16_tEfNS_4arch4Sm80ELb0ELb0ELb1ELb0ELb1ELb0ELb0ELb0ELi2ELi2ELi2ELi2ELb1EEENS1_24CollectiveEpilogueBwdGQAISB_fSE_Li256ELb0ELb1EEENS1_19SingleTileSchedulerILb0ELb0ELb0ELi96EEEEEEEEEvNT_6ParamsE:
[----:B------:R-:W-:Y:S01]  /*0000*/  LDC R1, c[0x0][0x28] ;  /* 0x00000a00ff017b82 */ /* 0x000fe20000000800 */
[----:B------:R-:W-:Y:S05]  /*0010*/  EXIT ;  /* 0x000000000000794d */ /* 0x000fea0003800000 */
.L_x_3:
        /* <DEDUP_REMOVED lines=14> */
.L_x_100:


//--------------------- .text._ZN7cutlass13device_kernelIN5flash19enable_sm80_to_sm89INS1_16FlashAttnBwdSm80INS1_25CollectiveMainloopBwdSm80ILi2ELi1EN4cute5tupleIJNS5_1CILi64EEENS7_ILi96EEENS7_ILi128EEEEEENS_10bfloat16_tEfNS_4arch4Sm80ELb0ELb0ELb1ELb1ELb0ELb0ELb0ELb0ELi2ELi2ELi2ELi2ELb1EEENS1_21CollectiveEpilogueBwdISB_SC_SE_Li256ELb1ELb0ELi4EEENS1_19SingleTileSchedulerILb1ELb0ELb0ELi96EEEEEEEEEvNT_6ParamsE --------------------------
	.section	.text._ZN7cutlass13device_kernelIN5flash19enable_sm80_to_sm89INS1_16FlashAttnBwdSm80INS1_25CollectiveMainloopBwdSm80ILi2ELi1EN4cute5tupleIJNS5_1CILi64EEENS7_ILi96EEENS7_ILi128EEEEEENS_10bfloat16_tEfNS_4arch4Sm80ELb0ELb0ELb1ELb1ELb0ELb0ELb0ELb0ELi2ELi2ELi2ELi2ELb1EEENS1_21CollectiveEpilogueBwdISB_SC_SE_Li256ELb1ELb0ELi4EEENS1_19SingleTileSchedulerILb1ELb0ELb0ELi96EEEEEEEEEvNT_6ParamsE,"ax",@progbits
	.align	128
.text._ZN7cutlass13device_kernelIN5flash19enable_sm80_to_sm89INS1_16FlashAttnBwdSm80INS1_25CollectiveMainloopBwdSm80ILi2ELi1EN4cute5tupleIJNS5_1CILi64EEENS7_ILi96EEENS7_ILi128EEEEEENS_10bfloat16_tEfNS_4arch4Sm80ELb0ELb0ELb1ELb1ELb0ELb0ELb0ELb0ELi2ELi2ELi2ELi2ELb1EEENS1_21CollectiveEpilogueBwdISB_SC_SE_Li256ELb1ELb0ELi4EEENS1_19SingleTileSchedulerILb1ELb0ELb0ELi96EEEEEEEEEvNT_6ParamsE:
        .type           _ZN7cutlass13device_kernelIN5flash19enable_sm80_to_sm89INS1_16FlashAttnBwdSm80INS1_25CollectiveMainloopBwdSm80ILi2ELi1EN4cute5tupleIJNS5_1CILi64EEENS7_ILi96EEENS7_ILi128EEEEEENS_10bfloat16_tEfNS_4arch4Sm80ELb0ELb0ELb1ELb1ELb0ELb0ELb0ELb0ELi2ELi2ELi2ELi2ELb1EEENS1_21CollectiveEpilogueBwdISB_SC_SE_Li256ELb1ELb0ELi4EEENS1_19SingleTileSchedulerILb1ELb0ELb0ELi96EEEEEEEEEvNT_6ParamsE,@function
        .size           _ZN7cutlass13device_kernelIN5flash19enable_sm80_to_sm89INS1_16FlashAttnBwdSm80INS1_25CollectiveMainloopBwdSm80ILi2ELi1EN4cute5tupleIJNS5_1CILi64EEENS7_ILi96EEENS7_ILi128EEEEEENS_10bfloat16_tEfNS_4arch4Sm80ELb0ELb0ELb1ELb1ELb0ELb0ELb0ELb0ELi2ELi2ELi2ELi2ELb1EEENS1_21CollectiveEpilogueBwdISB_SC_SE_Li256ELb1ELb0ELi4EEENS1_19SingleTileSchedulerILb1ELb0ELb0ELi96EEEEEEEEEvNT_6ParamsE,(.L_x_101 - _ZN7cutlass13device_kernelIN5flash19enable_sm80_to_sm89INS1_16FlashAttnBwdSm80INS1_25CollectiveMainloopBwdSm80ILi2ELi1EN4cute5tupleIJNS5_1CILi64EEENS7_ILi96EEENS7_ILi128EEEEEENS_10bfloat16_tEfNS_4arch4Sm80ELb0ELb0ELb1ELb1ELb0ELb0ELb0ELb0ELi2ELi2ELi2ELi2ELb1EEENS1_21CollectiveEpilogueBwdISB_SC_SE_Li256ELb1ELb0ELi4EEENS1_19SingleTileSchedulerILb1ELb0ELb0ELi96EEEEEEEEEvNT_6ParamsE)
        .other          _ZN7cutlass13device_kernelIN5flash19enable_sm80_to_sm89INS1_16FlashAttnBwdSm80INS1_25CollectiveMainloopBwdSm80ILi2ELi1EN4cute5tupleIJNS5_1CILi64EEENS7_ILi96EEENS7_ILi128EEEEEENS_10bfloat16_tEfNS_4arch4Sm80ELb0ELb0ELb1ELb1ELb0ELb0ELb0ELb0ELi2ELi2ELi2ELi2ELb1EEENS1_21CollectiveEpilogueBwdISB_SC_SE_Li256ELb1ELb0ELi4EEENS1_19SingleTileSchedulerILb1ELb0ELb0ELi96EEEEEEEEEvNT_6ParamsE,@"STO_CUDA_ENTRY STV_DEFAULT"
_ZN7cutlass13device_kernelIN5flash19enable_sm80_to_sm89INS1_16FlashAttnBwdSm80INS1_25CollectiveMainloopBwdSm80ILi2ELi1EN4cute5tupleIJNS5_1CILi64EEENS7_ILi96EEENS7_ILi128EEEEEENS_10bfloat16_tEfNS_4arch4Sm80ELb0ELb0ELb1ELb1ELb0ELb0ELb0ELb0ELi2ELi2ELi2ELi2ELb1EEENS1_21CollectiveEpilogueBwdISB_SC_SE_Li256ELb1ELb0ELi4EEENS1_19SingleTileSchedulerILb1ELb0ELb0ELi96EEEEEEEEEvNT_6ParamsE:
[----:B------:R-:W-:Y:S01]  /*0000*/  LDC R1, c[0x0][0x28] ;  /* 0x00000a00ff017b82 */ /* 0x000fe20000000800 */
[----:B------:R-:W-:Y:S05]  /*0010*/  EXIT ;  /* 0x000000000000794d */ /* 0x000fea0003800000 */
.L_x_4:
        /* <DEDUP_REMOVED lines=14> */
.L_x_101:


//--------------------- .text._ZN7cutlass13device_kernelIN5flash19enable_sm80_to_sm89INS1_16FlashAttnBwdSm80INS1_25CollectiveMainloopBwdSm80ILi2ELi1EN4cute5tupleIJNS5_1CILi64EEENS7_ILi96EEENS7_ILi128EEEEEENS_10bfloat16_tEfNS_4arch4Sm80ELb0ELb0ELb1ELb1ELb1ELb0ELb0ELb0ELi2ELi2ELi2ELi2ELb1EEENS1_21CollectiveEpilogueBwdISB_SC_SE_Li256ELb1ELb0ELi4EEENS1_19SingleTileSchedulerILb1ELb0ELb0ELi96EEEEEEEEEvNT_6ParamsE --------------------------
	.section	.text._ZN7cutlass13device_kernelIN5flash19enable_sm80_to_sm89INS1_16FlashAttnBwdSm80INS1_25CollectiveMainloopBwdSm80ILi2ELi1EN4cute5tupleIJNS5_1CILi64EEENS7_ILi96EEENS7_ILi128EEEEEENS_10bfloat16_tEfNS_4arch4Sm80ELb0ELb0ELb1ELb1ELb1ELb0ELb0ELb0ELi2ELi2ELi2ELi2ELb1EEENS1_21CollectiveEpilogueBwdISB_SC_SE_Li256ELb1ELb0ELi4EEENS1_19SingleTileSchedulerILb1ELb0ELb0ELi96EEEEEEEEEvNT_6ParamsE,"ax",@progbits
	.align	128
.text._ZN7cutlass13device_kernelIN5flash19enable_sm80_to_sm89INS1_16FlashAttnBwdSm80INS1_25CollectiveMainloopBwdSm80ILi2ELi1EN4cute5tupleIJNS5_1CILi64EEENS7_ILi96EEENS7_ILi128EEEEEENS_10bfloat16_tEfNS_4arch4Sm80ELb0ELb0ELb1ELb1ELb1ELb0ELb0ELb0ELi2ELi2ELi2ELi2ELb1EEENS1_21CollectiveEpilogueBwdISB_SC_SE_Li256ELb1ELb0ELi4EEENS1_19SingleTileSchedulerILb1ELb0ELb0ELi96EEEEEEEEEvNT_6ParamsE:
        .type           _ZN7cutlass13device_kernelIN5flash19enable_sm80_to_sm89INS1_16FlashAttnBwdSm80INS1_25CollectiveMainloopBwdSm80ILi2ELi1EN4cute5tupleIJNS5_1CILi64EEENS7_ILi96EEENS7_ILi128EEEEEENS_10bfloat16_tEfNS_4arch4Sm80ELb0ELb0ELb1ELb1ELb1ELb0ELb0ELb0ELi2ELi2ELi2ELi2ELb1EEENS1_21CollectiveEpilogueBwdISB_SC_SE_Li256ELb1ELb0ELi4EEENS1_19SingleTileSchedulerILb1ELb0ELb0ELi96EEEEEEEEEvNT_6ParamsE,@function
        .size           _ZN7cutlass13device_kernelIN5flash19enable_sm80_to_sm89INS1_16FlashAttnBwdSm80INS1_25CollectiveMainloopBwdSm80ILi2ELi1EN4cute5tupleIJNS5_1CILi64EEENS7_ILi96EEENS7_ILi128EEEEEENS_10bfloat16_tEfNS_4arch4Sm80ELb0ELb0ELb1ELb1ELb1ELb0ELb0ELb0ELi2ELi2ELi2ELi2ELb1EEENS1_21CollectiveEpilogueBwdISB_SC_SE_Li256ELb1ELb0ELi4EEENS1_19SingleTileSchedulerILb1ELb0ELb0ELi96EEEEEEEEEvNT_6ParamsE,(.L_x_102 - _ZN7cutlass13device_kernelIN5flash19enable_sm80_to_sm89INS1_16FlashAttnBwdSm80INS1_25CollectiveMainloopBwdSm80ILi2ELi1EN4cute5tupleIJNS5_1CILi64EEENS7_ILi96EEENS7_ILi128EEEEEENS_10bfloat16_tEfNS_4arch4Sm80ELb0ELb0ELb1ELb1ELb1ELb0ELb0ELb0ELi2ELi2ELi2ELi2ELb1EEENS1_21CollectiveEpilogueBwdISB_SC_SE_Li256ELb1ELb0ELi4EEENS1_19SingleTileSchedulerILb1ELb0ELb0ELi96EEEEEEEEEvNT_6ParamsE)
        .other          _ZN7cutlass13device_kernelIN5flash19enable_sm80_to_sm89INS1_16FlashAttnBwdSm80INS1_25CollectiveMainloopBwdSm80ILi2ELi1EN4cute5tupleIJNS5_1CILi64EEENS7_ILi96EEENS7_ILi128EEEEEENS_10bfloat16_tEfNS_4arch4Sm80ELb0ELb0ELb1ELb1ELb1ELb0ELb0ELb0ELi2ELi2ELi2ELi2ELb1EEENS1_21CollectiveEpilogueBwdISB_SC_SE_Li256ELb1ELb0ELi4EEENS1_19SingleTileSchedulerILb1ELb0ELb0ELi96EEEEEEEEEvNT_6ParamsE,@"STO_CUDA_ENTRY STV_DEFAULT"
_ZN7cutlass13device_kernelIN5flash19enable_sm80_to_sm89INS1_16FlashAttnBwdSm80INS1_25CollectiveMainloopBwdSm80ILi2ELi1EN4cute5tupleIJNS5_1CILi64EEENS7_ILi96EEENS7_ILi128EEEEEENS_10bfloat16_tEfNS_4arch4Sm80ELb0ELb0ELb1ELb1ELb1ELb0ELb0ELb0ELi2ELi2ELi2ELi2ELb1EEENS1_21CollectiveEpilogueBwdISB_SC_SE_Li256ELb1ELb0ELi4EEENS1_19SingleTileSchedulerILb1ELb0ELb0ELi96EEEEEEEEEvNT_6ParamsE:
[----:B------:R-:W-:Y:S01]  /*0000*/  LDC R1, c[0x0][0x28] ;  /* 0x00000a00ff017b82 */ /* 0x000fe20000000800 */
[----:B------:R-:W-:Y:S05]  /*0010*/  EXIT ;  /* 0x000000000000794d */ /* 0x000fea0003800000 */
.L_x_5:
        /* <DEDUP_REMOVED lines=14> */
.L_x_102:


//--------------------- .text._ZN7cutlass13device_kernelIN5flash19enable_sm80_to_sm89INS1_16FlashAttnBwdSm80INS1_25CollectiveMainloopBwdSm80ILi2ELi1EN4cute5tupleIJNS5_1CILi64EEENS7_ILi96EEENS7_ILi128EEEEEENS_10bfloat16_tEfNS_4arch4Sm80ELb0ELb0ELb1ELb1ELb0ELb0ELb0ELb0ELi2ELi2ELi2ELi2ELb1EEENS1_24CollectiveEpilogueBwdGQAISB_fSE_Li256ELb1ELb0EEENS1_19SingleTileSchedulerILb1ELb0ELb0ELi96EEEEEEEEEvNT_6ParamsE --------------------------
	.section	.text._ZN7cutlass13device_kernelIN5flash19enable_sm80_to_sm89INS1_16FlashAttnBwdSm80INS1_25CollectiveMainloopBwdSm80ILi2ELi1EN4cute5tupleIJNS5_1CILi64EEENS7_ILi96EEENS7_ILi128EEEEEENS_10bfloat16_tEfNS_4arch4Sm80ELb0ELb0ELb1ELb1ELb0ELb0ELb0ELb0ELi2ELi2ELi2ELi2ELb1EEENS1_24CollectiveEpilogueBwdGQAISB_fSE_Li256ELb1ELb0EEENS1_19SingleTileSchedulerILb1ELb0ELb0ELi96EEEEEEEEEvNT_6ParamsE,"ax",@progbits
	.align	128
.text._ZN7cutlass13device_kernelIN5flash19enable_sm80_to_sm89INS1_16FlashAttnBwdSm80INS1_25CollectiveMainloopBwdSm80ILi2ELi1EN4cute5tupleIJNS5_1CILi64EEENS7_ILi96EEENS7_ILi128EEEEEENS_10bfloat16_tEfNS_4arch4Sm80ELb0ELb0ELb1ELb1ELb0ELb0ELb0ELb0ELi2ELi2ELi2ELi2ELb1EEENS1_24CollectiveEpilogueBwdGQAISB_fSE_Li256ELb1ELb0EEENS1_19SingleTileSchedulerILb1ELb0ELb0ELi96EEEEEEEEEvNT_6ParamsE:
        .type           _ZN7cutlass13device_kernelIN5flash19enable_sm80_to_sm89INS1_16FlashAttnBwdSm80INS1_25CollectiveMainloopBwdSm80ILi2ELi1EN4cute5tupleIJNS5_1CILi64EEENS7_ILi96EEENS7_ILi128EEEEEENS_10bfloat16_tEfNS_4arch4Sm80ELb0ELb0ELb1ELb1ELb0ELb0ELb0ELb0ELi2ELi2ELi2ELi2ELb1EEENS1_24CollectiveEpilogueBwdGQAISB_fSE_Li256ELb1ELb0EEENS1_19SingleTileSchedulerILb1ELb0ELb0ELi96EEEEEEEEEvNT_6ParamsE,@function
        .size           _ZN7cutlass13device_kernelIN5flash19enable_sm80_to_sm89INS1_16FlashAttnBwdSm80INS1_25CollectiveMainloopBwdSm80ILi2ELi1EN4cute5tupleIJNS5_1CILi64EEENS7_ILi96EEENS7_ILi128EEEEEENS_10bfloat16_tEfNS_4arch4Sm80ELb0ELb0ELb1ELb1ELb0ELb0ELb0ELb0ELi2ELi2ELi2ELi2ELb1EEENS1_24CollectiveEpilogueBwdGQAISB_fSE_Li256ELb1ELb0EEENS1_19SingleTileSchedulerILb1ELb0ELb0ELi96EEEEEEEEEvNT_6ParamsE,(.L_x_103 - _ZN7cutlass13device_kernelIN5flash19enable_sm80_to_sm89INS1_16FlashAttnBwdSm80INS1_25CollectiveMainloopBwdSm80ILi2ELi1EN4cute5tupleIJNS5_1CILi64EEENS7_ILi96EEENS7_ILi128EEEEEENS_10bfloat16_tEfNS_4arch4Sm80ELb0ELb0ELb1ELb1ELb0ELb0ELb0ELb0ELi2ELi2ELi2ELi2ELb1EEENS1_24CollectiveEpilogueBwdGQAISB_fSE_Li256ELb1ELb0EEENS1_19SingleTileSchedulerILb1ELb0ELb0ELi96EEEEEEEEEvNT_6ParamsE)
        .other          _ZN7cutlass13device_kernelIN5flash19enable_sm80_to_sm89INS1_16FlashAttnBwdSm80INS1_25CollectiveMainloopBwdSm80ILi2ELi1EN4cute5tupleIJNS5_1CILi64EEENS7_ILi96EEENS7_ILi128EEEEEENS_10bfloat16_tEfNS_4arch4Sm80ELb0ELb0ELb1ELb1ELb0ELb0ELb0ELb0ELi2ELi2ELi2ELi2ELb1EEENS1_24CollectiveEpilogueBwdGQAISB_fSE_Li256ELb1ELb0EEENS1_19SingleTileSchedulerILb1ELb0ELb0ELi96EEEEEEEEEvNT_6ParamsE,@"STO_CUDA_ENTRY STV_DEFAULT"
_ZN7cutlass13device_kernelIN5flash19enable_sm80_to_sm89INS1_16FlashAttnBwdSm80INS1_25CollectiveMainloopBwdSm80ILi2ELi1EN4cute5tupleIJNS5_1CILi64EEENS7_ILi96EEENS7_ILi128EEEEEENS_10bfloat16_tEfNS_4arch4Sm80ELb0ELb0ELb1ELb1ELb0ELb0ELb0ELb0ELi2ELi2ELi2ELi2ELb1EEENS1_24CollectiveEpilogueBwdGQAISB_fSE_Li256ELb1ELb0EEENS1_19SingleTileSchedulerILb1ELb0ELb0ELi96EEEEEEEEEvNT_6ParamsE:
[----:B------:R-:W-:Y:S01]  /*0000*/  LDC R1, c[0x0][0x28] ;  /* 0x00000a00ff017b82 */ /* 0x000fe20000000800 */
[----:B------:R-:W-:Y:S05]  /*0010*/  EXIT ;  /* 0x000000000000794d */ /* 0x000fea0003800000 */
.L_x_6:
        /* <DEDUP_REMOVED lines=14> */
.L_x_103:


//--------------------- .text._ZN7cutlass13device_kernelIN5flash19enable_sm80_to_sm89INS1_16FlashAttnBwdSm80INS1_25CollectiveMainloopBwdSm80ILi2ELi1EN4cute5tupleIJNS5_1CILi64EEENS7_ILi96EEENS7_ILi128EEEEEENS_10bfloat16_tEfNS_4arch4Sm80ELb0ELb0ELb1ELb1ELb1ELb0ELb0ELb0ELi2ELi2ELi2ELi2ELb1EEENS1_24CollectiveEpilogueBwdGQAISB_fSE_Li256ELb1ELb1EEENS1_19SingleTileSchedulerILb1ELb0ELb0ELi96EEEEEEEEEvNT_6ParamsE --------------------------
	.section	.text._ZN7cutlass13device_kernelIN5flash19enable_sm80_to_sm89INS1_16FlashAttnBwdSm80INS1_25CollectiveMainloopBwdSm80ILi2ELi1EN4cute5tupleIJNS5_1CILi64EEENS7_ILi96EEENS7_ILi128EEEEEENS_10bfloat16_tEfNS_4arch4Sm80ELb0ELb0ELb1ELb1ELb1ELb0ELb0ELb0ELi2ELi2ELi2ELi2ELb1EEENS1_24CollectiveEpilogueBwdGQAISB_fSE_Li256ELb1ELb1EEENS1_19SingleTileSchedulerILb1ELb0ELb0ELi96EEEEEEEEEvNT_6ParamsE,"ax",@progbits
	.align	128
.text._ZN7cutlass13device_kernelIN5flash19enable_sm80_to_sm89INS1_16FlashAttnBwdSm80INS1_25CollectiveMainloopBwdSm80ILi2ELi1EN4cute5tupleIJNS5_1CILi64EEENS7_ILi96EEENS7_ILi128EEEEEENS_10bfloat16_tEfNS_4arch4Sm80ELb0ELb0ELb1ELb1ELb1ELb0ELb0ELb0ELi2ELi2ELi2ELi2ELb1EEENS1_24CollectiveEpilogueBwdGQAISB_fSE_Li256ELb1ELb1EEENS1_19SingleTileSchedulerILb1ELb0ELb0ELi96EEEEEEEEEvNT_6ParamsE:
        .type           _ZN7cutlass13device_kernelIN5flash19enable_sm80_to_sm89INS1_16FlashAttnBwdSm80INS1_25CollectiveMainloopBwdSm80ILi2ELi1EN4cute5tupleIJNS5_1CILi64EEENS7_ILi96EEENS7_ILi128EEEEEENS_10bfloat16_tEfNS_4arch4Sm80ELb0ELb0ELb1ELb1ELb1ELb0ELb0ELb0ELi2ELi2ELi2ELi2ELb1EEENS1_24CollectiveEpilogueBwdGQAISB_fSE_Li256ELb1ELb1EEENS1_19SingleTileSchedulerILb1ELb0ELb0ELi96EEEEEEEEEvNT_6ParamsE,@function
        .size           _ZN7cutlass13device_kernelIN5flash19enable_sm80_to_sm89INS1_16FlashAttnBwdSm80INS1_25CollectiveMainloopBwdSm80ILi2ELi1EN4cute5tupleIJNS5_1CILi64EEENS7_ILi96EEENS7_ILi128EEEEEENS_10bfloat16_tEfNS_4arch4Sm80ELb0ELb0ELb1ELb1ELb1ELb0ELb0ELb0ELi2ELi2ELi2ELi2ELb1EEENS1_24CollectiveEpilogueBwdGQAISB_fSE_Li256ELb1ELb1EEENS1_19SingleTileSchedulerILb1ELb0ELb0ELi96EEEEEEEEEvNT_6ParamsE,(.L_x_104 - _ZN7cutlass13device_kernelIN5flash19enable_sm80_to_sm89INS1_16FlashAttnBwdSm80INS1_25CollectiveMainloopBwdSm80ILi2ELi1EN4cute5tupleIJNS5_1CILi64EEENS7_ILi96EEENS7_ILi128EEEEEENS_10bfloat16_tEfNS_4arch4Sm80ELb0ELb0ELb1ELb1ELb1ELb0ELb0ELb0ELi2ELi2ELi2ELi2ELb1EEENS1_24CollectiveEpilogueBwdGQAISB_fSE_Li256ELb1ELb1EEENS1_19SingleTileSchedulerILb1ELb0ELb0ELi96EEEEEEEEEvNT_6ParamsE)
        .other          _ZN7cutlass13device_kernelIN5flash19enable_sm80_to_sm89INS1_16FlashAttnBwdSm80INS1_25CollectiveMainloopBwdSm80ILi2ELi1EN4cute5tupleIJNS5_1CILi64EEENS7_ILi96EEENS7_ILi128EEEEEENS_10bfloat16_tEfNS_4arch4Sm80ELb0ELb0ELb1ELb1ELb1ELb0ELb0ELb0ELi2ELi2ELi2ELi2ELb1EEENS1_24CollectiveEpilogueBwdGQAISB_fSE_Li256ELb1ELb1EEENS1_19SingleTileSchedulerILb1ELb0ELb0ELi96EEEEEEEEEvNT_6ParamsE,@"STO_CUDA_ENTRY STV_DEFAULT"
_ZN7cutlass13device_kernelIN5flash19enable_sm80_to_sm89INS1_16FlashAttnBwdSm80INS1_25CollectiveMainloopBwdSm80ILi2ELi1EN4cute5tupleIJNS5_1CILi64EEENS7_ILi96EEENS7_ILi128EEEEEENS_10bfloat16_tEfNS_4arch4Sm80ELb0ELb0ELb1ELb1ELb1ELb0ELb0ELb0ELi2ELi2ELi2ELi2ELb1EEENS1_24CollectiveEpilogueBwdGQAISB_fSE_Li256ELb1ELb1EEENS1_19SingleTileSchedulerILb1ELb0ELb0ELi96EEEEEEEEEvNT_6ParamsE:
[----:B------:R-:W-:Y:S01]  /*0000*/  LDC R1, c[0x0][0x28] ;  /* 0x00000a00ff017b82 */ /* 0x000fe20000000800 */
[----:B------:R-:W-:Y:S05]  /*0010*/  EXIT ;  /* 0x000000000000794d */ /* 0x000fea0003800000 */
.L_x_7:
        /* <DEDUP_REMOVED lines=14> */
.L_x_104:


//--------------------- .text._ZN7cutlass13device_kernelIN5flash19enable_sm80_to_sm89INS1_16FlashAttnBwdSm80INS1_25CollectiveMainloopBwdSm80ILi2ELi1EN4cute5tupleIJNS5_1CILi64EEENS7_ILi96EEENS7_ILi128EEEEEENS_10bfloat16_tEfNS_4arch4Sm80ELb0ELb1ELb1ELb0ELb0ELb0ELb0ELb0ELi2ELi2ELi2ELi2ELb1EEENS1_21CollectiveEpilogueBwdISB_SC_SE_Li256ELb0ELb0ELi4EEENS1_19SingleTileSchedulerILb0ELb0ELb0ELi96EEEEEEEEEvNT_6ParamsE --------------------------
	.section	.text._ZN7cutlass13device_kernelIN5flash19enable_sm80_to_sm89INS1_16FlashAttnBwdSm80INS1_25CollectiveMainloopBwdSm80ILi2ELi1EN4cute5tupleIJNS5_1CILi64EEENS7_ILi96EEENS7_ILi128EEEEEENS_10bfloat16_tEfNS_4arch4Sm80ELb0ELb1ELb1ELb0ELb0ELb0ELb0ELb0ELi2ELi2ELi2ELi2ELb1EEENS1_21CollectiveEpilogueBwdISB_SC_SE_Li256ELb0ELb0ELi4EEENS1_19SingleTileSchedulerILb0ELb0ELb0ELi96EEEEEEEEEvNT_6ParamsE,"ax",@progbits
	.align	128
.text._ZN7cutlass13device_kernelIN5flash19enable_sm80_to_sm89INS1_16FlashAttnBwdSm80INS1_25CollectiveMainloopBwdSm80ILi2ELi1EN4cute5tupleIJNS5_1CILi64EEENS7_ILi96EEENS7_ILi128EEEEEENS_10bfloat16_tEfNS_4arch4Sm80ELb0ELb1ELb1ELb0ELb0ELb0ELb0ELb0ELi2ELi2ELi2ELi2ELb1EEENS1_21CollectiveEpilogueBwdISB_SC_SE_Li256ELb0ELb0ELi4EEENS1_19SingleTileSchedulerILb0ELb0ELb0ELi96EEEEEEEEEvNT_6ParamsE:
        .type           _ZN7cutlass13device_kernelIN5flash19enable_sm80_to_sm89INS1_16FlashAttnBwdSm80INS1_25CollectiveMainloopBwdSm80ILi2ELi1EN4cute5tupleIJNS5_1CILi64EEENS7_ILi96EEENS7_ILi128EEEEEENS_10bfloat16_tEfNS_4arch4Sm80ELb0ELb1ELb1ELb0ELb0ELb0ELb0ELb0ELi2ELi2ELi2ELi2ELb1EEENS1_21CollectiveEpilogueBwdISB_SC_SE_Li256ELb0ELb0ELi4EEENS1_19SingleTileSchedulerILb0ELb0ELb0ELi96EEEEEEEEEvNT_6ParamsE,@function
        .size           _ZN7cutlass13device_kernelIN5flash19enable_sm80_to_sm89INS1_16FlashAttnBwdSm80INS1_25CollectiveMainloopBwdSm80ILi2ELi1EN4cute5tupleIJNS5_1CILi64EEENS7_ILi96EEENS7_ILi128EEEEEENS_10bfloat16_tEfNS_4arch4Sm80ELb0ELb1ELb1ELb0ELb0ELb0ELb0ELb0ELi2ELi2ELi2ELi2ELb1EEENS1_21CollectiveEpilogueBwdISB_SC_SE_Li256ELb0ELb0ELi4EEENS1_19SingleTileSchedulerILb0ELb0ELb0ELi96EEEEEEEEEvNT_6ParamsE,(.L_x_105 - _ZN7cutlass13device_kernelIN5flash19enable_sm80_to_sm89INS1_16FlashAttnBwdSm80INS1_25CollectiveMainloopBwdSm80ILi2ELi1EN4cute5tupleIJNS5_1CILi64EEENS7_ILi96EEENS7_ILi128EEEEEENS_10bfloat16_tEfNS_4arch4Sm80ELb0ELb1ELb1ELb0ELb0ELb0ELb0ELb0ELi2ELi2ELi2ELi2ELb1EEENS1_21CollectiveEpilogueBwdISB_SC_SE_Li256ELb0ELb0ELi4EEENS1_19SingleTileSchedulerILb0ELb0ELb0ELi96EEEEEEEEEvNT_6ParamsE)
        .other          _ZN7cutlass13device_kernelIN5flash19enable_sm80_to_sm89INS1_16FlashAttnBwdSm80INS1_25CollectiveMainloopBwdSm80ILi2ELi1EN4cute5tupleIJNS5_1CILi64EEENS7_ILi96EEENS7_ILi128EEEEEENS_10bfloat16_tEfNS_4arch4Sm80ELb0ELb1ELb1ELb0ELb0ELb0ELb0ELb0ELi2ELi2ELi2ELi2ELb1EEENS1_21CollectiveEpilogueBwdISB_SC_SE_Li256ELb0ELb0ELi4EEENS1_19SingleTileSchedulerILb0ELb0ELb0ELi96EEEEEEEEEvNT_6ParamsE,@"STO_CUDA_ENTRY STV_DEFAULT"
_ZN7cutlass13device_kernelIN5flash19enable_sm80_to_sm89INS1_16FlashAttnBwdSm80INS1_25CollectiveMainloopBwdSm80ILi2ELi1EN4cute5tupleIJNS5_1CILi64EEENS7_ILi96EEENS7_ILi128EEEEEENS_10bfloat16_tEfNS_4arch4Sm80ELb0ELb1ELb1ELb0ELb0ELb0ELb0ELb0ELi2ELi2ELi2ELi2ELb1EEENS1_21CollectiveEpilogueBwdISB_SC_SE_Li256ELb0ELb0ELi4EEENS1_19SingleTileSchedulerILb0ELb0ELb0ELi96EEEEEEEEEvNT_6ParamsE:
[----:B------:R-:W-:Y:S01]  /*0000*/  LDC R1, c[0x0][0x28] ;  /* 0x00000a00ff017b82 */ /* 0x000fe20000000800 */
[----:B------:R-:W-:Y:S05]  /*0010*/  EXIT ;  /* 0x000000000000794d */ /* 0x000fea0003800000 */
.L_x_8:
        /* <DEDUP_REMOVED lines=14> */
.L_x_105:


//--------------------- .text._ZN7cutlass13device_kernelIN5flash19enable_sm80_to_sm89INS1_16FlashAttnBwdSm80INS1_25CollectiveMainloopBwdSm80ILi2ELi1EN4cute5tupleIJNS5_1CILi64EEENS7_ILi96EEENS7_ILi128EEEEEENS_10bfloat16_tEfNS_4arch4Sm80ELb0ELb1ELb1ELb0ELb1ELb0ELb0ELb0ELi2ELi2ELi2ELi2ELb1EEENS1_21CollectiveEpilogueBwdISB_SC_SE_Li256ELb0ELb0ELi4EEENS1_19SingleTileSchedulerILb0ELb0ELb0ELi96EEEEEEEEEvNT_6ParamsE --------------------------
	.section	.text._ZN7cutlass13device_kernelIN5flash19enable_sm80_to_sm89INS1_16FlashAttnBwdSm80INS1_25CollectiveMainloopBwdSm80ILi2ELi1EN4cute5tupleIJNS5_1CILi64EEENS7_ILi96EEENS7_ILi128EEEEEENS_10bfloat16_tEfNS_4arch4Sm80ELb0ELb1ELb1ELb0ELb1ELb0ELb0ELb0ELi2ELi2ELi2ELi2ELb1EEENS1_21CollectiveEpilogueBwdISB_SC_SE_Li256ELb0ELb0ELi4EEENS1_19SingleTileSchedulerILb0ELb0ELb0ELi96EEEEEEEEEvNT_6ParamsE,"ax",@progbits
	.align	128
.text._ZN7cutlass13device_kernelIN5flash19enable_sm80_to_sm89INS1_16FlashAttnBwdSm80INS1_25CollectiveMainloopBwdSm80ILi2ELi1EN4cute5tupleIJNS5_1CILi64EEENS7_ILi96EEENS7_ILi128EEEEEENS_10bfloat16_tEfNS_4arch4Sm80ELb0ELb1ELb1ELb0ELb1ELb0ELb0ELb0ELi2ELi2ELi2ELi2ELb1EEENS1_21CollectiveEpilogueBwdISB_SC_SE_Li256ELb0ELb0ELi4EEENS1_19SingleTileSchedulerILb0ELb0ELb0ELi96EEEEEEEEEvNT_6ParamsE:
        .type           _ZN7cutlass13device_kernelIN5flash19enable_sm80_to_sm89INS1_16FlashAttnBwdSm80INS1_25CollectiveMainloopBwdSm80ILi2ELi1EN4cute5tupleIJNS5_1CILi64EEENS7_ILi96EEENS7_ILi128EEEEEENS_10bfloat16_tEfNS_4arch4Sm80ELb0ELb1ELb1ELb0ELb1ELb0ELb0ELb0ELi2ELi2ELi2ELi2ELb1EEENS1_21CollectiveEpilogueBwdISB_SC_SE_Li256ELb0ELb0ELi4EEENS1_19SingleTileSchedulerILb0ELb0ELb0ELi96EEEEEEEEEvNT_6ParamsE,@function
        .size           _ZN7cutlass13device_kernelIN5flash19enable_sm80_to_sm89INS1_16FlashAttnBwdSm80INS1_25CollectiveMainloopBwdSm80ILi2ELi1EN4cute5tupleIJNS5_1CILi64EEENS7_ILi96EEENS7_ILi128EEEEEENS_10bfloat16_tEfNS_4arch4Sm80ELb0ELb1ELb1ELb0ELb1ELb0ELb0ELb0ELi2ELi2ELi2ELi2ELb1EEENS1_21CollectiveEpilogueBwdISB_SC_SE_Li256ELb0ELb0ELi4EEENS1_19SingleTileSchedulerILb0ELb0ELb0ELi96EEEEEEEEEvNT_6ParamsE,(.L_x_106 - _ZN7cutlass13device_kernelIN5flash19enable_sm80_to_sm89INS1_16FlashAttnBwdSm80INS1_25CollectiveMainloopBwdSm80ILi2ELi1EN4cute5tupleIJNS5_1CILi64EEENS7_ILi96EEENS7_ILi128EEEEEENS_10bfloat16_tEfNS_4arch4Sm80ELb0ELb1ELb1ELb0ELb1ELb0ELb0ELb0ELi2ELi2ELi2ELi2ELb1EEENS1_21CollectiveEpilogueBwdISB_SC_SE_Li256ELb0ELb0ELi4EEENS1_19SingleTileSchedulerILb0ELb0ELb0ELi96EEEEEEEEEvNT_6ParamsE)
        .other          _ZN7cutlass13device_kernelIN5flash19enable_sm80_to_sm89INS1_16FlashAttnBwdSm80INS1_25CollectiveMainloopBwdSm80ILi2ELi1EN4cute5tupleIJNS5_1CILi64EEENS7_ILi96EEENS7_ILi128EEEEEENS_10bfloat16_tEfNS_4arch4Sm80ELb0ELb1ELb1ELb0ELb1ELb0ELb0ELb0ELi2ELi2ELi2ELi2ELb1EEENS1_21CollectiveEpilogueBwdISB_SC_SE_Li256ELb0ELb0ELi4EEENS1_19SingleTileSchedulerILb0ELb0ELb0ELi96EEEEEEEEEvNT_6ParamsE,@"STO_CUDA_ENTRY STV_DEFAULT"
_ZN7cutlass13device_kernelIN5flash19enable_sm80_to_sm89INS1_16FlashAttnBwdSm80INS1_25CollectiveMainloopBwdSm80ILi2ELi1EN4cute5tupleIJNS5_1CILi64EEENS7_ILi96EEENS7_ILi128EEEEEENS_10bfloat16_tEfNS_4arch4Sm80ELb0ELb1ELb1ELb0ELb1ELb0ELb0ELb0ELi2ELi2ELi2ELi2ELb1EEENS1_21CollectiveEpilogueBwdISB_SC_SE_Li256ELb0ELb0ELi4EEENS1_19SingleTileSchedulerILb0ELb0ELb0ELi96EEEEEEEEEvNT_6ParamsE:
[----:B------:R-:W-:Y:S01]  /*0000*/  LDC R1, c[0x0][0x28] ;  /* 0x00000a00ff017b82 */ /* 0x000fe20000000800 */
[----:B------:R-:W-:Y:S05]  /*0010*/  EXIT ;  /* 0x000000000000794d */ /* 0x000fea0003800000 */
.L_x_9:
        /* <DEDUP_REMOVED lines=14> */
.L_x_106:


//--------------------- .text._ZN7cutlass13device_kernelIN5flash19enable_sm80_to_sm89INS1_16FlashAttnBwdSm80INS1_25CollectiveMainloopBwdSm80ILi2ELi1EN4cute5tupleIJNS5_1CILi64EEENS7_ILi96EEENS7_ILi128EEEEEENS_10bfloat16_tEfNS_4arch4Sm80ELb0ELb1ELb1ELb0ELb0ELb0ELb0ELb0ELi2ELi2ELi2ELi2ELb1EEENS1_24CollectiveEpilogueBwdGQAISB_fSE_Li256ELb0ELb0EEENS1_19SingleTileSchedulerILb0ELb0ELb0ELi96EEEEEEEEEvNT_6ParamsE --------------------------
	.section	.text._ZN7cutlass13device_kernelIN5flash19enable_sm80_to_sm89INS1_16FlashAttnBwdSm80INS1_25CollectiveMainloopBwdSm80ILi2ELi1EN4cute5tupleIJNS5_1CILi64EEENS7_ILi96EEENS7_ILi128EEEEEENS_10bfloat16_tEfNS_4arch4Sm80ELb0ELb1ELb1ELb0ELb0ELb0ELb0ELb0ELi2ELi2ELi2ELi2ELb1EEENS1_24CollectiveEpilogueBwdGQAISB_fSE_Li256ELb0ELb0EEENS1_19SingleTileSchedulerILb0ELb0ELb0ELi96EEEEEEEEEvNT_6ParamsE,"ax",@progbits
	.align	128
.text._ZN7cutlass13device_kernelIN5flash19enable_sm80_to_sm89INS1_16FlashAttnBwdSm80INS1_25CollectiveMainloopBwdSm80ILi2ELi1EN4cute5tupleIJNS5_1CILi64EEENS7_ILi96EEENS7_ILi128EEEEEENS_10bfloat16_tEfNS_4arch4Sm80ELb0ELb1ELb1ELb0ELb0ELb0ELb0ELb0ELi2ELi2ELi2ELi2ELb1EEENS1_24CollectiveEpilogueBwdGQAISB_fSE_Li256ELb0ELb0EEENS1_19SingleTileSchedulerILb0ELb0ELb0ELi96EEEEEEEEEvNT_6ParamsE:
        .type           _ZN7cutlass13device_kernelIN5flash19enable_sm80_to_sm89INS1_16FlashAttnBwdSm80INS1_25CollectiveMainloopBwdSm80ILi2ELi1EN4cute5tupleIJNS5_1CILi64EEENS7_ILi96EEENS7_ILi128EEEEEENS_10bfloat16_tEfNS_4arch4Sm80ELb0ELb1ELb1ELb0ELb0ELb0ELb0ELb0ELi2ELi2ELi2ELi2ELb1EEENS1_24CollectiveEpilogueBwdGQAISB_fSE_Li256ELb0ELb0EEENS1_19SingleTileSchedulerILb0ELb0ELb0ELi96EEEEEEEEEvNT_6ParamsE,@function
        .size           _ZN7cutlass13device_kernelIN5flash19enable_sm80_to_sm89INS1_16FlashAttnBwdSm80INS1_25CollectiveMainloopBwdSm80ILi2ELi1EN4cute5tupleIJNS5_1CILi64EEENS7_ILi96EEENS7_ILi128EEEEEENS_10bfloat16_tEfNS_4arch4Sm80ELb0ELb1ELb1ELb0ELb0ELb0ELb0ELb0ELi2ELi2ELi2ELi2ELb1EEENS1_24CollectiveEpilogueBwdGQAISB_fSE_Li256ELb0ELb0EEENS1_19SingleTileSchedulerILb0ELb0ELb0ELi96EEEEEEEEEvNT_6ParamsE,(.L_x_107 - _ZN7cutlass13device_kernelIN5flash19enable_sm80_to_sm89INS1_16FlashAttnBwdSm80INS1_25CollectiveMainloopBwdSm80ILi2ELi1EN4cute5tupleIJNS5_1CILi64EEENS7_ILi96EEENS7_ILi128EEEEEENS_10bfloat16_tEfNS_4arch4Sm80ELb0ELb1ELb1ELb0ELb0ELb0ELb0ELb0ELi2ELi2ELi2ELi2ELb1EEENS1_24CollectiveEpilogueBwdGQAISB_fSE_Li256ELb0ELb0EEENS1_19SingleTileSchedulerILb0ELb0ELb0ELi96EEEEEEEEEvNT_6ParamsE)
        .other          _ZN7cutlass13device_kernelIN5flash19enable_sm80_to_sm89INS1_16FlashAttnBwdSm80INS1_25CollectiveMainloopBwdSm80ILi2ELi1EN4cute5tupleIJNS5_1CILi64EEENS7_ILi96EEENS7_ILi128EEEEEENS_10bfloat16_tEfNS_4arch4Sm80ELb0ELb1ELb1ELb0ELb0ELb0ELb0ELb0ELi2ELi2ELi2ELi2ELb1EEENS1_24CollectiveEpilogueBwdGQAISB_fSE_Li256ELb0ELb0EEENS1_19SingleTileSchedulerILb0ELb0ELb0ELi96EEEEEEEEEvNT_6ParamsE,@"STO_CUDA_ENTRY STV_DEFAULT"
_ZN7cutlass13device_kernelIN5flash19enable_sm80_to_sm89INS1_16FlashAttnBwdSm80INS1_25CollectiveMainloopBwdSm80ILi2ELi1EN4cute5tupleIJNS5_1CILi64EEENS7_ILi96EEENS7_ILi128EEEEEENS_10bfloat16_tEfNS_4arch4Sm80ELb0ELb1ELb1ELb0ELb0ELb0ELb0ELb0ELi2ELi2ELi2ELi2ELb1EEENS1_24CollectiveEpilogueBwdGQAISB_fSE_Li256ELb0ELb0EEENS1_19SingleTileSchedulerILb0ELb0ELb0ELi96EEEEEEEEEvNT_6ParamsE:
[----:B------:R-:W-:Y:S01]  /*0000*/  LDC R1, c[0x0][0x28] ;  /* 0x00000a00ff017b82 */ /* 0x000fe20000000800 */
[----:B------:R-:W-:Y:S05]  /*0010*/  EXIT ;  /* 0x000000000000794d */ /* 0x000fea0003800000 */
.L_x_10:
        /* <DEDUP_REMOVED lines=14> */
.L_x_107:


//--------------------- .text._ZN7cutlass13device_kernelIN5flash19enable_sm80_to_sm89INS1_16FlashAttnBwdSm80INS1_25CollectiveMainloopBwdSm80ILi2ELi1EN4cute5tupleIJNS5_1CILi64EEENS7_ILi96EEENS7_ILi128EEEEEENS_10bfloat16_tEfNS_4arch4Sm80ELb0ELb1ELb1ELb0ELb1ELb0ELb0ELb0ELi2ELi2ELi2ELi2ELb1EEENS1_24CollectiveEpilogueBwdGQAISB_fSE_Li256ELb0ELb1EEENS1_19SingleTileSchedulerILb0ELb0ELb0ELi96EEEEEEEEEvNT_6ParamsE --------------------------
	.section	.text._ZN7cutlass13device_kernelIN5flash19enable_sm80_to_sm89INS1_16FlashAttnBwdSm80INS1_25CollectiveMainloopBwdSm80ILi2ELi1EN4cute5tupleIJNS5_1CILi64EEENS7_ILi96EEENS7_ILi128EEEEEENS_10bfloat16_tEfNS_4arch4Sm80ELb0ELb1ELb1ELb0ELb1ELb0ELb0ELb0ELi2ELi2ELi2ELi2ELb1EEENS1_24CollectiveEpilogueBwdGQAISB_fSE_Li256ELb0ELb1EEENS1_19SingleTileSchedulerILb0ELb0ELb0ELi96EEEEEEEEEvNT_6ParamsE,"ax",@progbits
	.align	128
.text._ZN7cutlass13device_kernelIN5flash19enable_sm80_to_sm89INS1_16FlashAttnBwdSm80INS1_25CollectiveMainloopBwdSm80ILi2ELi1EN4cute5tupleIJNS5_1CILi64EEENS7_ILi96EEENS7_ILi128EEEEEENS_10bfloat16_tEfNS_4arch4Sm80ELb0ELb1ELb1ELb0ELb1ELb0ELb0ELb0ELi2ELi2ELi2ELi2ELb1EEENS1_24CollectiveEpilogueBwdGQAISB_fSE_Li256ELb0ELb1EEENS1_19SingleTileSchedulerILb0ELb0ELb0ELi96EEEEEEEEEvNT_6ParamsE:
        .type           _ZN7cutlass13device_kernelIN5flash19enable_sm80_to_sm89INS1_16FlashAttnBwdSm80INS1_25CollectiveMainloopBwdSm80ILi2ELi1EN4cute5tupleIJNS5_1CILi64EEENS7_ILi96EEENS7_ILi128EEEEEENS_10bfloat16_tEfNS_4arch4Sm80ELb0ELb1ELb1ELb0ELb1ELb0ELb0ELb0ELi2ELi2ELi2ELi2ELb1EEENS1_24CollectiveEpilogueBwdGQAISB_fSE_Li256ELb0ELb1EEENS1_19SingleTileSchedulerILb0ELb0ELb0ELi96EEEEEEEEEvNT_6ParamsE,@function
        .size           _ZN7cutlass13device_kernelIN5flash19enable_sm80_to_sm89INS1_16FlashAttnBwdSm80INS1_25CollectiveMainloopBwdSm80ILi2ELi1EN4cute5tupleIJNS5_1CILi64EEENS7_ILi96EEENS7_ILi128EEEEEENS_10bfloat16_tEfNS_4arch4Sm80ELb0ELb1ELb1ELb0ELb1ELb0ELb0ELb0ELi2ELi2ELi2ELi2ELb1EEENS1_24CollectiveEpilogueBwdGQAISB_fSE_Li256ELb0ELb1EEENS1_19SingleTileSchedulerILb0ELb0ELb0ELi96EEEEEEEEEvNT_6ParamsE,(.L_x_108 - _ZN7cutlass13device_kernelIN5flash19enable_sm80_to_sm89INS1_16FlashAttnBwdSm80INS1_25CollectiveMainloopBwdSm80ILi2ELi1EN4cute5tupleIJNS5_1CILi64EEENS7_ILi96EEENS7_ILi128EEEEEENS_10bfloat16_tEfNS_4arch4Sm80ELb0ELb1ELb1ELb0ELb1ELb0ELb0ELb0ELi2ELi2ELi2ELi2ELb1EEENS1_24CollectiveEpilogueBwdGQAISB_fSE_Li256ELb0ELb1EEENS1_19SingleTileSchedulerILb0ELb0ELb0ELi96EEEEEEEEEvNT_6ParamsE)
        .other          _ZN7cutlass13device_kernelIN5flash19enable_sm80_to_sm89INS1_16FlashAttnBwdSm80INS1_25CollectiveMainloopBwdSm80ILi2ELi1EN4cute5tupleIJNS5_1CILi64EEENS7_ILi96EEENS7_ILi128EEEEEENS_10bfloat16_tEfNS_4arch4Sm80ELb0ELb1ELb1ELb0ELb1ELb0ELb0ELb0ELi2ELi2ELi2ELi2ELb1EEENS1_24CollectiveEpilogueBwdGQAISB_fSE_Li256ELb0ELb1EEENS1_19SingleTileSchedulerILb0ELb0ELb0ELi96EEEEEEEEEvNT_6ParamsE,@"STO_CUDA_ENTRY STV_DEFAULT"
_ZN7cutlass13device_kernelIN5flash19enable_sm80_to_sm89INS1_16FlashAttnBwdSm80INS1_25CollectiveMainloopBwdSm80ILi2ELi1EN4cute5tupleIJNS5_1CILi64EEENS7_ILi96EEENS7_ILi128EEEEEENS_10bfloat16_tEfNS_4arch4Sm80ELb0ELb1ELb1ELb0ELb1ELb0ELb0ELb0ELi2ELi2ELi2ELi2ELb1EEENS1_24CollectiveEpilogueBwdGQAISB_fSE_Li256ELb0ELb1EEENS1_19SingleTileSchedulerILb0ELb0ELb0ELi96EEEEEEEEEvNT_6ParamsE:
[----:B------:R-:W-:Y:S01]  /*0000*/  LDC R1, c[0x0][0x28] ;  /* 0x00000a00ff017b82 */ /* 0x000fe20000000800 */
[----:B------:R-:W-:Y:S05]  /*0010*/  EXIT ;  /* 0x000000000000794d */ /* 0x000fea0003800000 */
.L_x_11:
        /* <DEDUP_REMOVED lines=14> */
.L_x_108:


//--------------------- .text._ZN7cutlass13device_kernelIN5flash19enable_sm80_to_sm89INS1_16FlashAttnBwdSm80INS1_25CollectiveMainloopBwdSm80ILi2ELi1EN4cute5tupleIJNS5_1CILi64EEENS7_ILi96EEENS7_ILi128EEEEEENS_10bfloat16_tEfNS_4arch4Sm80ELb0ELb1ELb1ELb1ELb0ELb0ELb0ELb0ELi2ELi2ELi2ELi2ELb1EEENS1_21CollectiveEpilogueBwdISB_SC_SE_Li256ELb1ELb0ELi4EEENS1_19SingleTileSchedulerILb1ELb0ELb0ELi96EEEEEEEEEvNT_6ParamsE --------------------------
	.section	.text._ZN7cutlass13device_kernelIN5flash19enable_sm80_to_sm89INS1_16FlashAttnBwdSm80INS1_25CollectiveMainloopBwdSm80ILi2ELi1EN4cute5tupleIJNS5_1CILi64EEENS7_ILi96EEENS7_ILi128EEEEEENS_10bfloat16_tEfNS_4arch4Sm80ELb0ELb1ELb1ELb1ELb0ELb0ELb0ELb0ELi2ELi2ELi2ELi2ELb1EEENS1_21CollectiveEpilogueBwdISB_SC_SE_Li256ELb1ELb0ELi4EEENS1_19SingleTileSchedulerILb1ELb0ELb0ELi96EEEEEEEEEvNT_6ParamsE,"ax",@progbits
	.align	128
.text._ZN7cutlass13device_kernelIN5flash19enable_sm80_to_sm89INS1_16FlashAttnBwdSm80INS1_25CollectiveMainloopBwdSm80ILi2ELi1EN4cute5tupleIJNS5_1CILi64EEENS7_ILi96EEENS7_ILi128EEEEEENS_10bfloat16_tEfNS_4arch4Sm80ELb0ELb1ELb1ELb1ELb0ELb0ELb0ELb0ELi2ELi2ELi2ELi2ELb1EEENS1_21CollectiveEpilogueBwdISB_SC_SE_Li256ELb1ELb0ELi4EEENS1_19SingleTileSchedulerILb1ELb0ELb0ELi96EEEEEEEEEvNT_6ParamsE:
        .type           _ZN7cutlass13device_kernelIN5flash19enable_sm80_to_sm89INS1_16FlashAttnBwdSm80INS1_25CollectiveMainloopBwdSm80ILi2ELi1EN4cute5tupleIJNS5_1CILi64EEENS7_ILi96EEENS7_ILi128EEEEEENS_10bfloat16_tEfNS_4arch4Sm80ELb0ELb1ELb1ELb1ELb0ELb0ELb0ELb0ELi2ELi2ELi2ELi2ELb1EEENS1_21CollectiveEpilogueBwdISB_SC_SE_Li256ELb1ELb0ELi4EEENS1_19SingleTileSchedulerILb1ELb0ELb0ELi96EEEEEEEEEvNT_6ParamsE,@function
        .size           _ZN7cutlass13device_kernelIN5flash19enable_sm80_to_sm89INS1_16FlashAttnBwdSm80INS1_25CollectiveMainloopBwdSm80ILi2ELi1EN4cute5tupleIJNS5_1CILi64EEENS7_ILi96EEENS7_ILi128EEEEEENS_10bfloat16_tEfNS_4arch4Sm80ELb0ELb1ELb1ELb1ELb0ELb0ELb0ELb0ELi2ELi2ELi2ELi2ELb1EEENS1_21CollectiveEpilogueBwdISB_SC_SE_Li256ELb1ELb0ELi4EEENS1_19SingleTileSchedulerILb1ELb0ELb0ELi96EEEEEEEEEvNT_6ParamsE,(.L_x_109 - _ZN7cutlass13device_kernelIN5flash19enable_sm80_to_sm89INS1_16FlashAttnBwdSm80INS1_25CollectiveMainloopBwdSm80ILi2ELi1EN4cute5tupleIJNS5_1CILi64EEENS7_ILi96EEENS7_ILi128EEEEEENS_10bfloat16_tEfNS_4arch4Sm80ELb0ELb1ELb1ELb1ELb0ELb0ELb0ELb0ELi2ELi2ELi2ELi2ELb1EEENS1_21CollectiveEpilogueBwdISB_SC_SE_Li256ELb1ELb0ELi4EEENS1_19SingleTileSchedulerILb1ELb0ELb0ELi96EEEEEEEEEvNT_6ParamsE)
        .other          _ZN7cutlass13device_kernelIN5flash19enable_sm80_to_sm89INS1_16FlashAttnBwdSm80INS1_25CollectiveMainloopBwdSm80ILi2ELi1EN4cute5tupleIJNS5_1CILi64EEENS7_ILi96EEENS7_ILi128EEEEEENS_10bfloat16_tEfNS_4arch4Sm80ELb0ELb1ELb1ELb1ELb0ELb0ELb0ELb0ELi2ELi2ELi2ELi2ELb1EEENS1_21CollectiveEpilogueBwdISB_SC_SE_Li256ELb1ELb0ELi4EEENS1_19SingleTileSchedulerILb1ELb0ELb0ELi96EEEEEEEEEvNT_6ParamsE,@"STO_CUDA_ENTRY STV_DEFAULT"
_ZN7cutlass13device_kernelIN5flash19enable_sm80_to_sm89INS1_16FlashAttnBwdSm80INS1_25CollectiveMainloopBwdSm80ILi2ELi1EN4cute5tupleIJNS5_1CILi64EEENS7_ILi96EEENS7_ILi128EEEEEENS_10bfloat16_tEfNS_4arch4Sm80ELb0ELb1ELb1ELb1ELb0ELb0ELb0ELb0ELi2ELi2ELi2ELi2ELb1EEENS1_21CollectiveEpilogueBwdISB_SC_SE_Li256ELb1ELb0ELi4EEENS1_19SingleTileSchedulerILb1ELb0ELb0ELi96EEEEEEEEEvNT_6ParamsE:
[----:B------:R-:W-:Y:S01]  /*0000*/  LDC R1, c[0x0][0x28] ;  /* 0x00000a00ff017b82 */ /* 0x000fe20000000800 */
[----:B------:R-:W-:Y:S05]  /*0010*/  EXIT ;  /* 0x000000000000794d */ /* 0x000fea0003800000 */
.L_x_12:
        /* <DEDUP_REMOVED lines=14> */
.L_x_109:


//--------------------- .text._ZN7cutlass13device_kernelIN5flash19enable_sm80_to_sm89INS1_16FlashAttnBwdSm80INS1_25CollectiveMainloopBwdSm80ILi2ELi1EN4cute5tupleIJNS5_1CILi64EEENS7_ILi96EEENS7_ILi128EEEEEENS_10bfloat16_tEfNS_4arch4Sm80ELb0ELb1ELb1ELb1ELb1ELb0ELb0ELb0ELi2ELi2ELi2ELi2ELb1EEENS1_21CollectiveEpilogueBwdISB_SC_SE_Li256ELb1ELb0ELi4EEENS1_19SingleTileSchedulerILb1ELb0ELb0ELi96EEEEEEEEEvNT_6ParamsE --------------------------
	.section	.text._ZN7cutlass13device_kernelIN5flash19enable_sm80_to_sm89INS1_16FlashAttnBwdSm80INS1_25CollectiveMainloopBwdSm80ILi2ELi1EN4cute5tupleIJNS5_1CILi64EEENS7_ILi96EEENS7_ILi128EEEEEENS_10bfloat16_tEfNS_4arch4Sm80ELb0ELb1ELb1ELb1ELb1ELb0ELb0ELb0ELi2ELi2ELi2ELi2ELb1EEENS1_21CollectiveEpilogueBwdISB_SC_SE_Li256ELb1ELb0ELi4EEENS1_19SingleTileSchedulerILb1ELb0ELb0ELi96EEEEEEEEEvNT_6ParamsE,"ax",@progbits
	.align	128
.text._ZN7cutlass13device_kernelIN5flash19enable_sm80_to_sm89INS1_16FlashAttnBwdSm80INS1_25CollectiveMainloopBwdSm80ILi2ELi1EN4cute5tupleIJNS5_1CILi64EEENS7_ILi96EEENS7_ILi128EEEEEENS_10bfloat16_tEfNS_4arch4Sm80ELb0ELb1ELb1ELb1ELb1ELb0ELb0ELb0ELi2ELi2ELi2ELi2ELb1EEENS1_21CollectiveEpilogueBwdISB_SC_SE_Li256ELb1ELb0ELi4EEENS1_19SingleTileSchedulerILb1ELb0ELb0ELi96EEEEEEEEEvNT_6ParamsE:
        .type           _ZN7cutlass13device_kernelIN5flash19enable_sm80_to_sm89INS1_16FlashAttnBwdSm80INS1_25CollectiveMainloopBwdSm80ILi2ELi1EN4cute5tupleIJNS5_1CILi64EEENS7_ILi96EEENS7_ILi128EEEEEENS_10bfloat16_tEfNS_4arch4Sm80ELb0ELb1ELb1ELb1ELb1ELb0ELb0ELb0ELi2ELi2ELi2ELi2ELb1EEENS1_21CollectiveEpilogueBwdISB_SC_SE_Li256ELb1ELb0ELi4EEENS1_19SingleTileSchedulerILb1ELb0ELb0ELi96EEEEEEEEEvNT_6ParamsE,@function
        .size           _ZN7cutlass13device_kernelIN5flash19enable_sm80_to_sm89INS1_16FlashAttnBwdSm80INS1_25CollectiveMainloopBwdSm80ILi2ELi1EN4cute5tupleIJNS5_1CILi64EEENS7_ILi96EEENS7_ILi128EEEEEENS_10bfloat16_tEfNS_4arch4Sm80ELb0ELb1ELb1ELb1ELb1ELb0ELb0ELb0ELi2ELi2ELi2ELi2ELb1EEENS1_21CollectiveEpilogueBwdISB_SC_SE_Li256ELb1ELb0ELi4EEENS1_19SingleTileSchedulerILb1ELb0ELb0ELi96EEEEEEEEEvNT_6ParamsE,(.L_x_110 - _ZN7cutlass13device_kernelIN5flash19enable_sm80_to_sm89INS1_16FlashAttnBwdSm80INS1_25CollectiveMainloopBwdSm80ILi2ELi1EN4cute5tupleIJNS5_1CILi64EEENS7_ILi96EEENS7_ILi128EEEEEENS_10bfloat16_tEfNS_4arch4Sm80ELb0ELb1ELb1ELb1ELb1ELb0ELb0ELb0ELi2ELi2ELi2ELi2ELb1EEENS1_21CollectiveEpilogueBwdISB_SC_SE_Li256ELb1ELb0ELi4EEENS1_19SingleTileSchedulerILb1ELb0ELb0ELi96EEEEEEEEEvNT_6ParamsE)
        .other          _ZN7cutlass13device_kernelIN5flash19enable_sm80_to_sm89INS1_16FlashAttnBwdSm80INS1_25CollectiveMainloopBwdSm80ILi2ELi1EN4cute5tupleIJNS5_1CILi64EEENS7_ILi96EEENS7_ILi128EEEEEENS_10bfloat16_tEfNS_4arch4Sm80ELb0ELb1ELb1ELb1ELb1ELb0ELb0ELb0ELi2ELi2ELi2ELi2ELb1EEENS1_21CollectiveEpilogueBwdISB_SC_SE_Li256ELb1ELb0ELi4EEENS1_19SingleTileSchedulerILb1ELb0ELb0ELi96EEEEEEEEEvNT_6ParamsE,@"STO_CUDA_ENTRY STV_DEFAULT"
_ZN7cutlass13device_kernelIN5flash19enable_sm80_to_sm89INS1_16FlashAttnBwdSm80INS1_25CollectiveMainloopBwdSm80ILi2ELi1EN4cute5tupleIJNS5_1CILi64EEENS7_ILi96EEENS7_ILi128EEEEEENS_10bfloat16_tEfNS_4arch4Sm80ELb0ELb1ELb1ELb1ELb1ELb0ELb0ELb0ELi2ELi2ELi2ELi2ELb1EEENS1_21CollectiveEpilogueBwdISB_SC_SE_Li256ELb1ELb0ELi4EEENS1_19SingleTileSchedulerILb1ELb0ELb0ELi96EEEEEEEEEvNT_6ParamsE:
[----:B------:R-:W-:Y:S01]  /*0000*/  LDC R1, c[0x0][0x28] ;  /* 0x00000a00ff017b82 */ /* 0x000fe20000000800 */
[----:B------:R-:W-:Y:S05]  /*0010*/  EXIT ;  /* 0x000000000000794d */ /* 0x000fea0003800000 */
.L_x_13:
        /* <DEDUP_REMOVED lines=14> */
.L_x_110:


//--------------------- .text._ZN7cutlass13device_kernelIN5flash19enable_sm80_to_sm89INS1_16FlashAttnBwdSm80INS1_25CollectiveMainloopBwdSm80ILi2ELi1EN4cute5tupleIJNS5_1CILi64EEENS7_ILi96EEENS7_ILi128EEEEEENS_10bfloat16_tEfNS_4arch4Sm80ELb0ELb1ELb1ELb1ELb0ELb0ELb0ELb0ELi2ELi2ELi2ELi2ELb1EEENS1_24CollectiveEpilogueBwdGQAISB_fSE_Li256ELb1ELb0EEENS1_19SingleTileSchedulerILb1ELb0ELb0ELi96EEEEEEEEEvNT_6ParamsE --------------------------
	.section	.text._ZN7cutlass13device_kernelIN5flash19enable_sm80_to_sm89INS1_16FlashAttnBwdSm80INS1_25CollectiveMainloopBwdSm80ILi2ELi1EN4cute5tupleIJNS5_1CILi64EEENS7_ILi96EEENS7_ILi128EEEEEENS_10bfloat16_tEfNS_4arch4Sm80ELb0ELb1ELb1ELb1ELb0ELb0ELb0ELb0ELi2ELi2ELi2ELi2ELb1EEENS1_24CollectiveEpilogueBwdGQAISB_fSE_Li256ELb1ELb0EEENS1_19SingleTileSchedulerILb1ELb0ELb0ELi96EEEEEEEEEvNT_6ParamsE,"ax",@progbits
	.align	128
.text._ZN7cutlass13device_kernelIN5flash19enable_sm80_to_sm89INS1_16FlashAttnBwdSm80INS1_25CollectiveMainloopBwdSm80ILi2ELi1EN4cute5tupleIJNS5_1CILi64EEENS7_ILi96EEENS7_ILi128EEEEEENS_10bfloat16_tEfNS_4arch4Sm80ELb0ELb1ELb1ELb1ELb0ELb0ELb0ELb0ELi2ELi2ELi2ELi2ELb1EEENS1_24CollectiveEpilogueBwdGQAISB_fSE_Li256ELb1ELb0EEENS1_19SingleTileSchedulerILb1ELb0ELb0ELi96EEEEEEEEEvNT_6ParamsE:
        .type           _ZN7cutlass13device_kernelIN5flash19enable_sm80_to_sm89INS1_16FlashAttnBwdSm80INS1_25CollectiveMainloopBwdSm80ILi2ELi1EN4cute5tupleIJNS5_1CILi64EEENS7_ILi96EEENS7_ILi128EEEEEENS_10bfloat16_tEfNS_4arch4Sm80ELb0ELb1ELb1ELb1ELb0ELb0ELb0ELb0ELi2ELi2ELi2ELi2ELb1EEENS1_24CollectiveEpilogueBwdGQAISB_fSE_Li256ELb1ELb0EEENS1_19SingleTileSchedulerILb1ELb0ELb0ELi96EEEEEEEEEvNT_6ParamsE,@function
        .size           _ZN7cutlass13device_kernelIN5flash19enable_sm80_to_sm89INS1_16FlashAttnBwdSm80INS1_25CollectiveMainloopBwdSm80ILi2ELi1EN4cute5tupleIJNS5_1CILi64EEENS7_ILi96EEENS7_ILi128EEEEEENS_10bfloat16_tEfNS_4arch4Sm80ELb0ELb1ELb1ELb1ELb0ELb0ELb0ELb0ELi2ELi2ELi2ELi2ELb1EEENS1_24CollectiveEpilogueBwdGQAISB_fSE_Li256ELb1ELb0EEENS1_19SingleTileSchedulerILb1ELb0ELb0ELi96EEEEEEEEEvNT_6ParamsE,(.L_x_111 - _ZN7cutlass13device_kernelIN5flash19enable_sm80_to_sm89INS1_16FlashAttnBwdSm80INS1_25CollectiveMainloopBwdSm80ILi2ELi1EN4cute5tupleIJNS5_1CILi64EEENS7_ILi96EEENS7_ILi128EEEEEENS_10bfloat16_tEfNS_4arch4Sm80ELb0ELb1ELb1ELb1ELb0ELb0ELb0ELb0ELi2ELi2ELi2ELi2ELb1EEENS1_24CollectiveEpilogueBwdGQAISB_fSE_Li256ELb1ELb0EEENS1_19SingleTileSchedulerILb1ELb0ELb0ELi96EEEEEEEEEvNT_6ParamsE)
        .other          _ZN7cutlass13device_kernelIN5flash19enable_sm80_to_sm89INS1_16FlashAttnBwdSm80INS1_25CollectiveMainloopBwdSm80ILi2ELi1EN4cute5tupleIJNS5_1CILi64EEENS7_ILi96EEENS7_ILi128EEEEEENS_10bfloat16_tEfNS_4arch4Sm80ELb0ELb1ELb1ELb1ELb0ELb0ELb0ELb0ELi2ELi2ELi2ELi2ELb1EEENS1_24CollectiveEpilogueBwdGQAISB_fSE_Li256ELb1ELb0EEENS1_19SingleTileSchedulerILb1ELb0ELb0ELi96EEEEEEEEEvNT_6ParamsE,@"STO_CUDA_ENTRY STV_DEFAULT"
_ZN7cutlass13device_kernelIN5flash19enable_sm80_to_sm89INS1_16FlashAttnBwdSm80INS1_25CollectiveMainloopBwdSm80ILi2ELi1EN4cute5tupleIJNS5_1CILi64EEENS7_ILi96EEENS7_ILi128EEEEEENS_10bfloat16_tEfNS_4arch4Sm80ELb0ELb1ELb1ELb1ELb0ELb0ELb0ELb0ELi2ELi2ELi2ELi2ELb1EEENS1_24CollectiveEpilogueBwdGQAISB_fSE_Li256ELb1ELb0EEENS1_19SingleTileSchedulerILb1ELb0ELb0ELi96EEEEEEEEEvNT_6ParamsE:
[----:B------:R-:W-:Y:S01]  /*0000*/  LDC R1, c[0x0][0x28] ;  /* 0x00000a00ff017b82 */ /* 0x000fe20000000800 */
[----:B------:R-:W-:Y:S05]  /*0010*/  EXIT ;  /* 0x000000000000794d */ /* 0x000fea0003800000 */
.L_x_14:
        /* <DEDUP_REMOVED lines=14> */
.L_x_111:


//--------------------- .text._ZN7cutlass13device_kernelIN5flash19enable_sm80_to_sm89INS1_16FlashAttnBwdSm80INS1_25CollectiveMainloopBwdSm80ILi2ELi1EN4cute5tupleIJNS5_1CILi64EEENS7_ILi96EEENS7_ILi128EEEEEENS_10bfloat16_tEfNS_4arch4Sm80ELb0ELb1ELb1ELb1ELb1ELb0ELb0ELb0ELi2ELi2ELi2ELi2ELb1EEENS1_24CollectiveEpilogueBwdGQAISB_fSE_Li256ELb1ELb1EEENS1_19SingleTileSchedulerILb1ELb0ELb0ELi96EEEEEEEEEvNT_6ParamsE --------------------------
	.section	.text._ZN7cutlass13device_kernelIN5flash19enable_sm80_to_sm89INS1_16FlashAttnBwdSm80INS1_25CollectiveMainloopBwdSm80ILi2ELi1EN4cute5tupleIJNS5_1CILi64EEENS7_ILi96EEENS7_ILi128EEEEEENS_10bfloat16_tEfNS_4arch4Sm80ELb0ELb1ELb1ELb1ELb1ELb0ELb0ELb0ELi2ELi2ELi2ELi2ELb1EEENS1_24CollectiveEpilogueBwdGQAISB_fSE_Li256ELb1ELb1EEENS1_19SingleTileSchedulerILb1ELb0ELb0ELi96EEEEEEEEEvNT_6ParamsE,"ax",@progbits
	.align	128
.text._ZN7cutlass13device_kernelIN5flash19enable_sm80_to_sm89INS1_16FlashAttnBwdSm80INS1_25CollectiveMainloopBwdSm80ILi2ELi1EN4cute5tupleIJNS5_1CILi64EEENS7_ILi96EEENS7_ILi128EEEEEENS_10bfloat16_tEfNS_4arch4Sm80ELb0ELb1ELb1ELb1ELb1ELb0ELb0ELb0ELi2ELi2ELi2ELi2ELb1EEENS1_24CollectiveEpilogueBwdGQAISB_fSE_Li256ELb1ELb1EEENS1_19SingleTileSchedulerILb1ELb0ELb0ELi96EEEEEEEEEvNT_6ParamsE:
        .type           _ZN7cutlass13device_kernelIN5flash19enable_sm80_to_sm89INS1_16FlashAttnBwdSm80INS1_25CollectiveMainloopBwdSm80ILi2ELi1EN4cute5tupleIJNS5_1CILi64EEENS7_ILi96EEENS7_ILi128EEEEEENS_10bfloat16_tEfNS_4arch4Sm80ELb0ELb1ELb1ELb1ELb1ELb0ELb0ELb0ELi2ELi2ELi2ELi2ELb1EEENS1_24CollectiveEpilogueBwdGQAISB_fSE_Li256ELb1ELb1EEENS1_19SingleTileSchedulerILb1ELb0ELb0ELi96EEEEEEEEEvNT_6ParamsE,@function
        .size           _ZN7cutlass13device_kernelIN5flash19enable_sm80_to_sm89INS1_16FlashAttnBwdSm80INS1_25CollectiveMainloopBwdSm80ILi2ELi1EN4cute5tupleIJNS5_1CILi64EEENS7_ILi96EEENS7_ILi128EEEEEENS_10bfloat16_tEfNS_4arch4Sm80ELb0ELb1ELb1ELb1ELb1ELb0ELb0ELb0ELi2ELi2ELi2ELi2ELb1EEENS1_24CollectiveEpilogueBwdGQAISB_fSE_Li256ELb1ELb1EEENS1_19SingleTileSchedulerILb1ELb0ELb0ELi96EEEEEEEEEvNT_6ParamsE,(.L_x_112 - _ZN7cutlass13device_kernelIN5flash19enable_sm80_to_sm89INS1_16FlashAttnBwdSm80INS1_25CollectiveMainloopBwdSm80ILi2ELi1EN4cute5tupleIJNS5_1CILi64EEENS7_ILi96EEENS7_ILi128EEEEEENS_10bfloat16_tEfNS_4arch4Sm80ELb0ELb1ELb1ELb1ELb1ELb0ELb0ELb0ELi2ELi2ELi2ELi2ELb1EEENS1_24CollectiveEpilogueBwdGQAISB_fSE_Li256ELb1ELb1EEENS1_19SingleTileSchedulerILb1ELb0ELb0ELi96EEEEEEEEEvNT_6ParamsE)
        .other          _ZN7cutlass13device_kernelIN5flash19enable_sm80_to_sm89INS1_16FlashAttnBwdSm80INS1_25CollectiveMainloopBwdSm80ILi2ELi1EN4cute5tupleIJNS5_1CILi64EEENS7_ILi96EEENS7_ILi128EEEEEENS_10bfloat16_tEfNS_4arch4Sm80ELb0ELb1ELb1ELb1ELb1ELb0ELb0ELb0ELi2ELi2ELi2ELi2ELb1EEENS1_24CollectiveEpilogueBwdGQAISB_fSE_Li256ELb1ELb1EEENS1_19SingleTileSchedulerILb1ELb0ELb0ELi96EEEEEEEEEvNT_6ParamsE,@"STO_CUDA_ENTRY STV_DEFAULT"
_ZN7cutlass13device_kernelIN5flash19enable_sm80_to_sm89INS1_16FlashAttnBwdSm80INS1_25CollectiveMainloopBwdSm80ILi2ELi1EN4cute5tupleIJNS5_1CILi64EEENS7_ILi96EEENS7_ILi128EEEEEENS_10bfloat16_tEfNS_4arch4Sm80ELb0ELb1ELb1ELb1ELb1ELb0ELb0ELb0ELi2ELi2ELi2ELi2ELb1EEENS1_24CollectiveEpilogueBwdGQAISB_fSE_Li256ELb1ELb1EEENS1_19SingleTileSchedulerILb1ELb0ELb0ELi96EEEEEEEEEvNT_6ParamsE:
[----:B------:R-:W-:Y:S01]  /*0000*/  LDC R1, c[0x0][0x28] ;  /* 0x00000a00ff017b82 */ /* 0x000fe20000000800 */
[----:B------:R-:W-:Y:S05]  /*0010*/  EXIT ;  /* 0x000000000000794d */ /* 0x000fea0003800000 */
.L_x_15:
        /* <DEDUP_REMOVED lines=14> */
.L_x_112:


//--------------------- .text._ZN7cutlass13device_kernelIN5flash19enable_sm80_to_sm89INS1_16FlashAttnBwdSm80INS1_25CollectiveMainloopBwdSm80ILi2ELi1EN4cute5tupleIJNS5_1CILi64EEENS7_ILi96EEENS7_ILi128EEEEEENS_10bfloat16_tEfNS_4arch4Sm80ELb1ELb0ELb1ELb0ELb0ELb0ELb0ELb0ELi2ELi2ELi2ELi2ELb1EEENS1_21CollectiveEpilogueBwdISB_SC_SE_Li256ELb0ELb0ELi4EEENS1_25SingleTileBwdLPTSchedulerILb0ELi96ELb0EEEEEEEEEvNT_6ParamsE --------------------------
	.section	.text._ZN7cutlass13device_kernelIN5flash19enable_sm80_to_sm89INS1_16FlashAttnBwdSm80INS1_25CollectiveMainloopBwdSm80ILi2ELi1EN4cute5tupleIJNS5_1CILi64EEENS7_ILi96EEENS7_ILi128EEEEEENS_10bfloat16_tEfNS_4arch4Sm80ELb1ELb0ELb1ELb0ELb0ELb0ELb0ELb0ELi2ELi2ELi2ELi2ELb1EEENS1_21CollectiveEpilogueBwdISB_SC_SE_Li256ELb0ELb0ELi4EEENS1_25SingleTileBwdLPTSchedulerILb0ELi96ELb0EEEEEEEEEvNT_6ParamsE,"ax",@progbits
	.align	128
.text._ZN7cutlass13device_kernelIN5flash19enable_sm80_to_sm89INS1_16FlashAttnBwdSm80INS1_25CollectiveMainloopBwdSm80ILi2ELi1EN4cute5tupleIJNS5_1CILi64EEENS7_ILi96EEENS7_ILi128EEEEEENS_10bfloat16_tEfNS_4arch4Sm80ELb1ELb0ELb1ELb0ELb0ELb0ELb0ELb0ELi2ELi2ELi2ELi2ELb1EEENS1_21CollectiveEpilogueBwdISB_SC_SE_Li256ELb0ELb0ELi4EEENS1_25SingleTileBwdLPTSchedulerILb0ELi96ELb0EEEEEEEEEvNT_6ParamsE:
        .type           _ZN7cutlass13device_kernelIN5flash19enable_sm80_to_sm89INS1_16FlashAttnBwdSm80INS1_25CollectiveMainloopBwdSm80ILi2ELi1EN4cute5tupleIJNS5_1CILi64EEENS7_ILi96EEENS7_ILi128EEEEEENS_10bfloat16_tEfNS_4arch4Sm80ELb1ELb0ELb1ELb0ELb0ELb0ELb0ELb0ELi2ELi2ELi2ELi2ELb1EEENS1_21CollectiveEpilogueBwdISB_SC_SE_Li256ELb0ELb0ELi4EEENS1_25SingleTileBwdLPTSchedulerILb0ELi96ELb0EEEEEEEEEvNT_6ParamsE,@function
        .size           _ZN7cutlass13device_kernelIN5flash19enable_sm80_to_sm89INS1_16FlashAttnBwdSm80INS1_25CollectiveMainloopBwdSm80ILi2ELi1EN4cute5tupleIJNS5_1CILi64EEENS7_ILi96EEENS7_ILi128EEEEEENS_10bfloat16_tEfNS_4arch4Sm80ELb1ELb0ELb1ELb0ELb0ELb0ELb0ELb0ELi2ELi2ELi2ELi2ELb1EEENS1_21CollectiveEpilogueBwdISB_SC_SE_Li256ELb0ELb0ELi4EEENS1_25SingleTileBwdLPTSchedulerILb0ELi96ELb0EEEEEEEEEvNT_6ParamsE,(.L_x_113 - _ZN7cutlass13device_kernelIN5flash19enable_sm80_to_sm89INS1_16FlashAttnBwdSm80INS1_25CollectiveMainloopBwdSm80ILi2ELi1EN4cute5tupleIJNS5_1CILi64EEENS7_ILi96EEENS7_ILi128EEEEEENS_10bfloat16_tEfNS_4arch4Sm80ELb1ELb0ELb1ELb0ELb0ELb0ELb0ELb0ELi2ELi2ELi2ELi2ELb1EEENS1_21CollectiveEpilogueBwdISB_SC_SE_Li256ELb0ELb0ELi4EEENS1_25SingleTileBwdLPTSchedulerILb0ELi96ELb0EEEEEEEEEvNT_6ParamsE)
        .other          _ZN7cutlass13device_kernelIN5flash19enable_sm80_to_sm89INS1_16FlashAttnBwdSm80INS1_25CollectiveMainloopBwdSm80ILi2ELi1EN4cute5tupleIJNS5_1CILi64EEENS7_ILi96EEENS7_ILi128EEEEEENS_10bfloat16_tEfNS_4arch4Sm80ELb1ELb0ELb1ELb0ELb0ELb0ELb0ELb0ELi2ELi2ELi2ELi2ELb1EEENS1_21CollectiveEpilogueBwdISB_SC_SE_Li256ELb0ELb0ELi4EEENS1_25SingleTileBwdLPTSchedulerILb0ELi96ELb0EEEEEEEEEvNT_6ParamsE,@"STO_CUDA_ENTRY STV_DEFAULT"
_ZN7cutlass13device_kernelIN5flash19enable_sm80_to_sm89INS1_16FlashAttnBwdSm80INS1_25CollectiveMainloopBwdSm80ILi2ELi1EN4cute5tupleIJNS5_1CILi64EEENS7_ILi96EEENS7_ILi128EEEEEENS_10bfloat16_tEfNS_4arch4Sm80ELb1ELb0ELb1ELb0ELb0ELb0ELb0ELb0ELi2ELi2ELi2ELi2ELb1EEENS1_21CollectiveEpilogueBwdISB_SC_SE_Li256ELb0ELb0ELi4EEENS1_25SingleTileBwdLPTSchedulerILb0ELi96ELb0EEEEEEEEEvNT_6ParamsE:
[----:B------:R-:W-:Y:S01]  /*0000*/  LDC R1, c[0x0][0x28] ;  /* 0x00000a00ff017b82 */ /* 0x000fe20000000800 */
[----:B------:R-:W-:Y:S05]  /*0010*/  EXIT ;  /* 0x000000000000794d */ /* 0x000fea0003800000 */
.L_x_16:
        /* <DEDUP_REMOVED lines=14> */
.L_x_113:


//--------------------- .text._ZN7cutlass13device_kernelIN5flash19enable_sm80_to_sm89INS1_16FlashAttnBwdSm80INS1_25CollectiveMainloopBwdSm80ILi2ELi1EN4cute5tupleIJNS5_1CILi64EEENS7_ILi96EEENS7_ILi128EEEEEENS_10bfloat16_tEfNS_4arch4Sm80ELb1ELb0ELb1ELb0ELb1ELb0ELb0ELb0ELi2ELi2ELi2ELi2ELb1EEENS1_21CollectiveEpilogueBwdISB_SC_SE_Li256ELb0ELb0ELi4EEENS1_25SingleTileBwdLPTSchedulerILb0ELi96ELb1EEEEEEEEEvNT_6ParamsE --------------------------
	.section	.text._ZN7cutlass13device_kernelIN5flash19enable_sm80_to_sm89INS1_16FlashAttnBwdSm80INS1_25CollectiveMainloopBwdSm80ILi2ELi1EN4cute5tupleIJNS5_1CILi64EEENS7_ILi96EEENS7_ILi128EEEEEENS_10bfloat16_tEfNS_4arch4Sm80ELb1ELb0ELb1ELb0ELb1ELb0ELb0ELb0ELi2ELi2ELi2ELi2ELb1EEENS1_21CollectiveEpilogueBwdISB_SC_SE_Li256ELb0ELb0ELi4EEENS1_25SingleTileBwdLPTSchedulerILb0ELi96ELb1EEEEEEEEEvNT_6ParamsE,"ax",@progbits
	.align	128
.text._ZN7cutlass13device_kernelIN5flash19enable_sm80_to_sm89INS1_16FlashAttnBwdSm80INS1_25CollectiveMainloopBwdSm80ILi2ELi1EN4cute5tupleIJNS5_1CILi64EEENS7_ILi96EEENS7_ILi128EEEEEENS_10bfloat16_tEfNS_4arch4Sm80ELb1ELb0ELb1ELb0ELb1ELb0ELb0ELb0ELi2ELi2ELi2ELi2ELb1EEENS1_21CollectiveEpilogueBwdISB_SC_SE_Li256ELb0ELb0ELi4EEENS1_25SingleTileBwdLPTSchedulerILb0ELi96ELb1EEEEEEEEEvNT_6ParamsE:
        .type           _ZN7cutlass13device_kernelIN5flash19enable_sm80_to_sm89INS1_16FlashAttnBwdSm80INS1_25CollectiveMainloopBwdSm80ILi2ELi1EN4cute5tupleIJNS5_1CILi64EEENS7_ILi96EEENS7_ILi128EEEEEENS_10bfloat16_tEfNS_4arch4Sm80ELb1ELb0ELb1ELb0ELb1ELb0ELb0ELb0ELi2ELi2ELi2ELi2ELb1EEENS1_21CollectiveEpilogueBwdISB_SC_SE_Li256ELb0ELb0ELi4EEENS1_25SingleTileBwdLPTSchedulerILb0ELi96ELb1EEEEEEEEEvNT_6ParamsE,@function
        .size           _ZN7cutlass13device_kernelIN5flash19enable_sm80_to_sm89INS1_16FlashAttnBwdSm80INS1_25CollectiveMainloopBwdSm80ILi2ELi1EN4cute5tupleIJNS5_1CILi64EEENS7_ILi96EEENS7_ILi128EEEEEENS_10bfloat16_tEfNS_4arch4Sm80ELb1ELb0ELb1ELb0ELb1ELb0ELb0ELb0ELi2ELi2ELi2ELi2ELb1EEENS1_21CollectiveEpilogueBwdISB_SC_SE_Li256ELb0ELb0ELi4EEENS1_25SingleTileBwdLPTSchedulerILb0ELi96ELb1EEEEEEEEEvNT_6ParamsE,(.L_x_114 - _ZN7cutlass13device_kernelIN5flash19enable_sm80_to_sm89INS1_16FlashAttnBwdSm80INS1_25CollectiveMainloopBwdSm80ILi2ELi1EN4cute5tupleIJNS5_1CILi64EEENS7_ILi96EEENS7_ILi128EEEEEENS_10bfloat16_tEfNS_4arch4Sm80ELb1ELb0ELb1ELb0ELb1ELb0ELb0ELb0ELi2ELi2ELi2ELi2ELb1EEENS1_21CollectiveEpilogueBwdISB_SC_SE_Li256ELb0ELb0ELi4EEENS1_25SingleTileBwdLPTSchedulerILb0ELi96ELb1EEEEEEEEEvNT_6ParamsE)
        .other          _ZN7cutlass13device_kernelIN5flash19enable_sm80_to_sm89INS1_16FlashAttnBwdSm80INS1_25CollectiveMainloopBwdSm80ILi2ELi1EN4cute5tupleIJNS5_1CILi64EEENS7_ILi96EEENS7_ILi128EEEEEENS_10bfloat16_tEfNS_4arch4Sm80ELb1ELb0ELb1ELb0ELb1ELb0ELb0ELb0ELi2ELi2ELi2ELi2ELb1EEENS1_21CollectiveEpilogueBwdISB_SC_SE_Li256ELb0ELb0ELi4EEENS1_25SingleTileBwdLPTSchedulerILb0ELi96ELb1EEEEEEEEEvNT_6ParamsE,@"STO_CUDA_ENTRY STV_DEFAULT"
_ZN7cutlass13device_kernelIN5flash19enable_sm80_to_sm89INS1_16FlashAttnBwdSm80INS1_25CollectiveMainloopBwdSm80ILi2ELi1EN4cute5tupleIJNS5_1CILi64EEENS7_ILi96EEENS7_ILi128EEEEEENS_10bfloat16_tEfNS_4arch4Sm80ELb1ELb0ELb1ELb0ELb1ELb0ELb0ELb0ELi2ELi2ELi2ELi2ELb1EEENS1_21CollectiveEpilogueBwdISB_SC_SE_Li256ELb0ELb0ELi4EEENS1_25SingleTileBwdLPTSchedulerILb0ELi96ELb1EEEEEEEEEvNT_6ParamsE:
[----:B------:R-:W-:Y:S01]  /*0000*/  LDC R1, c[0x0][0x28] ;  /* 0x00000a00ff017b82 */ /* 0x000fe20000000800 */
[----:B------:R-:W-:Y:S05]  /*0010*/  EXIT ;  /* 0x000000000000794d */ /* 0x000fea0003800000 */
.L_x_17:
        /* <DEDUP_REMOVED lines=14> */
.L_x_114:


//--------------------- .text._ZN7cutlass13device_kernelIN5flash19enable_sm80_to_sm89INS1_16FlashAttnBwdSm80INS1_25CollectiveMainloopBwdSm80ILi2ELi1EN4cute5tupleIJNS5_1CILi64EEENS7_ILi96EEENS7_ILi128EEEEEENS_10bfloat16_tEfNS_4arch4Sm80ELb1ELb0ELb1ELb0ELb0ELb0ELb0ELb0ELi2ELi2ELi2ELi2ELb1EEENS1_24CollectiveEpilogueBwdGQAISB_fSE_Li256ELb0ELb0EEENS1_25SingleTileBwdLPTSchedulerILb0ELi96ELb0EEEEEEEEEvNT_6ParamsE --------------------------
	.section	.text._ZN7cutlass13device_kernelIN5flash19enable_sm80_to_sm89INS1_16FlashAttnBwdSm80INS1_25CollectiveMainloopBwdSm80ILi2ELi1EN4cute5tupleIJNS5_1CILi64EEENS7_ILi96EEENS7_ILi128EEEEEENS_10bfloat16_tEfNS_4arch4Sm80ELb1ELb0ELb1ELb0ELb0ELb0ELb0ELb0ELi2ELi2ELi2ELi2ELb1EEENS1_24CollectiveEpilogueBwdGQAISB_fSE_Li256ELb0ELb0EEENS1_25SingleTileBwdLPTSchedulerILb0ELi96ELb0EEEEEEEEEvNT_6ParamsE,"ax",@progbits
	.align	128
.text._ZN7cutlass13device_kernelIN5flash19enable_sm80_to_sm89INS1_16FlashAttnBwdSm80INS1_25CollectiveMainloopBwdSm80ILi2ELi1EN4cute5tupleIJNS5_1CILi64EEENS7_ILi96EEENS7_ILi128EEEEEENS_10bfloat16_tEfNS_4arch4Sm80ELb1ELb0ELb1ELb0ELb0ELb0ELb0ELb0ELi2ELi2ELi2ELi2ELb1EEENS1_24CollectiveEpilogueBwdGQAISB_fSE_Li256ELb0ELb0EEENS1_25SingleTileBwdLPTSchedulerILb0ELi96ELb0EEEEEEEEEvNT_6ParamsE:
        .type           _ZN7cutlass13device_kernelIN5flash19enable_sm80_to_sm89INS1_16FlashAttnBwdSm80INS1_25CollectiveMainloopBwdSm80ILi2ELi1EN4cute5tupleIJNS5_1CILi64EEENS7_ILi96EEENS7_ILi128EEEEEENS_10bfloat16_tEfNS_4arch4Sm80ELb1ELb0ELb1ELb0ELb0ELb0ELb0ELb0ELi2ELi2ELi2ELi2ELb1EEENS1_24CollectiveEpilogueBwdGQAISB_fSE_Li256ELb0ELb0EEENS1_25SingleTileBwdLPTSchedulerILb0ELi96ELb0EEEEEEEEEvNT_6ParamsE,@function
        .size           _ZN7cutlass13device_kernelIN5flash19enable_sm80_to_sm89INS1_16FlashAttnBwdSm80INS1_25CollectiveMainloopBwdSm80ILi2ELi1EN4cute5tupleIJNS5_1CILi64EEENS7_ILi96EEENS7_ILi128EEEEEENS_10bfloat16_tEfNS_4arch4Sm80ELb1ELb0ELb1ELb0ELb0ELb0ELb0ELb0ELi2ELi2ELi2ELi2ELb1EEENS1_24CollectiveEpilogueBwdGQAISB_fSE_Li256ELb0ELb0EEENS1_25SingleTileBwdLPTSchedulerILb0ELi96ELb0EEEEEEEEEvNT_6ParamsE,(.L_x_115 - _ZN7cutlass13device_kernelIN5flash19enable_sm80_to_sm89INS1_16FlashAttnBwdSm80INS1_25CollectiveMainloopBwdSm80ILi2ELi1EN4cute5tupleIJNS5_1CILi64EEENS7_ILi96EEENS7_ILi128EEEEEENS_10bfloat16_tEfNS_4arch4Sm80ELb1ELb0ELb1ELb0ELb0ELb0ELb0ELb0ELi2ELi2ELi2ELi2ELb1EEENS1_24CollectiveEpilogueBwdGQAISB_fSE_Li256ELb0ELb0EEENS1_25SingleTileBwdLPTSchedulerILb0ELi96ELb0EEEEEEEEEvNT_6ParamsE)
        .other          _ZN7cutlass13device_kernelIN5flash19enable_sm80_to_sm89INS1_16FlashAttnBwdSm80INS1_25CollectiveMainloopBwdSm80ILi2ELi1EN4cute5tupleIJNS5_1CILi64EEENS7_ILi96EEENS7_ILi128EEEEEENS_10bfloat16_tEfNS_4arch4Sm80ELb1ELb0ELb1ELb0ELb0ELb0ELb0ELb0ELi2ELi2ELi2ELi2ELb1EEENS1_24CollectiveEpilogueBwdGQAISB_fSE_Li256ELb0ELb0EEENS1_25SingleTileBwdLPTSchedulerILb0ELi96ELb0EEEEEEEEEvNT_6ParamsE,@"STO_CUDA_ENTRY STV_DEFAULT"
_ZN7cutlass13device_kernelIN5flash19enable_sm80_to_sm89INS1_16FlashAttnBwdSm80INS1_25CollectiveMainloopBwdSm80ILi2ELi1EN4cute5tupleIJNS5_1CILi64EEENS7_ILi96EEENS7_ILi128EEEEEENS_10bfloat16_tEfNS_4arch4Sm80ELb1ELb0ELb1ELb0ELb0ELb0ELb0ELb0ELi2ELi2ELi2ELi2ELb1EEENS1_24CollectiveEpilogueBwdGQAISB_fSE_Li256ELb0ELb0EEENS1_25SingleTileBwdLPTSchedulerILb0ELi96ELb0EEEEEEEEEvNT_6ParamsE:
[----:B------:R-:W-:Y:S01]  /*0000*/  LDC R1, c[0x0][0x28] ;  /* 0x00000a00ff017b82 */ /* 0x000fe20000000800 */
[----:B------:R-:W-:Y:S05]  /*0010*/  EXIT ;  /* 0x000000000000794d */ /* 0x000fea0003800000 */
.L_x_18:
        /* <DEDUP_REMOVED lines=14> */
.L_x_115:


//--------------------- .text._ZN7cutlass13device_kernelIN5flash19enable_sm80_to_sm89INS1_16FlashAttnBwdSm80INS1_25CollectiveMainloopBwdSm80ILi2ELi1EN4cute5tupleIJNS5_1CILi64EEENS7_ILi96EEENS7_ILi128EEEEEENS_10bfloat16_tEfNS_4arch4Sm80ELb1ELb0ELb1ELb0ELb1ELb0ELb0ELb0ELi2ELi2ELi2ELi2ELb1EEENS1_24CollectiveEpilogueBwdGQAISB_fSE_Li256ELb0ELb1EEENS1_25SingleTileBwdLPTSchedulerILb0ELi96ELb1EEEEEEEEEvNT_6ParamsE --------------------------
	.section	.text._ZN7cutlass13device_kernelIN5flash19enable_sm80_to_sm89INS1_16FlashAttnBwdSm80INS1_25CollectiveMainloopBwdSm80ILi2ELi1EN4cute5tupleIJNS5_1CILi64EEENS7_ILi96EEENS7_ILi128EEEEEENS_10bfloat16_tEfNS_4arch4Sm80ELb1ELb0ELb1ELb0ELb1ELb0ELb0ELb0ELi2ELi2ELi2ELi2ELb1EEENS1_24CollectiveEpilogueBwdGQAISB_fSE_Li256ELb0ELb1EEENS1_25SingleTileBwdLPTSchedulerILb0ELi96ELb1EEEEEEEEEvNT_6ParamsE,"ax",@progbits
	.align	128
.text._ZN7cutlass13device_kernelIN5flash19enable_sm80_to_sm89INS1_16FlashAttnBwdSm80INS1_25CollectiveMainloopBwdSm80ILi2ELi1EN4cute5tupleIJNS5_1CILi64EEENS7_ILi96EEENS7_ILi128EEEEEENS_10bfloat16_tEfNS_4arch4Sm80ELb1ELb0ELb1ELb0ELb1ELb0ELb0ELb0ELi2ELi2ELi2ELi2ELb1EEENS1_24CollectiveEpilogueBwdGQAISB_fSE_Li256ELb0ELb1EEENS1_25SingleTileBwdLPTSchedulerILb0ELi96ELb1EEEEEEEEEvNT_6ParamsE:
        .type           _ZN7cutlass13device_kernelIN5flash19enable_sm80_to_sm89INS1_16FlashAttnBwdSm80INS1_25CollectiveMainloopBwdSm80ILi2ELi1EN4cute5tupleIJNS5_1CILi64EEENS7_ILi96EEENS7_ILi128EEEEEENS_10bfloat16_tEfNS_4arch4Sm80ELb1ELb0ELb1ELb0ELb1ELb0ELb0ELb0ELi2ELi2ELi2ELi2ELb1EEENS1_24CollectiveEpilogueBwdGQAISB_fSE_Li256ELb0ELb1EEENS1_25SingleTileBwdLPTSchedulerILb0ELi96ELb1EEEEEEEEEvNT_6ParamsE,@function
        .size           _ZN7cutlass13device_kernelIN5flash19enable_sm80_to_sm89INS1_16FlashAttnBwdSm80INS1_25CollectiveMainloopBwdSm80ILi2ELi1EN4cute5tupleIJNS5_1CILi64EEENS7_ILi96EEENS7_ILi128EEEEEENS_10bfloat16_tEfNS_4arch4Sm80ELb1ELb0ELb1ELb0ELb1ELb0ELb0ELb0ELi2ELi2ELi2ELi2ELb1EEENS1_24CollectiveEpilogueBwdGQAISB_fSE_Li256ELb0ELb1EEENS1_25SingleTileBwdLPTSchedulerILb0ELi96ELb1EEEEEEEEEvNT_6ParamsE,(.L_x_116 - _ZN7cutlass13device_kernelIN5flash19enable_sm80_to_sm89INS1_16FlashAttnBwdSm80INS1_25CollectiveMainloopBwdSm80ILi2ELi1EN4cute5tupleIJNS5_1CILi64EEENS7_ILi96EEENS7_ILi128EEEEEENS_10bfloat16_tEfNS_4arch4Sm80ELb1ELb0ELb1ELb0ELb1ELb0ELb0ELb0ELi2ELi2ELi2ELi2ELb1EEENS1_24CollectiveEpilogueBwdGQAISB_fSE_Li256ELb0ELb1EEENS1_25SingleTileBwdLPTSchedulerILb0ELi96ELb1EEEEEEEEEvNT_6ParamsE)
        .other          _ZN7cutlass13device_kernelIN5flash19enable_sm80_to_sm89INS1_16FlashAttnBwdSm80INS1_25CollectiveMainloopBwdSm80ILi2ELi1EN4cute5tupleIJNS5_1CILi64EEENS7_ILi96EEENS7_ILi128EEEEEENS_10bfloat16_tEfNS_4arch4Sm80ELb1ELb0ELb1ELb0ELb1ELb0ELb0ELb0ELi2ELi2ELi2ELi2ELb1EEENS1_24CollectiveEpilogueBwdGQAISB_fSE_Li256ELb0ELb1EEENS1_25SingleTileBwdLPTSchedulerILb0ELi96ELb1EEEEEEEEEvNT_6ParamsE,@"STO_CUDA_ENTRY STV_DEFAULT"
_ZN7cutlass13device_kernelIN5flash19enable_sm80_to_sm89INS1_16FlashAttnBwdSm80INS1_25CollectiveMainloopBwdSm80ILi2ELi1EN4cute5tupleIJNS5_1CILi64EEENS7_ILi96EEENS7_ILi128EEEEEENS_10bfloat16_tEfNS_4arch4Sm80ELb1ELb0ELb1ELb0ELb1ELb0ELb0ELb0ELi2ELi2ELi2ELi2ELb1EEENS1_24CollectiveEpilogueBwdGQAISB_fSE_Li256ELb0ELb1EEENS1_25SingleTileBwdLPTSchedulerILb0ELi96ELb1EEEEEEEEEvNT_6ParamsE:
[----:B------:R-:W-:Y:S01]  /*0000*/  LDC R1, c[0x0][0x28] ;  /* 0x00000a00ff017b82 */ /* 0x000fe20000000800 */
[----:B------:R-:W-:Y:S05]  /*0010*/  EXIT ;  /* 0x000000000000794d */ /* 0x000fea0003800000 */
.L_x_19:
        /* <DEDUP_REMOVED lines=14> */
.L_x_116:


//--------------------- .text._ZN7cutlass13device_kernelIN5flash19enable_sm80_to_sm89INS1_16FlashAttnBwdSm80INS1_25CollectiveMainloopBwdSm80ILi2ELi1EN4cute5tupleIJNS5_1CILi64EEENS7_ILi96EEENS7_ILi128EEEEEENS_10bfloat16_tEfNS_4arch4Sm80ELb1ELb0ELb1ELb1ELb0ELb0ELb0ELb0ELi2ELi2ELi2ELi2ELb1EEENS1_21CollectiveEpilogueBwdISB_SC_SE_Li256ELb1ELb0ELi4EEENS1_25SingleTileBwdLPTSchedulerILb1ELi96ELb0EEEEEEEEEvNT_6ParamsE --------------------------
	.section	.text._ZN7cutlass13device_kernelIN5flash19enable_sm80_to_sm89INS1_16FlashAttnBwdSm80INS1_25CollectiveMainloopBwdSm80ILi2ELi1EN4cute5tupleIJNS5_1CILi64EEENS7_ILi96EEENS7_ILi128EEEEEENS_10bfloat16_tEfNS_4arch4Sm80ELb1ELb0ELb1ELb1ELb0ELb0ELb0ELb0ELi2ELi2ELi2ELi2ELb1EEENS1_21CollectiveEpilogueBwdISB_SC_SE_Li256ELb1ELb0ELi4EEENS1_25SingleTileBwdLPTSchedulerILb1ELi96ELb0EEEEEEEEEvNT_6ParamsE,"ax",@progbits
	.align	128
.text._ZN7cutlass13device_kernelIN5flash19enable_sm80_to_sm89INS1_16FlashAttnBwdSm80INS1_25CollectiveMainloopBwdSm80ILi2ELi1EN4cute5tupleIJNS5_1CILi64EEENS7_ILi96EEENS7_ILi128EEEEEENS_10bfloat16_tEfNS_4arch4Sm80ELb1ELb0ELb1ELb1ELb0ELb0ELb0ELb0ELi2ELi2ELi2ELi2ELb1EEENS1_21CollectiveEpilogueBwdISB_SC_SE_Li256ELb1ELb0ELi4EEENS1_25SingleTileBwdLPTSchedulerILb1ELi96ELb0EEEEEEEEEvNT_6ParamsE:
        .type           _ZN7cutlass13device_kernelIN5flash19enable_sm80_to_sm89INS1_16FlashAttnBwdSm80INS1_25CollectiveMainloopBwdSm80ILi2ELi1EN4cute5tupleIJNS5_1CILi64EEENS7_ILi96EEENS7_ILi128EEEEEENS_10bfloat16_tEfNS_4arch4Sm80ELb1ELb0ELb1ELb1ELb0ELb0ELb0ELb0ELi2ELi2ELi2ELi2ELb1EEENS1_21CollectiveEpilogueBwdISB_SC_SE_Li256ELb1ELb0ELi4EEENS1_25SingleTileBwdLPTSchedulerILb1ELi96ELb0EEEEEEEEEvNT_6ParamsE,@function
        .size           _ZN7cutlass13device_kernelIN5flash19enable_sm80_to_sm89INS1_16FlashAttnBwdSm80INS1_25CollectiveMainloopBwdSm80ILi2ELi1EN4cute5tupleIJNS5_1CILi64EEENS7_ILi96EEENS7_ILi128EEEEEENS_10bfloat16_tEfNS_4arch4Sm80ELb1ELb0ELb1ELb1ELb0ELb0ELb0ELb0ELi2ELi2ELi2ELi2ELb1EEENS1_21CollectiveEpilogueBwdISB_SC_SE_Li256ELb1ELb0ELi4EEENS1_25SingleTileBwdLPTSchedulerILb1ELi96ELb0EEEEEEEEEvNT_6ParamsE,(.L_x_117 - _ZN7cutlass13device_kernelIN5flash19enable_sm80_to_sm89INS1_16FlashAttnBwdSm80INS1_25CollectiveMainloopBwdSm80ILi2ELi1EN4cute5tupleIJNS5_1CILi64EEENS7_ILi96EEENS7_ILi128EEEEEENS_10bfloat16_tEfNS_4arch4Sm80ELb1ELb0ELb1ELb1ELb0ELb0ELb0ELb0ELi2ELi2ELi2ELi2ELb1EEENS1_21CollectiveEpilogueBwdISB_SC_SE_Li256ELb1ELb0ELi4EEENS1_25SingleTileBwdLPTSchedulerILb1ELi96ELb0EEEEEEEEEvNT_6ParamsE)
        .other          _ZN7cutlass13device_kernelIN5flash19enable_sm80_to_sm89INS1_16FlashAttnBwdSm80INS1_25CollectiveMainloopBwdSm80ILi2ELi1EN4cute5tupleIJNS5_1CILi64EEENS7_ILi96EEENS7_ILi128EEEEEENS_10bfloat16_tEfNS_4arch4Sm80ELb1ELb0ELb1ELb1ELb0ELb0ELb0ELb0ELi2ELi2ELi2ELi2ELb1EEENS1_21CollectiveEpilogueBwdISB_SC_SE_Li256ELb1ELb0ELi4EEENS1_25SingleTileBwdLPTSchedulerILb1ELi96ELb0EEEEEEEEEvNT_6ParamsE,@"STO_CUDA_ENTRY STV_DEFAULT"
_ZN7cutlass13device_kernelIN5flash19enable_sm80_to_sm89INS1_16FlashAttnBwdSm80INS1_25CollectiveMainloopBwdSm80ILi2ELi1EN4cute5tupleIJNS5_1CILi64EEENS7_ILi96EEENS7_ILi128EEEEEENS_10bfloat16_tEfNS_4arch4Sm80ELb1ELb0ELb1ELb1ELb0ELb0ELb0ELb0ELi2ELi2ELi2ELi2ELb1EEENS1_21CollectiveEpilogueBwdISB_SC_SE_Li256ELb1ELb0ELi4EEENS1_25SingleTileBwdLPTSchedulerILb1ELi96ELb0EEEEEEEEEvNT_6ParamsE:
[----:B------:R-:W-:Y:S01]  /*0000*/  LDC R1, c[0x0][0x28] ;  /* 0x00000a00ff017b82 */ /* 0x000fe20000000800 */
[----:B------:R-:W-:Y:S05]  /*0010*/  EXIT ;  /* 0x000000000000794d */ /* 0x000fea0003800000 */
.L_x_20:
        /* <DEDUP_REMOVED lines=14> */
.L_x_117:


//--------------------- .text._ZN7cutlass13device_kernelIN5flash19enable_sm80_to_sm89INS1_16FlashAttnBwdSm80INS1_25CollectiveMainloopBwdSm80ILi2ELi1EN4cute5tupleIJNS5_1CILi64EEENS7_ILi96EEENS7_ILi128EEEEEENS_10bfloat16_tEfNS_4arch4Sm80ELb1ELb0ELb1ELb1ELb1ELb0ELb0ELb0ELi2ELi2ELi2ELi2ELb1EEENS1_21CollectiveEpilogueBwdISB_SC_SE_Li256ELb1ELb0ELi4EEENS1_25SingleTileBwdLPTSchedulerILb1ELi96ELb1EEEEEEEEEvNT_6ParamsE --------------------------
	.section	.text._ZN7cutlass13device_kernelIN5flash19enable_sm80_to_sm89INS1_16FlashAttnBwdSm80INS1_25CollectiveMainloopBwdSm80ILi2ELi1EN4cute5tupleIJNS5_1CILi64EEENS7_ILi96EEENS7_ILi128EEEEEENS_10bfloat16_tEfNS_4arch4Sm80ELb1ELb0ELb1ELb1ELb1ELb0ELb0ELb0ELi2ELi2ELi2ELi2ELb1EEENS1_21CollectiveEpilogueBwdISB_SC_SE_Li256ELb1ELb0ELi4EEENS1_25SingleTileBwdLPTSchedulerILb1ELi96ELb1EEEEEEEEEvNT_6ParamsE,"ax",@progbits
	.align	128
.text._ZN7cutlass13device_kernelIN5flash19enable_sm80_to_sm89INS1_16FlashAttnBwdSm80INS1_25CollectiveMainloopBwdSm80ILi2ELi1EN4cute5tupleIJNS5_1CILi64EEENS7_ILi96EEENS7_ILi128EEEEEENS_10bfloat16_tEfNS_4arch4Sm80ELb1ELb0ELb1ELb1ELb1ELb0ELb0ELb0ELi2ELi2ELi2ELi2ELb1EEENS1_21CollectiveEpilogueBwdISB_SC_SE_Li256ELb1ELb0ELi4EEENS1_25SingleTileBwdLPTSchedulerILb1ELi96ELb1EEEEEEEEEvNT_6ParamsE:
        .type           _ZN7cutlass13device_kernelIN5flash19enable_sm80_to_sm89INS1_16FlashAttnBwdSm80INS1_25CollectiveMainloopBwdSm80ILi2ELi1EN4cute5tupleIJNS5_1CILi64EEENS7_ILi96EEENS7_ILi128EEEEEENS_10bfloat16_tEfNS_4arch4Sm80ELb1ELb0ELb1ELb1ELb1ELb0ELb0ELb0ELi2ELi2ELi2ELi2ELb1EEENS1_21CollectiveEpilogueBwdISB_SC_SE_Li256ELb1ELb0ELi4EEENS1_25SingleTileBwdLPTSchedulerILb1ELi96ELb1EEEEEEEEEvNT_6ParamsE,@function
        .size           _ZN7cutlass13device_kernelIN5flash19enable_sm80_to_sm89INS1_16FlashAttnBwdSm80INS1_25CollectiveMainloopBwdSm80ILi2ELi1EN4cute5tupleIJNS5_1CILi64EEENS7_ILi96EEENS7_ILi128EEEEEENS_10bfloat16_tEfNS_4arch4Sm80ELb1ELb0ELb1ELb1ELb1ELb0ELb0ELb0ELi2ELi2ELi2ELi2ELb1EEENS1_21CollectiveEpilogueBwdISB_SC_SE_Li256ELb1ELb0ELi4EEENS1_25SingleTileBwdLPTSchedulerILb1ELi96ELb1EEEEEEEEEvNT_6ParamsE,(.L_x_118 - _ZN7cutlass13device_kernelIN5flash19enable_sm80_to_sm89INS1_16FlashAttnBwdSm80INS1_25CollectiveMainloopBwdSm80ILi2ELi1EN4cute5tupleIJNS5_1CILi64EEENS7_ILi96EEENS7_ILi128EEEEEENS_10bfloat16_tEfNS_4arch4Sm80ELb1ELb0ELb1ELb1ELb1ELb0ELb0ELb0ELi2ELi2ELi2ELi2ELb1EEENS1_21CollectiveEpilogueBwdISB_SC_SE_Li256ELb1ELb0ELi4EEENS1_25SingleTileBwdLPTSchedulerILb1ELi96ELb1EEEEEEEEEvNT_6ParamsE)
        .other          _ZN7cutlass13device_kernelIN5flash19enable_sm80_to_sm89INS1_16FlashAttnBwdSm80INS1_25CollectiveMainloopBwdSm80ILi2ELi1EN4cute5tupleIJNS5_1CILi64EEENS7_ILi96EEENS7_ILi128EEEEEENS_10bfloat16_tEfNS_4arch4Sm80ELb1ELb0ELb1ELb1ELb1ELb0ELb0ELb0ELi2ELi2ELi2ELi2ELb1EEENS1_21CollectiveEpilogueBwdISB_SC_SE_Li256ELb1ELb0ELi4EEENS1_25SingleTileBwdLPTSchedulerILb1ELi96ELb1EEEEEEEEEvNT_6ParamsE,@"STO_CUDA_ENTRY STV_DEFAULT"
_ZN7cutlass13device_kernelIN5flash19enable_sm80_to_sm89INS1_16FlashAttnBwdSm80INS1_25CollectiveMainloopBwdSm80ILi2ELi1EN4cute5tupleIJNS5_1CILi64EEENS7_ILi96EEENS7_ILi128EEEEEENS_10bfloat16_tEfNS_4arch4Sm80ELb1ELb0ELb1ELb1ELb1ELb0ELb0ELb0ELi2ELi2ELi2ELi2ELb1EEENS1_21CollectiveEpilogueBwdISB_SC_SE_Li256ELb1ELb0ELi4EEENS1_25SingleTileBwdLPTSchedulerILb1ELi96ELb1EEEEEEEEEvNT_6ParamsE:
[----:B------:R-:W-:Y:S01]  /*0000*/  LDC R1, c[0x0][0x28] ;  /* 0x00000a00ff017b82 */ /* 0x000fe20000000800 */
[----:B------:R-:W-:Y:S05]  /*0010*/  EXIT ;  /* 0x000000000000794d */ /* 0x000fea0003800000 */
.L_x_21:
        /* <DEDUP_REMOVED lines=14> */
.L_x_118:


//--------------------- .text._ZN7cutlass13device_kernelIN5flash19enable_sm80_to_sm89INS1_16FlashAttnBwdSm80INS1_25CollectiveMainloopBwdSm80ILi2ELi1EN4cute5tupleIJNS5_1CILi64EEENS7_ILi96EEENS7_ILi128EEEEEENS_10bfloat16_tEfNS_4arch4Sm80ELb1ELb0ELb1ELb1ELb0ELb0ELb0ELb0ELi2ELi2ELi2ELi2ELb1EEENS1_24CollectiveEpilogueBwdGQAISB_fSE_Li256ELb1ELb0EEENS1_25SingleTileBwdLPTSchedulerILb1ELi96ELb0EEEEEEEEEvNT_6ParamsE --------------------------
	.section	.text._ZN7cutlass13device_kernelIN5flash19enable_sm80_to_sm89INS1_16FlashAttnBwdSm80INS1_25CollectiveMainloopBwdSm80ILi2ELi1EN4cute5tupleIJNS5_1CILi64EEENS7_ILi96EEENS7_ILi128EEEEEENS_10bfloat16_tEfNS_4arch4Sm80ELb1ELb0ELb1ELb1ELb0ELb0ELb0ELb0ELi2ELi2ELi2ELi2ELb1EEENS1_24CollectiveEpilogueBwdGQAISB_fSE_Li256ELb1ELb0EEENS1_25SingleTileBwdLPTSchedulerILb1ELi96ELb0EEEEEEEEEvNT_6ParamsE,"ax",@progbits
	.align	128
.text._ZN7cutlass13device_kernelIN5flash19enable_sm80_to_sm89INS1_16FlashAttnBwdSm80INS1_25CollectiveMainloopBwdSm80ILi2ELi1EN4cute5tupleIJNS5_1CILi64EEENS7_ILi96EEENS7_ILi128EEEEEENS_10bfloat16_tEfNS_4arch4Sm80ELb1ELb0ELb1ELb1ELb0ELb0ELb0ELb0ELi2ELi2ELi2ELi2ELb1EEENS1_24CollectiveEpilogueBwdGQAISB_fSE_Li256ELb1ELb0EEENS1_25SingleTileBwdLPTSchedulerILb1ELi96ELb0EEEEEEEEEvNT_6ParamsE:
        .type           _ZN7cutlass13device_kernelIN5flash19enable_sm80_to_sm89INS1_16FlashAttnBwdSm80INS1_25CollectiveMainloopBwdSm80ILi2ELi1EN4cute5tupleIJNS5_1CILi64EEENS7_ILi96EEENS7_ILi128EEEEEENS_10bfloat16_tEfNS_4arch4Sm80ELb1ELb0ELb1ELb1ELb0ELb0ELb0ELb0ELi2ELi2ELi2ELi2ELb1EEENS1_24CollectiveEpilogueBwdGQAISB_fSE_Li256ELb1ELb0EEENS1_25SingleTileBwdLPTSchedulerILb1ELi96ELb0EEEEEEEEEvNT_6ParamsE,@function
        .size           _ZN7cutlass13device_kernelIN5flash19enable_sm80_to_sm89INS1_16FlashAttnBwdSm80INS1_25CollectiveMainloopBwdSm80ILi2ELi1EN4cute5tupleIJNS5_1CILi64EEENS7_ILi96EEENS7_ILi128EEEEEENS_10bfloat16_tEfNS_4arch4Sm80ELb1ELb0ELb1ELb1ELb0ELb0ELb0ELb0ELi2ELi2ELi2ELi2ELb1EEENS1_24CollectiveEpilogueBwdGQAISB_fSE_Li256ELb1ELb0EEENS1_25SingleTileBwdLPTSchedulerILb1ELi96ELb0EEEEEEEEEvNT_6ParamsE,(.L_x_119 - _ZN7cutlass13device_kernelIN5flash19enable_sm80_to_sm89INS1_16FlashAttnBwdSm80INS1_25CollectiveMainloopBwdSm80ILi2ELi1EN4cute5tupleIJNS5_1CILi64EEENS7_ILi96EEENS7_ILi128EEEEEENS_10bfloat16_tEfNS_4arch4Sm80ELb1ELb0ELb1ELb1ELb0ELb0ELb0ELb0ELi2ELi2ELi2ELi2ELb1EEENS1_24CollectiveEpilogueBwdGQAISB_fSE_Li256ELb1ELb0EEENS1_25SingleTileBwdLPTSchedulerILb1ELi96ELb0EEEEEEEEEvNT_6ParamsE)
        .other          _ZN7cutlass13device_kernelIN5flash19enable_sm80_to_sm89INS1_16FlashAttnBwdSm80INS1_25CollectiveMainloopBwdSm80ILi2ELi1EN4cute5tupleIJNS5_1CILi64EEENS7_ILi96EEENS7_ILi128EEEEEENS_10bfloat16_tEfNS_4arch4Sm80ELb1ELb0ELb1ELb1ELb0ELb0ELb0ELb0ELi2ELi2ELi2ELi2ELb1EEENS1_24CollectiveEpilogueBwdGQAISB_fSE_Li256ELb1ELb0EEENS1_25SingleTileBwdLPTSchedulerILb1ELi96ELb0EEEEEEEEEvNT_6ParamsE,@"STO_CUDA_ENTRY STV_DEFAULT"
_ZN7cutlass13device_kernelIN5flash19enable_sm80_to_sm89INS1_16FlashAttnBwdSm80INS1_25CollectiveMainloopBwdSm80ILi2ELi1EN4cute5tupleIJNS5_1CILi64EEENS7_ILi96EEENS7_ILi128EEEEEENS_10bfloat16_tEfNS_4arch4Sm80ELb1ELb0ELb1ELb1ELb0ELb0ELb0ELb0ELi2ELi2ELi2ELi2ELb1EEENS1_24CollectiveEpilogueBwdGQAISB_fSE_Li256ELb1ELb0EEENS1_25SingleTileBwdLPTSchedulerILb1ELi96ELb0EEEEEEEEEvNT_6ParamsE:
[----:B------:R-:W-:Y:S01]  /*0000*/  LDC R1, c[0x0][0x28] ;  /* 0x00000a00ff017b82 */ /* 0x000fe20000000800 */
[----:B------:R-:W-:Y:S05]  /*0010*/  EXIT ;  /* 0x000000000000794d */ /* 0x000fea0003800000 */
.L_x_22:
        /* <DEDUP_REMOVED lines=14> */
.L_x_119:


//--------------------- .text._ZN7cutlass13device_kernelIN5flash32FlashAttnBwdPostprocessConvertdQIN4cute5tupleIJNS3_1CILi96EEENS5_ILi128EEEEEENS_10bfloat16_tEfNS_4arch4Sm80ELi256ENS3_8TiledMMAINS3_8MMA_AtomIJNS3_30SM80_16x8x16_F32BF16BF16F32_TNEEEENS3_6LayoutINS4_IJNS5_ILi2EEENS5_ILi4EEENS5_ILi1EEEEEENS4_IJSJ_SH_NS5_ILi0EEEEEEEENS4_IJNS5_ILi32EEENS5_ILi64EEENS5_ILi16EEEEEEEELb0EEEEEvNT_6ParamsE --------------------------
	.section	.text._ZN7cutlass13device_kernelIN5flash32FlashAttnBwdPostprocessConvertdQIN4cute5tupleIJNS3_1CILi96EEENS5_ILi128EEEEEENS_10bfloat16_tEfNS_4arch4Sm80ELi256ENS3_8TiledMMAINS3_8MMA_AtomIJNS3_30SM80_16x8x16_F32BF16BF16F32_TNEEEENS3_6LayoutINS4_IJNS5_ILi2EEENS5_ILi4EEENS5_ILi1EEEEEENS4_IJSJ_SH_NS5_ILi0EEEEEEEENS4_IJNS5_ILi32EEENS5_ILi64EEENS5_ILi16EEEEEEEELb0EEEEEvNT_6ParamsE,"ax",@progbits
	.align	128
.text._ZN7cutlass13device_kernelIN5flash32FlashAttnBwdPostprocessConvertdQIN4cute5tupleIJNS3_1CILi96EEENS5_ILi128EEEEEENS_10bfloat16_tEfNS_4arch4Sm80ELi256ENS3_8TiledMMAINS3_8MMA_AtomIJNS3_30SM80_16x8x16_F32BF16BF16F32_TNEEEENS3_6LayoutINS4_IJNS5_ILi2EEENS5_ILi4EEENS5_ILi1EEEEEENS4_IJSJ_SH_NS5_ILi0EEEEEEEENS4_IJNS5_ILi32EEENS5_ILi64EEENS5_ILi16EEEEEEEELb0EEEEEvNT_6ParamsE:
        .type           _ZN7cutlass13device_kernelIN5flash32FlashAttnBwdPostprocessConvertdQIN4cute5tupleIJNS3_1CILi96EEENS5_ILi128EEEEEENS_10bfloat16_tEfNS_4arch4Sm80ELi256ENS3_8TiledMMAINS3_8MMA_AtomIJNS3_30SM80_16x8x16_F32BF16BF16F32_TNEEEENS3_6LayoutINS4_IJNS5_ILi2EEENS5_ILi4EEENS5_ILi1EEEEEENS4_IJSJ_SH_NS5_ILi0EEEEEEEENS4_IJNS5_ILi32EEENS5_ILi64EEENS5_ILi16EEEEEEEELb0EEEEEvNT_6ParamsE,@function
        .size           _ZN7cutlass13device_kernelIN5flash32FlashAttnBwdPostprocessConvertdQIN4cute5tupleIJNS3_1CILi96EEENS5_ILi128EEEEEENS_10bfloat16_tEfNS_4arch4Sm80ELi256ENS3_8TiledMMAINS3_8MMA_AtomIJNS3_30SM80_16x8x16_F32BF16BF16F32_TNEEEENS3_6LayoutINS4_IJNS5_ILi2EEENS5_ILi4EEENS5_ILi1EEEEEENS4_IJSJ_SH_NS5_ILi0EEEEEEEENS4_IJNS5_ILi32EEENS5_ILi64EEENS5_ILi16EEEEEEEELb0EEEEEvNT_6ParamsE,(.L_x_120 - _ZN7cutlass13device_kernelIN5flash32FlashAttnBwdPostprocessConvertdQIN4cute5tupleIJNS3_1CILi96EEENS5_ILi128EEEEEENS_10bfloat16_tEfNS_4arch4Sm80ELi256ENS3_8TiledMMAINS3_8MMA_AtomIJNS3_30SM80_16x8x16_F32BF16BF16F32_TNEEEENS3_6LayoutINS4_IJNS5_ILi2EEENS5_ILi4EEENS5_ILi1EEEEEENS4_IJSJ_SH_NS5_ILi0EEEEEEEENS4_IJNS5_ILi32EEENS5_ILi64EEENS5_ILi16EEEEEEEELb0EEEEEvNT_6ParamsE)
        .other          _ZN7cutlass13device_kernelIN5flash32FlashAttnBwdPostprocessConvertdQIN4cute5tupleIJNS3_1CILi96EEENS5_ILi128EEEEEENS_10bfloat16_tEfNS_4arch4Sm80ELi256ENS3_8TiledMMAINS3_8MMA_AtomIJNS3_30SM80_16x8x16_F32BF16BF16F32_TNEEEENS3_6LayoutINS4_IJNS5_ILi2EEENS5_ILi4EEENS5_ILi1EEEEEENS4_IJSJ_SH_NS5_ILi0EEEEEEEENS4_IJNS5_ILi32EEENS5_ILi64EEENS5_ILi16EEEEEEEELb0EEEEEvNT_6ParamsE,@"STO_CUDA_ENTRY STV_DEFAULT"
_ZN7cutlass13device_kernelIN5flash32FlashAttnBwdPostprocessConvertdQIN4cute5tupleIJNS3_1CILi96EEENS5_ILi128EEEEEENS_10bfloat16_tEfNS_4arch4Sm80ELi256ENS3_8TiledMMAINS3_8MMA_AtomIJNS3_30SM80_16x8x16_F32BF16BF16F32_TNEEEENS3_6LayoutINS4_IJNS5_ILi2EEENS5_ILi4EEENS5_ILi1EEEEEENS4_IJSJ_SH_NS5_ILi0EEEEEEEENS4_IJNS5_ILi32EEENS5_ILi64EEENS5_ILi16EEEEEEEELb0EEEEEvNT_6ParamsE:
[----:B------:R-:W-:Y:S08]  /*0000*/  LDC R1, c[0x0][0x28] ;  /* 0x00000a00ff017b82 */ /* 0x000ff00000000800 */
[----:B------:R-:W0:Y:S01]  /*0010*/  LDC.64 R6, c[0x0][0x278] ;  /* 0x00009e00ff067b82 */ /* 0x000e220000000a00 */
[----:B------:R-:W1:Y:S01]  /*0020*/  S2R R11, SR_CTAID.Z ;  /* 0x00000000000b7919 */ /* 0x000e620000002700 */
[----:B------:R-:W-:Y:S01]  /*0030*/  ULDC.64 UR4, c[0x0][0x270] ;  /* 0x00009c0000047ab9 */ /* 0x000fe20000000a00 */
[----:B------:R-:W-:Y:S01]  /*0040*/  ULDC.64 UR6, c[0x0][0x208] ;  /* 0x0000820000067ab9 */ /* 0x000fe20000000a00 */
[----:B------:R-:W-:-:S04]  /*0050*/  ISETP.NE.U32.AND P0, PT, RZ, UR4, PT ;  /* 0x00000004ff007c0c */ /* 0x000fc8000bf05070 */
[----:B------:R-:W1:Y:S01]  /*0060*/  LDC.64 R4, c[0x0][0x270] ;  /* 0x00009c00ff047b82 */ /* 0x000e620000000a00 */
[----:B------:R-:W-:Y:S02]  /*0070*/  ISETP.NE.AND.EX P0, PT, RZ, UR5, PT, P0 ;  /* 0x00000005ff007c0c */ /* 0x000fe4000bf05300 */
[----:B0-----:R-:W-:-:S04]  /*0080*/  ISETP.NE.U32.AND P1, PT, R6, RZ, PT ;  /* 0x000000ff0600720c */ /* 0x001fc80003f25070 */
[----:B------:R-:W-:Y:S01]  /*0090*/  ISETP.NE.AND.EX P1, PT, R7, RZ, PT, P1 ;  /* 0x000000ff0700720c */ /* 0x000fe20003f25310 */
[----:B------:R-:W0:Y:S01]  /*00a0*/  LDC R3, c[0x0][0x240] ;  /* 0x00009000ff037b82 */ /* 0x000e220000000800 */
[----:B-1----:R-:W-:-:S05]  /*00b0*/  IMAD.WIDE R4, R11, 0x4, R4 ;  /* 0x000000040b047825 */ /* 0x002fca00078e0204 */
[----:B------:R1:W5:Y:S06]  /*00c0*/  @P0 LDG.E R2, desc[UR6][R4.64] ;  /* 0x0000000604020981 */ /* 0x00036c000c1e1900 */
[----:B------:R-:W2:Y:S01]  /*00d0*/  @P1 LDC.64 R6, c[0x0][0x278] ;  /* 0x00009e00ff061b82 */ /* 0x000ea20000000a00 */
[----:B------:R-:W3:Y:S01]  /*00e0*/  S2R R0, SR_CTAID.X ;  /* 0x0000000000007919 */ /* 0x000ee20000002500 */
[----:B--2---:R-:W-:-:S05]  /*00f0*/  @P1 IMAD.WIDE R6, R11, 0x4, R6 ;  /* 0x000000040b061825 */ /* 0x004fca00078e0206 */
[----:B0-----:R1:W5:Y:S01]  /*0100*/  @P1 LDG.E R3, desc[UR6][R6.64] ;  /* 0x0000000606031981 */ /* 0x001362000c1e1900 */
[----:B---3--:R-:W-:Y:S01]  /*0110*/  IMAD R8, R0, 0x60, RZ ;  /* 0x0000006000087824 */ /* 0x008fe200078e02ff */
[----:B------:R-:W-:Y:S06]  /*0120*/  @P1 BRA `(.L_x_23) ;  /* 0x0000000000101947 */ /* 0x000fec0003800000 */
[----:B------:R-:W-:Y:S05]  /*0130*/  @!P0 BRA `(.L_x_23) ;  /* 0x00000000000c8947 */ /* 0x000fea0003800000 */
[----:B-1----:R-:W2:Y:S04]  /*0140*/  LDG.E R6, desc[UR6][R4.64] ;  /* 0x0000000604067981 */ /* 0x002ea8000c1e1900 */
[----:B-----5:R-:W2:Y:S02]  /*0150*/  LDG.E R3, desc[UR6][R4.64+0x4] ;  /* 0x0000040604037981 */ /* 0x020ea4000c1e1900 */
[----:B--2---:R-:W-:-:S07]  /*0160*/  IMAD.IADD R3, R3, 0x1, -R6 ;  /* 0x0000000103037824 */ /* 0x004fce00078e0a06 */
.L_x_23:
[----:B------:R-:W-:Y:S02]  /*0170*/  ISETP.NE.U32.AND P1, PT, RZ, UR4, PT ;  /* 0x00000004ff007c0c */ /* 0x000fe4000bf25070 */
[----:B-----5:R-:W-:Y:S02]  /*0180*/  ISETP.GE.AND P2, PT, R8, R3, PT ;  /* 0x000000030800720c */ /* 0x020fe40003f46270 */
[----:B------:R-:W-:-:S13]  /*0190*/  ISETP.NE.AND.EX P1, PT, RZ, UR5, PT, P1 ;  /* 0x00000005ff007c0c */ /* 0x000fda000bf25310 */
[----:B------:R-:W-:Y:S05]  /*01a0*/  @P1 EXIT P2 ;  /* 0x000000000000194d */ /* 0x000fea0001000000 */
[----:B------:R-:W0:Y:S01]  /*01b0*/  S2R R59, SR_TID.X ;  /* 0x00000000003b7919 */ /* 0x000e220000002100 */
[C---:B-1----:R-:W-:Y:S01]  /*01c0*/  @P0 IMAD R4, R11.reuse, 0x60, R2 ;  /* 0x000000600b040824 */ /* 0x042fe200078e0202 */
[----:B------:R-:W1:Y:S01]  /*01d0*/  S2UR UR8, SR_CTAID.Y ;  /* 0x00000000000879c3 */ /* 0x000e620000002600 */
[----:B------:R-:W-:Y:S01]  /*01e0*/  IMAD R9, R0, 0x3000, RZ ;  /* 0x0000300000097824 */ /* 0x000fe200078e02ff */
[----:B------:R-:W-:Y:S01]  /*01f0*/  SHF.R.S32.HI R53, RZ, 0x1f, R11 ;  /* 0x0000001fff357819 */ /* 0x000fe2000001140b */
[----:B------:R-:W-:Y:S01]  /*0200*/  @P0 IMAD.HI R4, R4, 0x2aaaaaab, RZ ;  /* 0x2aaaaaab04040827 */ /* 0x000fe200078e02ff */
[----:B------:R-:W-:Y:S01]  /*0210*/  ULDC.64 UR4, c[0x0][0x230] ;  /* 0x00008c0000047ab9 */ /* 0x000fe20000000a00 */
[----:B------:R-:W-:Y:S02]  /*0220*/  SEL R54, R11, RZ, !P1 ;  /* 0x000000ff0b367207 */ /* 0x000fe40004800000 */
[----:B------:R-:W-:Y:S01]  /*0230*/  SEL R53, R53, RZ, !P1 ;  /* 0x000000ff35357207 */ /* 0x000fe20004800000 */
[----:B------:R-:W2:Y:S01]  /*0240*/  LDC.64 R12, c[0x0][0x228] ;  /* 0x00008a00ff0c7b82 */ /* 0x000ea20000000a00 */
[----:B------:R-:W-:-:S04]  /*0250*/  @P0 SHF.R.U32.HI R5, RZ, 0x1f, R4 ;  /* 0x0000001fff050819 */ /* 0x000fc80000011604 */
[----:B------:R-:W-:-:S05]  /*0260*/  @P0 LEA.HI.SX32 R5, R4, R5, 0x1c ;  /* 0x0000000504050211 */ /* 0x000fca00078fe2ff */
[----:B------:R-:W-:Y:S01]  /*0270*/  @P0 IMAD R7, R5, 0x3000, RZ ;  /* 0x0000300005070824 */ /* 0x000fe200078e02ff */
[----:B------:R-:W-:-:S03]  /*0280*/  CS2R R4, SRZ ;  /* 0x0000000000047805 */ /* 0x000fc6000001ff00 */
[--C-:B------:R-:W-:Y:S01]  /*0290*/  @P0 IMAD.MOV.U32 R4, RZ, RZ, R7.reuse ;  /* 0x000000ffff040224 */ /* 0x100fe200078e0007 */
[----:B------:R-:W-:Y:S01]  /*02a0*/  @P0 SHF.R.S32.HI R5, RZ, 0x1f, R7 ;  /* 0x0000001fff050819 */ /* 0x000fe20000011407 */
[----:B-1----:R-:W-:Y:S01]  /*02b0*/  USHF.R.S32.HI UR9, URZ, 0x1f, UR8 ;  /* 0x0000001f3f097899 */ /* 0x002fe20008011408 */
[----:B------:R-:W-:Y:S01]  /*02c0*/  SHF.R.S32.HI R7, RZ, 0x1f, R9 ;  /* 0x0000001fff077819 */ /* 0x000fe20000011409 */
[----:B0-----:R-:W-:-:S04]  /*02d0*/  IMAD.SHL.U32 R52, R59, 0x4, RZ ;  /* 0x000000043b347824 */ /* 0x001fc800078e00ff */
[----:B--2---:R-:W-:Y:S01]  /*02e0*/  IMAD R8, R12, UR9, RZ ;  /* 0x000000090c087c24 */ /* 0x004fe2000f8e02ff */
[----:B------:R-:W-:Y:S01]  /*02f0*/  IADD3 R4, P2, P3, R4, R52, R9 ;  /* 0x0000003404047210 */ /* 0x000fe20007b5e009 */
[----:B------:R-:W-:Y:S01]  /*0300*/  IMAD R9, R53, UR4, RZ ;  /* 0x0000000435097c24 */ /* 0x000fe2000f8e02ff */
[----:B------:R-:W-:-:S03]  /*0310*/  SHF.R.S32.HI R6, RZ, 0x1f, R52 ;  /* 0x0000001fff067819 */ /* 0x000fc60000011434 */
[----:B------:R-:W-:Y:S01]  /*0320*/  IMAD R9, R54, UR5, R9 ;  /* 0x0000000536097c24 */ /* 0x000fe2000f8e0209 */
[----:B------:R-:W-:Y:S01]  /*0330*/  IADD3.X R5, R5, R6, R7, P2, P3 ;  /* 0x0000000605057210 */ /* 0x000fe200017e6407 */
[----:B------:R-:W-:Y:S02]  /*0340*/  IMAD R7, R13, UR8, R8 ;  /* 0x000000080d077c24 */ /* 0x000fe4000f8e0208 */
[----:B------:R-:W-:-:S05]  /*0350*/  IMAD.WIDE.U32 R4, R12, UR8, R4 ;  /* 0x000000080c047c25 */ /* 0x000fca000f8e0004 */
[----:B------:R-:W-:-:S03]  /*0360*/  IADD3 R5, R5, R7, RZ ;  /* 0x0000000705057210 */ /* 0x000fc60007ffe0ff */
[----:B------:R-:W-:Y:S01]  /*0370*/  IMAD.WIDE.U32 R4, R54, UR4, R4 ;  /* 0x0000000436047c25 */ /* 0x000fe2000f8e0004 */
[----:B------:R-:W-:-:S03]  /*0380*/  ULDC.64 UR4, c[0x0][0x210] ;  /* 0x0000840000047ab9 */ /* 0x000fc60000000a00 */
[----:B------:R-:W-:Y:S01]  /*0390*/  IMAD.IADD R5, R5, 0x1, R9 ;  /* 0x0000000105057824 */ /* 0x000fe200078e0209 */
[----:B------:R-:W-:-:S04]  /*03a0*/  LEA R62, P1, R4, UR4, 0x2 ;  /* 0x00000004043e7c11 */ /* 0x000fc8000f8210ff */
[----:B------:R-:W-:-:S05]  /*03b0*/  LEA.HI.X R63, R4, UR5, R5, 0x2, P1 ;  /* 0x00000005043f7c11 */ /* 0x000fca00088f1405 */
[----:B------:R-:W2:Y:S04]  /*03c0*/  LDG.E.128 R4, desc[UR6][R62.64] ;  /* 0x000000063e047981 */ /* 0x000ea8000c1e1d00 */
[----:B------:R-:W3:Y:S04]  /*03d0*/  LDG.E.128 R8, desc[UR6][R62.64+0x1000] ;  /* 0x001000063e087981 */ /* 0x000ee8000c1e1d00 */
[----:B------:R-:W4:Y:S04]  /*03e0*/  LDG.E.128 R12, desc[UR6][R62.64+0x2000] ;  /* 0x002000063e0c7981 */ /* 0x000f28000c1e1d00 */
[----:B------:R-:W5:Y:S04]  /*03f0*/  LDG.E.128 R16, desc[UR6][R62.64+0x3000] ;  /* 0x003000063e107981 */ /* 0x000f68000c1e1d00 */
[----:B------:R-:W5:Y:S04]  /*0400*/  LDG.E.128 R20, desc[UR6][R62.64+0x4000] ;  /* 0x004000063e147981 */ /* 0x000f68000c1e1d00 */
[----:B------:R-:W5:Y:S04]  /*0410*/  LDG.E.128 R24, desc[UR6][R62.64+0x5000] ;  /* 0x005000063e187981 */ /* 0x000f68000c1e1d00 */
[----:B------:R-:W5:Y:S04]  /*0420*/  LDG.E.128 R28, desc[UR6][R62.64+0x6000] ;  /* 0x006000063e1c7981 */ /* 0x000f68000c1e1d00 */
[----:B------:R-:W5:Y:S04]  /*0430*/  LDG.E.128 R32, desc[UR6][R62.64+0x7000] ;  /* 0x007000063e207981 */ /* 0x000f68000c1e1d00 */
[----:B------:R-:W5:Y:S04]  /*0440*/  LDG.E.128 R36, desc[UR6][R62.64+0x8000] ;  /* 0x008000063e247981 */ /* 0x000f68000c1e1d00 */
[----:B------:R-:W5:Y:S04]  /*0450*/  LDG.E.128 R40, desc[UR6][R62.64+0x9000] ;  /* 0x009000063e287981 */ /* 0x000f68000c1e1d00 */
[----:B------:R-:W5:Y:S04]  /*0460*/  LDG.E.128 R44, desc[UR6][R62.64+0xa000] ;  /* 0x00a000063e2c7981 */ /* 0x000f68000c1e1d00 */
[----:B------:R0:W5:Y:S01]  /*0470*/  LDG.E.128 R48, desc[UR6][R62.64+0xb000] ;  /* 0x00b000063e307981 */ /* 0x000162000c1e1d00 */
[----:B------:R-:W1:Y:S01]  /*0480*/  S2UR UR5, SR_CgaCtaId ;  /* 0x00000000000579c3 */ /* 0x000e620000008800 */
[----:B------:R-:W-:Y:S01]  /*0490*/  SHF.R.S32.HI R56, RZ, 0x1f, R59 ;  /* 0x0000001fff387819 */ /* 0x000fe2000001143b */
[----:B------:R-:W-:Y:S01]  /*04a0*/  UMOV UR4, 0x400 ;  /* 0x0000040000047882 */ /* 0x000fe20000000000 */
[----:B------:R-:W-:Y:S01]  /*04b0*/  IMAD R3, R0, -0x60, R3 ;  /* 0xffffffa000037824 */ /* 0x000fe200078e0203 */
[----:B------:R-:W-:Y:S01]  /*04c0*/  BSSY B0, `(.L_x_24) ;  /* 0x0000108000007945 */ /* 0x000fe20003800000 */
[----:B------:R-:W-:-:S02]  /*04d0*/  LEA.HI R58, R56, R59, RZ, 0x2 ;  /* 0x0000003b383a7211 */ /* 0x000fc400078f10ff */
[CC--:B------:R-:W-:Y:S02]  /*04e0*/  LEA.HI R55, R56.reuse, R59.reuse, RZ, 0x4 ;  /* 0x0000003b38377211 */ /* 0x0c0fe400078f20ff */
[CC--:B------:R-:W-:Y:S02]  /*04f0*/  LEA.HI R69, R56.reuse, R59.reuse, RZ, 0x5 ;  /* 0x0000003b38457211 */ /* 0x0c0fe400078f28ff */
[CC--:B------:R-:W-:Y:S02]  /*0500*/  LEA.HI R57, R56.reuse, R59.reuse, RZ, 0x7 ;  /* 0x0000003b38397211 */ /* 0x0c0fe400078f38ff */
[----:B------:R-:W-:Y:S02]  /*0510*/  LEA.HI R67, R56, R59, RZ, 0x6 ;  /* 0x0000003b38437211 */ /* 0x000fe400078f30ff */
[--C-:B------:R-:W-:Y:S02]  /*0520*/  SHF.R.S32.HI R61, RZ, 0x2, R58.reuse ;  /* 0x00000002ff3d7819 */ /* 0x100fe4000001143a */
[----:B0-----:R-:W-:-:S02]  /*0530*/  SHF.R.S32.HI R62, RZ, 0x1f, R58 ;  /* 0x0000001fff3e7819 */ /* 0x001fc4000001143a */
[----:B------:R-:W-:Y:S02]  /*0540*/  LOP3.LUT R64, R58, 0x7ffffffc, RZ, 0xc0, !PT ;  /* 0x7ffffffc3a407812 */ /* 0x000fe400078ec0ff */
[----:B------:R-:W-:Y:S02]  /*0550*/  LOP3.LUT R56, R55, 0xfffffff0, RZ, 0xc0, !PT ;  /* 0xfffffff037387812 */ /* 0x000fe400078ec0ff */
[----:B------:R-:W-:Y:S01]  /*0560*/  LEA.HI R63, R62, R61, RZ, 0x3 ;  /* 0x0000003d3e3f7211 */ /* 0x000fe200078f18ff */
[----:B-1----:R-:W-:Y:S01]  /*0570*/  ULEA UR4, UR5, UR4, 0x18 ;  /* 0x0000000405047291 */ /* 0x002fe2000f8ec03f */
[C---:B------:R-:W-:Y:S01]  /*0580*/  IMAD.IADD R62, R59.reuse, 0x1, -R64 ;  /* 0x000000013b3e7824 */ /* 0x040fe200078e0a40 */
[----:B------:R-:W-:Y:S01]  /*0590*/  SHF.R.S32.HI R60, RZ, 0x5, R69 ;  /* 0x00000005ff3c7819 */ /* 0x000fe20000011445 */
[C---:B------:R-:W-:Y:S01]  /*05a0*/  IMAD.IADD R56, R59.reuse, 0x1, -R56 ;  /* 0x000000013b387824 */ /* 0x040fe200078e0a38 */
[----:B------:R-:W-:Y:S01]  /*05b0*/  SHF.R.S32.HI R58, RZ, 0x6, R67 ;  /* 0x00000006ff3a7819 */ /* 0x000fe20000011443 */
[----:B------:R-:W-:Y:S01]  /*05c0*/  ULDC UR5, c[0x0][0x268] ;  /* 0x00009a0000057ab9 */ /* 0x000fe20000000800 */
[----:B------:R-:W-:-:S02]  /*05d0*/  LEA R59, R59, UR4, 0x4 ;  /* 0x000000043b3b7c11 */ /* 0x000fc4000f8e20ff */
[----:B------:R-:W-:Y:S02]  /*05e0*/  LEA.HI R64, R69, R60, RZ, 0x1 ;  /* 0x0000003c45407211 */ /* 0x000fe400078f08ff */
[----:B------:R-:W-:Y:S02]  /*05f0*/  LEA.HI R67, R67, R58, RZ, 0x1 ;  /* 0x0000003a43437211 */ /* 0x000fe400078f08ff */
[----:B------:R-:W-:Y:S02]  /*0600*/  LOP3.LUT R66, R63, 0xfffffff8, RZ, 0xc0, !PT ;  /* 0xfffffff83f427812 */ /* 0x000fe400078ec0ff */
[----:B------:R-:W-:Y:S02]  /*0610*/  LOP3.LUT R63, R64, 0xfffffe, RZ, 0xc0, !PT ;  /* 0x00fffffe403f7812 */ /* 0x000fe400078ec0ff */
[----:B------:R-:W-:Y:S02]  /*0620*/  LOP3.LUT R67, R67, 0xfffffffe, RZ, 0xc0, !PT ;  /* 0xfffffffe43437812 */ /* 0x000fe400078ec0ff */
[----:B------:R-:W-:Y:S01]  /*0630*/  IADD3 R61, R61, -R66, RZ ;  /* 0x800000423d3d7210 */ /* 0x000fe20007ffe0ff */
[----:B------:R-:W-:Y:S01]  /*0640*/  IMAD.IADD R63, R60, 0x1, -R63 ;  /* 0x000000013c3f7824 */ /* 0x000fe200078e0a3f */
[----:B------:R-:W-:Y:S01]  /*0650*/  SHF.R.S32.HI R65, RZ, 0x7, R57 ;  /* 0x00000007ff417819 */ /* 0x000fe20000011439 */
[----:B------:R-:W-:Y:S01]  /*0660*/  IMAD.IADD R60, R58, 0x1, -R67 ;  /* 0x000000013a3c7824 */ /* 0x000fe200078e0a43 */
[----:B------:R-:W-:-:S02]  /*0670*/  SHF.R.S32.HI R58, RZ, 0x4, R55 ;  /* 0x00000004ff3a7819 */ /* 0x000fc40000011437 */
[----:B------:R-:W-:Y:S01]  /*0680*/  SHF.R.S32.HI R55, RZ, 0x1f, R55 ;  /* 0x0000001fff377819 */ /* 0x000fe20000011437 */
[----:B------:R-:W-:-:S03]  /*0690*/  IMAD R62, R65, 0x300, R62 ;  /* 0x00000300413e7824 */ /* 0x000fc600078e023e */
[----:B------:R-:W-:Y:S01]  /*06a0*/  LEA.HI R55, R55, R58, RZ, 0x2 ;  /* 0x0000003a37377211 */ /* 0x000fe200078f10ff */
[----:B------:R-:W-:-:S03]  /*06b0*/  IMAD R63, R63, 0x80, R62 ;  /* 0x000000803f3f7824 */ /* 0x000fc600078e023e */
[----:B------:R-:W-:-:S05]  /*06c0*/  LOP3.LUT R55, R55, 0xffffffc, RZ, 0xc0, !PT ;  /* 0x0ffffffc37377812 */ /* 0x000fca00078ec0ff */
[----:B------:R-:W-:Y:S01]  /*06d0*/  IMAD.IADD R55, R58, 0x1, -R55 ;  /* 0x000000013a377824 */ /* 0x000fe200078e0a37 */
[----:B--2---:R0:W-:Y:S04]  /*06e0*/  STS.128 [R59], R4 ;  /* 0x000000043b007388 */ /* 0x0041e80000000c00 */
[----:B---3--:R-:W-:Y:S04]  /*06f0*/  STS.128 [R59+0x1000], R8 ;  /* 0x001000083b007388 */ /* 0x008fe80000000c00 */
[----:B----4-:R1:W-:Y:S04]  /*0700*/  STS.128 [R59+0x2000], R12 ;  /* 0x0020000c3b007388 */ /* 0x0103e80000000c00 */
[----:B-----5:R2:W-:Y:S04]  /*0710*/  STS.128 [R59+0x3000], R16 ;  /* 0x003000103b007388 */ /* 0x0205e80000000c00 */
[----:B------:R3:W-:Y:S01]  /*0720*/  STS.128 [R59+0x4000], R20 ;  /* 0x004000143b007388 */ /* 0x0007e20000000c00 */
[C---:B0-----:R-:W-:Y:S01]  /*0730*/  SHF.L.U32 R7, R60.reuse, 0x6, RZ ;  /* 0x000000063c077819 */ /* 0x041fe200000006ff */
[----:B------:R-:W-:Y:S01]  /*0740*/  IMAD.SHL.U32 R60, R60, 0x8, RZ ;  /* 0x000000083c3c7824 */ /* 0x000fe200078e00ff */
[C---:B------:R-:W-:Y:S01]  /*0750*/  LEA.HI R5, R56.reuse, R56, RZ, 0x1 ;  /* 0x0000003838057211 */ /* 0x040fe200078f08ff */
[----:B------:R-:W-:Y:S01]  /*0760*/  STS.128 [R59+0x5000], R24 ;  /* 0x005000183b007388 */ /* 0x000fe20000000c00 */
[----:B------:R-:W-:Y:S01]  /*0770*/  IMAD.SHL.U32 R56, R56, 0x8, RZ ;  /* 0x0000000838387824 */ /* 0x000fe200078e00ff */
[----:B------:R-:W-:-:S02]  /*0780*/  LOP3.LUT R7, R7, 0x40, RZ, 0xc0, !PT ;  /* 0x0000004007077812 */ /* 0x000fc400078ec0ff */
[----:B------:R-:W-:Y:S01]  /*0790*/  STS.128 [R59+0x6000], R28 ;  /* 0x0060001c3b007388 */ /* 0x000fe20000000c00 */
[----:B------:R-:W-:Y:S02]  /*07a0*/  SHF.R.S32.HI R4, RZ, 0x1f, R61 ;  /* 0x0000001fff047819 */ /* 0x000fe4000001143d */
[----:B-1----:R-:W-:Y:S01]  /*07b0*/  LOP3.LUT R15, R7, 0x8, R56, 0xf8, !PT ;  /* 0x00000008070f7812 */ /* 0x002fe200078ef838 */
[----:B------:R-:W-:Y:S01]  /*07c0*/  STS.128 [R59+0x7000], R32 ;  /* 0x007000203b007388 */ /* 0x000fe20000000c00 */
[----:B------:R-:W-:Y:S02]  /*07d0*/  LEA.HI R4, R4, R61, RZ, 0x2 ;  /* 0x0000003d04047211 */ /* 0x000fe400078f10ff */
[----:B--2---:R-:W-:Y:S01]  /*07e0*/  LOP3.LUT R16, R57, 0xffffff80, RZ, 0xc0, !PT ;  /* 0xffffff8039107812 */ /* 0x004fe200078ec0ff */
[----:B------:R-:W-:Y:S01]  /*07f0*/  STS.128 [R59+0x8000], R36 ;  /* 0x008000243b007388 */ /* 0x000fe20000000c00 */
[----:B---3--:R-:W-:Y:S01]  /*0800*/  SHF.R.U32.HI R20, RZ, 0x3, R7 ;  /* 0x00000003ff147819 */ /* 0x008fe20000011607 */
[C---:B------:R-:W-:Y:S01]  /*0810*/  IMAD.SHL.U32 R7, R4.reuse, 0x10, RZ ;  /* 0x0000001004077824 */ /* 0x040fe200078e00ff */
[----:B------:R-:W-:Y:S01]  /*0820*/  SHF.R.S32.HI R5, RZ, 0x1, R5 ;  /* 0x00000001ff057819 */ /* 0x000fe20000011405 */
[----:B------:R-:W-:Y:S01]  /*0830*/  STS.128 [R59+0x9000], R40 ;  /* 0x009000283b007388 */ /* 0x000fe20000000c00 */
[----:B------:R-:W-:Y:S01]  /*0840*/  LOP3.LUT R15, R15, R20, RZ, 0x3c, !PT ;  /* 0x000000140f0f7212 */ /* 0x000fe200078e3cff */
[----:B------:R-:W-:Y:S01]  /*0850*/  IMAD R18, R55, 0x10, R16 ;  /* 0x0000001037127824 */ /* 0x000fe200078e0210 */
[----:B------:R-:W-:Y:S01]  /*0860*/  LOP3.LUT R7, R7, 0x40, RZ, 0xc0, !PT ;  /* 0x0000004007077812 */ /* 0x000fe200078ec0ff */
[----:B------:R-:W-:Y:S01]  /*0870*/  STS.128 [R59+0xa000], R44 ;  /* 0x00a0002c3b007388 */ /* 0x000fe20000000c00 */
[----:B------:R-:W-:Y:S01]  /*0880*/  LOP3.LUT R16, R4, 0x7fffffc, RZ, 0xc0, !PT ;  /* 0x07fffffc04107812 */ /* 0x000fe200078ec0ff */
[----:B------:R-:W-:Y:S01]  /*0890*/  IMAD R18, R5, 0x600, R18 ;  /* 0x0000060005127824 */ /* 0x000fe200078e0212 */
[----:B------:R-:W-:Y:S01]  /*08a0*/  LOP3.LUT R60, R7, 0x8, R60, 0xf8, !PT ;  /* 0x00000008073c7812 */ /* 0x000fe200078ef83c */
[----:B------:R-:W-:Y:S01]  /*08b0*/  STS.128 [R59+0xb000], R48 ;  /* 0x00b000303b007388 */ /* 0x000fe20000000c00 */
[----:B------:R-:W-:-:S02]  /*08c0*/  SHF.R.U32.HI R7, RZ, 0x3, R7 ;  /* 0x00000003ff077819 */ /* 0x000fc40000011607 */
[----:B------:R-:W-:Y:S02]  /*08d0*/  CS2R R4, SRZ ;  /* 0x0000000000047805 */ /* 0x000fe4000001ff00 */
[----:B------:R-:W-:Y:S01]  /*08e0*/  IADD3 R16, R61, -R16, RZ ;  /* 0x800000103d107210 */ /* 0x000fe20007ffe0ff */
[----:B------:R-:W-:Y:S01]  /*08f0*/  BAR.SYNC.DEFER_BLOCKING 0x0 ;  /* 0x0000000000007b1d */ /* 0x000fe20000010000 */
[----:B------:R-:W-:Y:S01]  /*0900*/  LOP3.LUT R60, R60, R7, RZ, 0x3c, !PT ;  /* 0x000000073c3c7212 */ /* 0x000fe200078e3cff */
[--C-:B------:R-:W-:Y:S01]  /*0910*/  @P0 IMAD.MOV.U32 R4, RZ, RZ, R2.reuse ;  /* 0x000000ffff040224 */ /* 0x100fe200078e0002 */
[----:B------:R-:W-:Y:S01]  /*0920*/  @P0 SHF.R.S32.HI R5, RZ, 0x1f, R2 ;  /* 0x0000001fff050819 */ /* 0x000fe20000011402 */
[----:B------:R-:W-:Y:S01]  /*0930*/  IMAD.IADD R2, R18, 0x1, R15 ;  /* 0x0000000112027824 */ /* 0x000fe200078e020f */
[----:B------:R-:W-:Y:S02]  /*0940*/  LEA R63, R16, R63, 0x3 ;  /* 0x0000003f103f7211 */ /* 0x000fe400078e18ff */
[----:B------:R-:W-:-:S02]  /*0950*/  IADD3 R4, P0, R58, R4, RZ ;  /* 0x000000043a047210 */ /* 0x000fc40007f1e0ff */
[----:B------:R-:W-:Y:S02]  /*0960*/  SHF.R.S32.HI R57, RZ, 0x1f, R56 ;  /* 0x0000001fff397819 */ /* 0x000fe40000011438 */
[----:B------:R-:W-:-:S03]  /*0970*/  LEA.HI.X.SX32 R5, R58, R5, 0x1, P0 ;  /* 0x000000053a057211 */ /* 0x000fc600000f0eff */
[----:B------:R-:W-:Y:S01]  /*0980*/  IMAD.WIDE R4, R0, 0x60, R4 ;  /* 0x0000006000047825 */ /* 0x000fe200078e0204 */
[----:B------:R-:W0:Y:S04]  /*0990*/  LDS R6, [R52+UR4] ;  /* 0x0000000434067984 */ /* 0x000e280008000800 */
[----:B------:R-:W1:Y:S04]  /*09a0*/  LDS R8, [R52+UR4+0x400] ;  /* 0x0004000434087984 */ /* 0x000e680008000800 */
[----:B------:R-:W2:Y:S04]  /*09b0*/  LDS R9, [R52+UR4+0x800] ;  /* 0x0008000434097984 */ /* 0x000ea80008000800 */
[----:B------:R-:W3:Y:S04]  /*09c0*/  LDS R10, [R52+UR4+0xc00] ;  /* 0x000c0004340a7984 */ /* 0x000ee80008000800 */
[----:B------:R-:W4:Y:S04]  /*09d0*/  LDS R11, [R52+UR4+0x1000] ;  /* 0x00100004340b7984 */ /* 0x000f280008000800 */
[----:B------:R-:W5:Y:S04]  /*09e0*/  LDS R12, [R52+UR4+0x1400] ;  /* 0x00140004340c7984 */ /* 0x000f680008000800 */
[----:B------:R-:W5:Y:S04]  /*09f0*/  LDS R13, [R52+UR4+0x1800] ;  /* 0x00180004340d7984 */ /* 0x000f680008000800 */
[----:B------:R-:W5:Y:S04]  /*0a00*/  LDS R14, [R52+UR4+0x1c00] ;  /* 0x001c0004340e7984 */ /* 0x000f680008000800 */
[----:B------:R-:W5:Y:S04]  /*0a10*/  LDS R26, [R52+UR4+0x3000] ;  /* 0x00300004341a7984 */ /* 0x000f680008000800 */
[----:B------:R-:W5:Y:S04]  /*0a20*/  LDS R27, [R52+UR4+0x3400] ;  /* 0x00340004341b7984 */ /* 0x000f680008000800 */
[----:B------:R-:W5:Y:S01]  /*0a30*/  LDS R20, [R52+UR4+0x2000] ;  /* 0x0020000434147984 */ /* 0x000f620008000800 */
[----:B0-----:R-:W-:Y:S01]  /*0a40*/  FMUL.FTZ R7, R6, UR5 ;  /* 0x0000000506077c20 */ /* 0x001fe20008410000 */
[----:B------:R-:W-:-:S02]  /*0a50*/  IMAD.U32 R6, R63, 0x2, R60 ;  /* 0x000000023f067824 */ /* 0x000fc400078e003c */
[----:B------:R-:W0:Y:S01]  /*0a60*/  LDS R21, [R52+UR4+0x2400] ;  /* 0x0024000434157984 */ /* 0x000e220008000800 */
[----:B-1----:R-:W-:-:S03]  /*0a70*/  FMUL.FTZ R8, R8, UR5 ;  /* 0x0000000508087c20 */ /* 0x002fc60008410000 */
[----:B------:R-:W1:Y:S01]  /*0a80*/  LDS R31, [R52+UR4+0x3800] ;  /* 0x00380004341f7984 */ /* 0x000e620008000800 */
[----:B--2---:R-:W-:Y:S01]  /*0a90*/  FMUL.FTZ R9, R9, UR5 ;  /* 0x0000000509097c20 */ /* 0x004fe20008410000 */
[----:B------:R-:W-:Y:S02]  /*0aa0*/  F2FP.BF16.F32.PACK_AB R7, R8, R7 ;  /* 0x000000070807723e */ /* 0x000fe400000010ff */
[----:B------:R-:W2:Y:S01]  /*0ab0*/  LDS R19, [R52+UR4+0x3c00] ;  /* 0x003c000434137984 */ /* 0x000ea20008000800 */
[----:B---3--:R-:W-:-:S03]  /*0ac0*/  FMUL.FTZ R10, R10, UR5 ;  /* 0x000000050a0a7c20 */ /* 0x008fc60008410000 */
[----:B------:R-:W3:Y:S01]  /*0ad0*/  LDS R22, [R52+UR4+0x2800] ;  /* 0x0028000434167984 */ /* 0x000ee20008000800 */
[----:B----4-:R-:W-:Y:S01]  /*0ae0*/  FMUL.FTZ R11, R11, UR5 ;  /* 0x000000050b0b7c20 */ /* 0x010fe20008410000 */
[----:B------:R-:W-:Y:S02]  /*0af0*/  F2FP.BF16.F32.PACK_AB R8, R10, R9 ;  /* 0x000000090a08723e */ /* 0x000fe400000010ff */
[----:B------:R-:W4:Y:S01]  /*0b00*/  LDS R23, [R52+UR4+0x2c00] ;  /* 0x002c000434177984 */ /* 0x000f220008000800 */
[----:B-----5:R-:W-:-:S03]  /*0b10*/  FMUL.FTZ R12, R12, UR5 ;  /* 0x000000050c0c7c20 */ /* 0x020fc60008410000 */
[----:B------:R-:W5:Y:S01]  /*0b20*/  LDS R40, [R52+UR4+0x4000] ;  /* 0x0040000434287984 */ /* 0x000f620008000800 */
[----:B------:R-:W-:Y:S01]  /*0b30*/  FMUL.FTZ R13, R13, UR5 ;  /* 0x000000050d0d7c20 */ /* 0x000fe20008410000 */
[----:B------:R-:W-:Y:S02]  /*0b40*/  F2FP.BF16.F32.PACK_AB R9, R12, R11 ;  /* 0x0000000b0c09723e */ /* 0x000fe400000010ff */
[----:B------:R-:W5:Y:S01]  /*0b50*/  LDS R41, [R52+UR4+0x4400] ;  /* 0x0044000434297984 */ /* 0x000f620008000800 */
[----:B------:R-:W-:-:S03]  /*0b60*/  FMUL.FTZ R14, R14, UR5 ;  /* 0x000000050e0e7c20 */ /* 0x000fc60008410000 */
        /* <DEDUP_REMOVED lines=9> */
[----:B0-----:R-:W-:-:S03]  /*0c00*/  FMUL.FTZ R21, R21, UR5 ;  /* 0x0000000515157c20 */ /* 0x001fc60008410000 */
[----:B------:R-:W0:Y:S01]  /*0c10*/  LDS R17, [R52+UR4+0x5c00] ;  /* 0x005c000434117984 */ /* 0x000e220008000800 */
[----:B-1----:R-:W-:Y:S01]  /*0c20*/  FMUL.FTZ R37, R31, UR5 ;  /* 0x000000051f257c20 */ /* 0x002fe20008410000 */
[----:B------:R-:W-:Y:S02]  /*0c30*/  F2FP.BF16.F32.PACK_AB R20, R21, R20 ;  /* 0x000000141514723e */ /* 0x000fe400000010ff */
[----:B------:R-:W1:Y:S01]  /*0c40*/  LDS R13, [R52+UR4+0x6000] ;  /* 0x00600004340d7984 */ /* 0x000e620008000800 */
[----:B--2---:R-:W-:-:S03]  /*0c50*/  FMUL.FTZ R34, R19, UR5 ;  /* 0x0000000513227c20 */ /* 0x004fc60008410000 */
[----:B------:R-:W2:Y:S01]  /*0c60*/  LDS R16, [R52+UR4+0x6400] ;  /* 0x0064000434107984 */ /* 0x000ea20008000800 */
[----:B---3--:R-:W-:Y:S01]  /*0c70*/  FMUL.FTZ R24, R22, UR5 ;  /* 0x0000000516187c20 */ /* 0x008fe20008410000 */
[----:B------:R-:W-:Y:S02]  /*0c80*/  F2FP.BF16.F32.PACK_AB R37, R34, R37 ;  /* 0x000000252225723e */ /* 0x000fe400000010ff */
[----:B------:R-:W3:Y:S01]  /*0c90*/  LDS R12, [R52+UR4+0x6800] ;  /* 0x00680004340c7984 */ /* 0x000ee20008000800 */
[----:B----4-:R-:W-:-:S03]  /*0ca0*/  FMUL.FTZ R25, R23, UR5 ;  /* 0x0000000517197c20 */ /* 0x010fc60008410000 */
[----:B------:R-:W4:Y:S01]  /*0cb0*/  LDS R26, [R52+UR4+0x7800] ;  /* 0x00780004341a7984 */ /* 0x000f220008000800 */
[----:B-----5:R-:W-:Y:S01]  /*0cc0*/  FMUL.FTZ R43, R40, UR5 ;  /* 0x00000005282b7c20 */ /* 0x020fe20008410000 */
        /* <DEDUP_REMOVED lines=8> */
[----:B------:R-:W5:Y:S02]  /*0d50*/  LDS R19, [R52+UR4+0x9800] ;  /* 0x0098000434137984 */ /* 0x000f640008000800 */
[----:B------:R-:W-:Y:S01]  /*0d60*/  F2FP.BF16.F32.PACK_AB R44, R46, R45 ;  /* 0x0000002d2e2c723e */ /* 0x000fe200000010ff */
[----:B------:R-:W-:Y:S01]  /*0d70*/  FMUL.FTZ R45, R18, UR5 ;  /* 0x00000005122d7c20 */ /* 0x000fe20008410000 */
[----:B------:R-:W5:Y:S01]  /*0d80*/  LDS R32, [R52+UR4+0x9c00] ;  /* 0x009c000434207984 */ /* 0x000f620008000800 */
[----:B------:R-:W-:-:S03]  /*0d90*/  FMUL.FTZ R18, R11, UR5 ;  /* 0x000000050b127c20 */ /* 0x000fc60008410000 */
[----:B------:R-:W5:Y:S01]  /*0da0*/  LDS R14, [R52+UR4+0x5000] ;  /* 0x00500004340e7984 */ /* 0x000f620008000800 */
[----:B0-----:R-:W-:-:S03]  /*0db0*/  FMUL.FTZ R17, R17, UR5 ;  /* 0x0000000511117c20 */ /* 0x001fc60008410000 */
[----:B------:R-:W0:Y:S01]  /*0dc0*/  LDS R15, [R52+UR4+0x6c00] ;  /* 0x006c0004340f7984 */ /* 0x000e220008000800 */
[----:B-1----:R-:W-:-:S03]  /*0dd0*/  FMUL.FTZ R13, R13, UR5 ;  /* 0x000000050d0d7c20 */ /* 0x002fc60008410000 */
[----:B------:R-:W1:Y:S01]  /*0de0*/  LDS R22, [R52+UR4+0x7000] ;  /* 0x0070000434167984 */ /* 0x000e620008000800 */
[----:B--2---:R-:W-:-:S03]  /*0df0*/  FMUL.FTZ R16, R16, UR5 ;  /* 0x0000000510107c20 */ /* 0x004fc60008410000 */
[----:B------:R-:W2:Y:S01]  /*0e00*/  LDS R23, [R52+UR4+0x7400] ;  /* 0x0074000434177984 */ /* 0x000ea20008000800 */
[----:B---3--:R-:W-:Y:S01]  /*0e10*/  FMUL.FTZ R46, R12, UR5 ;  /* 0x000000050c2e7c20 */ /* 0x008fe20008410000 */
[----:B------:R-:W-:Y:S02]  /*0e20*/  F2FP.BF16.F32.PACK_AB R12, R17, R18 ;  /* 0x00000012110c723e */ /* 0x000fe400000010ff */
[----:B------:R-:W3:Y:S01]  /*0e30*/  LDS R24, [R52+UR4+0x8000] ;  /* 0x0080000434187984 */ /* 0x000ee20008000800 */
[----:B------:R-:W-:Y:S01]  /*0e40*/  F2FP.BF16.F32.PACK_AB R13, R16, R13 ;  /* 0x0000000d100d723e */ /* 0x000fe200000010ff */
[----:B----4-:R-:W-:Y:S01]  /*0e50*/  FMUL.FTZ R26, R26, UR5 ;  /* 0x000000051a1a7c20 */ /* 0x010fe20008410000 */
[----:B------:R-:W-:Y:S01]  /*0e60*/  LEA R18, R6, UR4, 0x1 ;  /* 0x0000000406127c11 */ /* 0x000fe2000f8e08ff */
[----:B------:R-:W4:Y:S01]  /*0e70*/  LDS R29, [R52+UR4+0x8400] ;  /* 0x00840004341d7984 */ /* 0x000f220008000800 */
[----:B-----5:R-:W-:Y:S01]  /*0e80*/  FMUL.FTZ R17, R30, UR5 ;  /* 0x000000051e117c20 */ /* 0x020fe20008410000 */
[----:B------:R-:W-:-:S02]  /*0e90*/  LEA R6, R2, UR4, 0x1 ;  /* 0x0000000402067c11 */ /* 0x000fc4000f8e08ff */
        /* <DEDUP_REMOVED lines=14> */
[----:B0-----:R-:W-:Y:S01]  /*0f80*/  FMUL.FTZ R15, R15, UR5 ;  /* 0x000000050f0f7c20 */ /* 0x001fe20008410000 */
[----:B------:R-:W-:Y:S02]  /*0f90*/  F2FP.BF16.F32.PACK_AB R11, R45, R14 ;  /* 0x0000000e2d0b723e */ /* 0x000fe400000010ff */
[----:B------:R-:W0:Y:S01]  /*0fa0*/  LDS R36, [R52+UR4+0xb000] ;  /* 0x00b0000434247984 */ /* 0x000e220008000800 */
[----:B-1----:R-:W-:Y:S01]  /*0fb0*/  FMUL.FTZ R22, R22, UR5 ;  /* 0x0000000516167c20 */ /* 0x002fe20008410000 */
[----:B------:R-:W-:-:S02]  /*0fc0*/  F2FP.BF16.F32.PACK_AB R14, R15, R46 ;  /* 0x0000002e0f0e723e */ /* 0x000fc400000010ff */
[----:B------:R-:W1:Y:S01]  /*0fd0*/  LDS R41, [R52+UR4+0xb400] ;  /* 0x00b4000434297984 */ /* 0x000e620008000800 */
[----:B--2---:R-:W-:-:S03]  /*0fe0*/  FMUL.FTZ R23, R23, UR5 ;  /* 0x0000000517177c20 */ /* 0x004fc60008410000 */
[----:B------:R-:W2:Y:S01]  /*0ff0*/  LDS R40, [R52+UR4+0xb800] ;  /* 0x00b8000434287984 */ /* 0x000ea20008000800 */
[----:B---3--:R-:W-:Y:S01]  /*1000*/  FMUL.FTZ R24, R24, UR5 ;  /* 0x0000000518187c20 */ /* 0x008fe20008410000 */
[----:B------:R-:W-:Y:S02]  /*1010*/  F2FP.BF16.F32.PACK_AB R15, R23, R22 ;  /* 0x00000016170f723e */ /* 0x000fe400000010ff */
[----:B------:R-:W3:Y:S01]  /*1020*/  LDS R42, [R52+UR4+0xbc00] ;  /* 0x00bc0004342a7984 */ /* 0x000ee20008000800 */
[----:B----4-:R-:W-:Y:S01]  /*1030*/  FMUL.FTZ R29, R29, UR5 ;  /* 0x000000051d1d7c20 */ /* 0x010fe20008410000 */
[----:B------:R-:W4:Y:S01]  /*1040*/  LDC.64 R22, c[0x0][0x258] ;  /* 0x00009600ff167b82 */ /* 0x000f220000000a00 */
[----:B------:R-:W-:Y:S01]  /*1050*/  UIADD3 UR4, UR4, 0xc000, URZ ;  /* 0x0000c00004047890 */ /* 0x000fe2000fffe03f */
[----:B-----5:R-:W-:Y:S01]  /*1060*/  FMUL.FTZ R25, R25, UR5 ;  /* 0x0000000519197c20 */ /* 0x020fe20008410000 */
[----:B------:R5:W-:Y:S01]  /*1070*/  STS [R18+0xc000], R7 ;  /* 0x00c0000712007388 */ /* 0x000be20000000800 */
[----:B------:R-:W-:Y:S01]  /*1080*/  F2FP.BF16.F32.PACK_AB R24, R29, R24 ;  /* 0x000000181d18723e */ /* 0x000fe200000010ff */
[----:B------:R-:W-:-:S02]  /*1090*/  FMUL.FTZ R28, R28, UR5 ;  /* 0x000000051c1c7c20 */ /* 0x000fc40008410000 */
[----:B------:R-:W-:Y:S01]  /*10a0*/  STS [R18+0xc100], R8 ;  /* 0x00c1000812007388 */ /* 0x000fe20000000800 */
[----:B------:R-:W-:Y:S02]  /*10b0*/  FMUL.FTZ R35, R35, UR5 ;  /* 0x0000000523237c20 */ /* 0x000fe40008410000 */
[----:B------:R-:W-:Y:S01]  /*10c0*/  F2FP.BF16.F32.PACK_AB R25, R28, R25 ;  /* 0x000000191c19723e */ /* 0x000fe200000010ff */
[----:B------:R-:W-:Y:S01]  /*10d0*/  STS [R18+0xd800], R27 ;  /* 0x00d8001b12007388 */ /* 0x000fe20000000800 */
[----:B-----5:R-:W-:Y:S01]  /*10e0*/  IADD3 R7, R58, 0x20, RZ ;  /* 0x000000203a077810 */ /* 0x020fe20007ffe0ff */
[----:B------:R-:W-:Y:S02]  /*10f0*/  FMUL.FTZ R16, R39, UR5 ;  /* 0x0000000527107c20 */ /* 0x000fe40008410000 */
[----:B------:R-:W-:Y:S01]  /*1100*/  STS [R18+0xd900], R37 ;  /* 0x00d9002512007388 */ /* 0x000fe20000000800 */
[----:B------:R-:W-:Y:S02]  /*1110*/  FMUL.FTZ R34, R34, UR5 ;  /* 0x0000000522227c20 */ /* 0x000fe40008410000 */
[----:B------:R-:W-:Y:S01]  /*1120*/  F2FP.BF16.F32.PACK_AB R16, R16, R35 ;  /* 0x000000231010723e */ /* 0x000fe200000010ff */
[----:B------:R-:W-:Y:S01]  /*1130*/  STS [R18+0xc400], R9 ;  /* 0x00c4000912007388 */ /* 0x000fe20000000800 */
[----:B------:R-:W-:-:S03]  /*1140*/  FMUL.FTZ R17, R38, UR5 ;  /* 0x0000000526117c20 */ /* 0x000fc60008410000 */
[----:B------:R-:W-:Y:S01]  /*1150*/  STS [R18+0xc500], R10 ;  /* 0x00c5000a12007388 */ /* 0x000fe20000000800 */
[----:B0-----:R-:W-:Y:S01]  /*1160*/  FMUL.FTZ R36, R36, UR5 ;  /* 0x0000000524247c20 */ /* 0x001fe20008410000 */
[----:B------:R-:W-:Y:S02]  /*1170*/  F2FP.BF16.F32.PACK_AB R17, R17, R34 ;  /* 0x000000221111723e */ /* 0x000fe400000010ff */
[----:B------:R-:W-:Y:S01]  /*1180*/  STS [R18+0xdc00], R43 ;  /* 0x00dc002b12007388 */ /* 0x000fe20000000800 */
[----:B-1----:R-:W-:-:S03]  /*1190*/  FMUL.FTZ R41, R41, UR5 ;  /* 0x0000000529297c20 */ /* 0x002fc60008410000 */
[----:B------:R-:W-:Y:S01]  /*11a0*/  STS [R18+0xdd00], R44 ;  /* 0x00dd002c12007388 */ /* 0x000fe20000000800 */
[----:B--2---:R-:W-:Y:S01]  /*11b0*/  FMUL.FTZ R40, R40, UR5 ;  /* 0x0000000528287c20 */ /* 0x004fe20008410000 */
[----:B------:R-:W-:Y:S02]  /*11c0*/  F2FP.BF16.F32.PACK_AB R36, R41, R36 ;  /* 0x000000242924723e */ /* 0x000fe400000010ff */
[----:B------:R-:W-:Y:S01]  /*11d0*/  STS [R18+0xc800], R20 ;  /* 0x00c8001412007388 */ /* 0x000fe20000000800 */
[----:B---3--:R-:W-:Y:S01]  /*11e0*/  FMUL.FTZ R19, R42, UR5 ;  /* 0x000000052a137c20 */ /* 0x008fe20008410000 */
[----:B------:R-:W-:Y:S02]  /*11f0*/  ULDC UR5, c[0x0][0x244] ;  /* 0x0000910000057ab9 */ /* 0x000fe40000000800 */
[----:B------:R-:W-:Y:S01]  /*1200*/  STS [R18+0xc900], R21 ;  /* 0x00c9001512007388 */ /* 0x000fe20000000800 */
[----:B------:R-:W-:Y:S01]  /*1210*/  ISETP.GE.AND P0, PT, R56, UR5, PT ;  /* 0x0000000538007c0c */ /* 0x000fe2000bf06270 */
[C---:B----4-:R-:W-:Y:S01]  /*1220*/  IMAD.WIDE.U32 R56, R22.reuse, UR8, R56 ;  /* 0x0000000816387c25 */ /* 0x050fe2000f8e0038 */
[----:B------:R-:W-:Y:S01]  /*1230*/  F2FP.BF16.F32.PACK_AB R19, R19, R40 ;  /* 0x000000281313723e */ /* 0x000fe200000010ff */
[----:B------:R-:W-:Y:S04]  /*1240*/  STS [R18+0xe000], R11 ;  /* 0x00e0000b12007388 */ /* 0x000fe80000000800 */
[----:B------:R0:W-:Y:S04]  /*1250*/  STS [R18+0xe100], R12 ;  /* 0x00e1000c12007388 */ /* 0x0001e80000000800 */
[----:B------:R-:W-:Y:S04]  /*1260*/  STS [R18+0xf000], R13 ;  /* 0x00f0000d12007388 */ /* 0x000fe80000000800 */
[----:B------:R1:W-:Y:S01]  /*1270*/  STS [R18+0xf100], R14 ;  /* 0x00f1000e12007388 */ /* 0x0003e20000000800 */
[----:B0-----:R-:W-:-:S03]  /*1280*/  IMAD R12, R22, UR9, RZ ;  /* 0x00000009160c7c24 */ /* 0x001fc6000f8e02ff */
[----:B------:R0:W-:Y:S04]  /*1290*/  STS [R18+0x10800], R31 ;  /* 0x0108001f12007388 */ /* 0x0001e80000000800 */
[----:B------:R0:W-:Y:S01]  /*12a0*/  STS [R18+0x10900], R32 ;  /* 0x0109002012007388 */ /* 0x0001e20000000800 */
[----:B-1----:R-:W-:Y:S01]  /*12b0*/  VIMNMX R14, R3, 0x60, PT ;  /* 0x00000060030e7848 */ /* 0x002fe20003fe0100 */
[----:B------:R-:W-:Y:S02]  /*12c0*/  VIADD R3, R58, 0x10 ;  /* 0x000000103a037836 */ /* 0x000fe40000000000 */
[----:B------:R0:W-:Y:S01]  /*12d0*/  STS [R18+0xf400], R15 ;  /* 0x00f4000f12007388 */ /* 0x0001e20000000800 */
[----:B------:R-:W-:Y:S01]  /*12e0*/  ISETP.GE.OR P3, PT, R7, R14, P0 ;  /* 0x0000000e0700720c */ /* 0x000fe20000766670 */
[----:B------:R-:W-:-:S02]  /*12f0*/  IMAD R7, R23, UR8, R12 ;  /* 0x0000000817077c24 */ /* 0x000fc4000f8e020c */
[----:B------:R0:W-:Y:S01]  /*1300*/  STS [R18+0xf500], R26 ;  /* 0x00f5001a12007388 */ /* 0x0001e20000000800 */
[CC--:B------:R-:W-:Y:S01]  /*1310*/  ISETP.GE.OR P5, PT, R58.reuse, R14.reuse, P0 ;  /* 0x0000000e3a00720c */ /* 0x0c0fe200007a6670 */
[----:B------:R-:W-:Y:S01]  /*1320*/  ULDC.64 UR8, c[0x0][0x260] ;  /* 0x0000980000087ab9 */ /* 0x000fe20000000a00 */
[-C--:B------:R-:W-:Y:S01]  /*1330*/  ISETP.GE.OR P4, PT, R3, R14.reuse, P0 ;  /* 0x0000000e0300720c */ /* 0x080fe20000786670 */
[----:B------:R0:W-:Y:S01]  /*1340*/  STS [R18+0x10c00], R16 ;  /* 0x010c001012007388 */ /* 0x0001e20000000800 */
[----:B------:R-:W-:Y:S01]  /*1350*/  VIADD R3, R58, 0x30 ;  /* 0x000000303a037836 */ /* 0x000fe20000000000 */
[----:B------:R-:W-:Y:S01]  /*1360*/  IADD3 R57, R57, R7, RZ ;  /* 0x0000000739397210 */ /* 0x000fe20007ffe0ff */
[----:B------:R-:W-:Y:S01]  /*1370*/  IMAD R53, R53, UR8, RZ ;  /* 0x0000000835357c24 */ /* 0x000fe2000f8e02ff */
[----:B------:R0:W-:Y:S01]  /*1380*/  STS [R18+0x10d00], R17 ;  /* 0x010d001112007388 */ /* 0x0001e20000000800 */
[----:B------:R-:W-:Y:S02]  /*1390*/  LEA R12, R2, UR4, 0x1 ;  /* 0x00000004020c7c11 */ /* 0x000fe4000f8e08ff */
[----:B------:R-:W-:Y:S01]  /*13a0*/  ISETP.GE.OR P2, PT, R3, R14, P0 ;  /* 0x0000000e0300720c */ /* 0x000fe20000746670 */
[----:B------:R0:W-:Y:S01]  /*13b0*/  STS [R18+0xf800], R24 ;  /* 0x00f8001812007388 */ /* 0x0001e20000000800 */
[----:B------:R-:W-:-:S02]  /*13c0*/  VIADD R3, R58, 0x40 ;  /* 0x000000403a037836 */ /* 0x000fc40000000000 */
[----:B------:R-:W-:Y:S01]  /*13d0*/  VIADD R58, R58, 0x50 ;  /* 0x000000503a3a7836 */ /* 0x000fe20000000000 */
[----:B------:R0:W-:Y:S01]  /*13e0*/  STS [R18+0xf900], R25 ;  /* 0x00f9001912007388 */ /* 0x0001e20000000800 */
[C---:B------:R-:W-:Y:S01]  /*13f0*/  IMAD R53, R54.reuse, UR9, R53 ;  /* 0x0000000936357c24 */ /* 0x040fe2000f8e0235 */
[-C--:B------:R-:W-:Y:S01]  /*1400*/  ISETP.GE.OR P1, PT, R3, R14.reuse, P0 ;  /* 0x0000000e0300720c */ /* 0x080fe20000726670 */
[----:B------:R-:W-:Y:S01]  /*1410*/  IMAD.WIDE.U32 R54, R54, UR8, R56 ;  /* 0x0000000836367c25 */ /* 0x000fe2000f8e0038 */
[----:B------:R0:W-:Y:S01]  /*1420*/  STS [R18+0x11000], R36 ;  /* 0x0110002412007388 */ /* 0x0001e20000000800 */
[----:B------:R-:W-:Y:S02]  /*1430*/  ISETP.GE.OR P0, PT, R58, R14, P0 ;  /* 0x0000000e3a00720c */ /* 0x000fe40000706670 */
[----:B------:R-:W-:Y:S01]  /*1440*/  IMAD.IADD R3, R55, 0x1, R53 ;  /* 0x0000000137037824 */ /* 0x000fe200078e0235 */
[----:B------:R0:W-:Y:S01]  /*1450*/  STS [R18+0x11100], R19 ;  /* 0x0111001312007388 */ /* 0x0001e20000000800 */
[----:B------:R-:W-:Y:S06]  /*1460*/  BAR.SYNC.DEFER_BLOCKING 0x0 ;  /* 0x0000000000007b1d */ /* 0x000fec0000010000 */
[----:B------:R0:W1:Y:S01]  /*1470*/  LDS.128 R8, [R6+0xca00] ;  /* 0x00ca000006087984 */ /* 0x0000620000000c00 */
[----:B------:R-:W-:Y:S05]  /*1480*/  @P5 BRA `(.L_x_25) ;  /* 0x00000000002c5947 */ /* 0x000fea0003800000 */
[----:B0-----:R-:W0:Y:S01]  /*1490*/  LDS.128 R12, [R12] ;  /* 0x000000000c0c7984 */ /* 0x001e220000000c00 */
[----:B------:R-:W-:Y:S01]  /*14a0*/  ULDC.64 UR4, c[0x0][0x250] ;  /* 0x0000940000047ab9 */ /* 0x000fe20000000a00 */
[----:B------:R-:W-:Y:S02]  /*14b0*/  IMAD.MOV.U32 R2, RZ, RZ, R54 ;  /* 0x000000ffff027224 */ /* 0x000fe400078e0036 */
[----:B------:R-:W-:Y:S02]  /*14c0*/  IMAD R7, R5, UR4, RZ ;  /* 0x0000000405077c24 */ /* 0x000fe4000f8e02ff */
[----:B------:R-:W-:-:S04]  /*14d0*/  IMAD.WIDE.U32 R16, R4, UR4, R2 ;  /* 0x0000000404107c25 */ /* 0x000fc8000f8e0002 */
[----:B------:R-:W-:Y:S01]  /*14e0*/  IMAD R7, R4, UR5, R7 ;  /* 0x0000000504077c24 */ /* 0x000fe2000f8e0207 */
[----:B------:R-:W-:Y:S02]  /*14f0*/  ULDC.64 UR4, c[0x0][0x238] ;  /* 0x00008e0000047ab9 */ /* 0x000fe40000000a00 */
[----:B------:R-:W-:Y:S01]  /*1500*/  LEA R18, P5, R16, UR4, 0x1 ;  /* 0x0000000410127c11 */ /* 0x000fe2000f8a08ff */
[----:B------:R-:W-:-:S05]  /*1510*/  IMAD.IADD R7, R17, 0x1, R7 ;  /* 0x0000000111077824 */ /* 0x000fca00078e0207 */
[----:B------:R-:W-:-:S05]  /*1520*/  LEA.HI.X R19, R16, UR5, R7, 0x1, P5 ;  /* 0x0000000510137c11 */ /* 0x000fca000a8f0c07 */
[----:B0-----:R2:W-:Y:S02]  /*1530*/  STG.E.128 desc[UR6][R18.64], R12 ;  /* 0x0000000c12007986 */ /* 0x0015e4000c101d06 */
.L_x_25:
[----:B------:R-:W-:Y:S05]  /*1540*/  BSYNC B0 ;  /* 0x0000000000007941 */ /* 0x000fea0003800000 */
.L_x_24:
[----:B0-2---:R0:W2:Y:S01]  /*1550*/  LDS.128 R12, [R6+0xc200] ;  /* 0x00c20000060c7984 */ /* 0x0050a20000000c00 */
[----:B------:R-:W-:Y:S04]  /*1560*/  BSSY B0, `(.L_x_26) ;  /* 0x000000f000007945 */ /* 0x000fe80003800000 */
[----:B------:R-:W-:Y:S05]  /*1570*/  @P4 BRA `(.L_x_27) ;  /* 0x0000000000344947 */ /* 0x000fea0003800000 */
[----:B------:R-:W-:Y:S01]  /*1580*/  IADD3 R7, P4, R4, 0x10, RZ ;  /* 0x0000001004077810 */ /* 0x000fe20007f9e0ff */
[----:B------:R-:W-:Y:S01]  /*1590*/  ULDC.64 UR4, c[0x0][0x250] ;  /* 0x0000940000047ab9 */ /* 0x000fe20000000a00 */
[----:B------:R-:W-:Y:S02]  /*15a0*/  IMAD.MOV.U32 R16, RZ, RZ, R54 ;  /* 0x000000ffff107224 */ /* 0x000fe400078e0036 */
[----:B------:R-:W-:Y:S01]  /*15b0*/  IADD3.X R0, RZ, R5, RZ, P4, !PT ;  /* 0x00000005ff007210 */ /* 0x000fe200027fe4ff */
[----:B------:R-:W-:-:S04]  /*15c0*/  IMAD.MOV.U32 R17, RZ, RZ, R3 ;  /* 0x000000ffff117224 */ /* 0x000fc800078e0003 */
[----:B------:R-:W-:Y:S02]  /*15d0*/  IMAD R0, R0, UR4, RZ ;  /* 0x0000000400007c24 */ /* 0x000fe4000f8e02ff */
[----:B------:R-:W-:-:S04]  /*15e0*/  IMAD.WIDE.U32 R16, R7, UR4, R16 ;  /* 0x0000000407107c25 */ /* 0x000fc8000f8e0010 */
[----:B------:R-:W-:Y:S01]  /*15f0*/  IMAD R7, R7, UR5, R0 ;  /* 0x0000000507077c24 */ /* 0x000fe2000f8e0200 */
[----:B------:R-:W-:Y:S02]  /*1600*/  ULDC.64 UR4, c[0x0][0x238] ;  /* 0x00008e0000047ab9 */ /* 0x000fe40000000a00 */
[----:B------:R-:W-:Y:S01]  /*1610*/  LEA R18, P4, R16, UR4, 0x1 ;  /* 0x0000000410127c11 */ /* 0x000fe2000f8808ff */
[----:B------:R-:W-:-:S05]  /*1620*/  IMAD.IADD R7, R17, 0x1, R7 ;  /* 0x0000000111077824 */ /* 0x000fca00078e0207 */
[----:B------:R-:W-:-:S05]  /*1630*/  LEA.HI.X R19, R16, UR5, R7, 0x1, P4 ;  /* 0x0000000510137c11 */ /* 0x000fca000a0f0c07 */
[----:B--2---:R3:W-:Y:S02]  /*1640*/  STG.E.128 desc[UR6][R18.64], R12 ;  /* 0x0000000c12007986 */ /* 0x0047e4000c101d06 */
.L_x_27:
[----:B------:R-:W-:Y:S05]  /*1650*/  BSYNC B0 ;  /* 0x0000000000007941 */ /* 0x000fea0003800000 */
.L_x_26:
[----:B--23--:R2:W3:Y:S01]  /*1660*/  LDS.128 R12, [R6+0xc400] ;  /* 0x00c40000060c7984 */ /* 0x00c4e20000000c00 */
        /* <DEDUP_REMOVED lines=14> */
[----:B---3--:R4:W-:Y:S02]  /*1750*/  STG.E.128 desc[UR6][R18.64], R12 ;  /* 0x0000000c12007986 */ /* 0x0089e4000c101d06 */
.L_x_29:
[----:B------:R-:W-:Y:S05]  /*1760*/  BSYNC B0 ;  /* 0x0000000000007941 */ /* 0x000fea0003800000 */
.L_x_28:
[----:B---34-:R3:W4:Y:S01]  /*1770*/  LDS.128 R12, [R6+0xc600] ;  /* 0x00c60000060c7984 */ /* 0x0187220000000c00 */
        /* <DEDUP_REMOVED lines=11> */
[----:B------:R-:W-:Y:S02]  /*1830*/  LEA R18, P2, R16, UR4, 0x1 ;  /* 0x0000000410127c11 */ /* 0x000fe4000f8408ff */
[----:B------:R-:W-:-:S04]  /*1840*/  IADD3 R7, R17, R7, RZ ;  /* 0x0000000711077210 */ /* 0x000fc80007ffe0ff */
[----:B------:R-:W-:-:S05]  /*1850*/  LEA.HI.X R19, R16, UR5, R7, 0x1, P2 ;  /* 0x0000000510137c11 */ /* 0x000fca00090f0c07 */
[----:B----4-:R4:W-:Y:S02]  /*1860*/  STG.E.128 desc[UR6][R18.64], R12 ;  /* 0x0000000c12007986 */ /* 0x0109e4000c101d06 */
.L_x_31:
[----:B------:R-:W-:Y:S05]  /*1870*/  BSYNC B0 ;  /* 0x0000000000007941 */ /* 0x000fea0003800000 */
.L_x_30:
[----:B----4-:R4:W0:Y:S01]  /*1880*/  LDS.128 R12, [R6+0xc800] ;  /* 0x00c80000060c7984 */ /* 0x0108220000000c00 */
[----:B------:R-:W-:Y:S04]  /*1890*/  BSSY B0, `(.L_x_32) ;  /* 0x000000f000007945 */ /* 0x000fe80003800000 */
[----:B------:R-:W-:Y:S05]  /*18a0*/  @P1 BRA `(.L_x_33) ;  /* 0x0000000000341947 */ /* 0x000fea0003800000 */
[----:B------:R-:W-:Y:S01]  /*18b0*/  IADD3 R17, P1, R4, 0x40, RZ ;  /* 0x0000004004117810 */ /* 0x000fe20007f3e0ff */
[----:B------:R-:W-:Y:S01]  /*18c0*/  ULDC.64 UR4, c[0x0][0x250] ;  /* 0x0000940000047ab9 */ /* 0x000fe20000000a00 */
[----:B------:R-:W-:Y:S01]  /*18d0*/  MOV R7, R3 ;  /* 0x0000000300077202 */ /* 0x000fe20000000f00 */
[----:B0-234-:R-:W-:Y:S02]  /*18e0*/  IMAD.MOV.U32 R6, RZ, RZ, R54 ;  /* 0x000000ffff067224 */ /* 0x01dfe400078e0036 */
[----:B------:R-:W-:Y:S02]  /*18f0*/  IMAD.X R0, RZ, RZ, R5, P1 ;  /* 0x000000ffff007224 */ /* 0x000fe400008e0605 */
[----:B------:R-:W-:-:S04]  /*1900*/  IMAD.WIDE.U32 R6, R17, UR4, R6 ;  /* 0x0000000411067c25 */ /* 0x000fc8000f8e0006 */
[----:B------:R-:W-:-:S04]  /*1910*/  IMAD R0, R0, UR4, RZ ;  /* 0x0000000400007c24 */ /* 0x000fc8000f8e02ff */
[----:B------:R-:W-:Y:S01]  /*1920*/  IMAD R17, R17, UR5, R0 ;  /* 0x0000000511117c24 */ /* 0x000fe2000f8e0200 */
[----:B------:R-:W-:Y:S02]  /*1930*/  ULDC.64 UR4, c[0x0][0x238] ;  /* 0x00008e0000047ab9 */ /* 0x000fe40000000a00 */
[----:B------:R-:W-:Y:S01]  /*1940*/  LEA R16, P1, R6, UR4, 0x1 ;  /* 0x0000000406107c11 */ /* 0x000fe2000f8208ff */
[----:B------:R-:W-:-:S05]  /*1950*/  IMAD.IADD R7, R7, 0x1, R17 ;  /* 0x0000000107077824 */ /* 0x000fca00078e0211 */
[----:B------:R-:W-:-:S05]  /*1960*/  LEA.HI.X R17, R6, UR5, R7, 0x1, P1 ;  /* 0x0000000506117c11 */ /* 0x000fca00088f0c07 */
[----:B------:R0:W-:Y:S02]  /*1970*/  STG.E.128 desc[UR6][R16.64], R12 ;  /* 0x0000000c10007986 */ /* 0x0001e4000c101d06 */
.L_x_33:
[----:B------:R-:W-:Y:S05]  /*1980*/  BSYNC B0 ;  /* 0x0000000000007941 */ /* 0x000fea0003800000 */
.L_x_32:
[----:B------:R-:W-:Y:S05]  /*1990*/  @P0 EXIT ;  /* 0x000000000000094d */ /* 0x000fea0003800000 */
[----:B------:R-:W-:Y:S01]  /*19a0*/  IADD3 R7, P0, R4, 0x50, RZ ;  /* 0x0000005004077810 */ /* 0x000fe20007f1e0ff */
[----:B------:R-:W-:Y:S01]  /*19b0*/  ULDC.64 UR4, c[0x0][0x250] ;  /* 0x0000940000047ab9 */ /* 0x000fe20000000a00 */
[----:B------:R-:W-:-:S03]  /*19c0*/  MOV R2, R54 ;  /* 0x0000003600027202 */ /* 0x000fc60000000f00 */
        /* <DEDUP_REMOVED lines=8> */
[----:B-1----:R-:W-:Y:S01]  /*1a50*/  STG.E.128 desc[UR6][R4.64], R8 ;  /* 0x0000000804007986 */ /* 0x002fe2000c101d06 */
[----:B------:R-:W-:Y:S05]  /*1a60*/  EXIT ;  /* 0x000000000000794d */ /* 0x000fea0003800000 */
.L_x_34:
        /* <DEDUP_REMOVED lines=9> */
.L_x_120:


//--------------------- .text._ZN7cutlass13device_kernelIN5flash19enable_sm80_to_sm89INS1_16FlashAttnBwdSm80INS1_25CollectiveMainloopBwdSm80ILi2ELi1EN4cute5tupleIJNS5_1CILi64EEENS7_ILi96EEENS7_ILi128EEEEEENS_10bfloat16_tEfNS_4arch4Sm80ELb1ELb0ELb1ELb1ELb1ELb0ELb0ELb0ELi2ELi2ELi2ELi2ELb1EEENS1_24CollectiveEpilogueBwdGQAISB_fSE_Li256ELb1ELb1EEENS1_25SingleTileBwdLPTSchedulerILb1ELi96ELb1EEEEEEEEEvNT_6ParamsE --------------------------
	.section	.text._ZN7cutlass13device_kernelIN5flash19enable_sm80_to_sm89INS1_16FlashAttnBwdSm80INS1_25CollectiveMainloopBwdSm80ILi2ELi1EN4cute5tupleIJNS5_1CILi64EEENS7_ILi96EEENS7_ILi128EEEEEENS_10bfloat16_tEfNS_4arch4Sm80ELb1ELb0ELb1ELb1ELb1ELb0ELb0ELb0ELi2ELi2ELi2ELi2ELb1EEENS1_24CollectiveEpilogueBwdGQAISB_fSE_Li256ELb1ELb1EEENS1_25SingleTileBwdLPTSchedulerILb1ELi96ELb1EEEEEEEEEvNT_6ParamsE,"ax",@progbits
	.align	128
.text._ZN7cutlass13device_kernelIN5flash19enable_sm80_to_sm89INS1_16FlashAttnBwdSm80INS1_25CollectiveMainloopBwdSm80ILi2ELi1EN4cute5tupleIJNS5_1CILi64EEENS7_ILi96EEENS7_ILi128EEEEEENS_10bfloat16_tEfNS_4arch4Sm80ELb1ELb0ELb1ELb1ELb1ELb0ELb0ELb0ELi2ELi2ELi2ELi2ELb1EEENS1_24CollectiveEpilogueBwdGQAISB_fSE_Li256ELb1ELb1EEENS1_25SingleTileBwdLPTSchedulerILb1ELi96ELb1EEEEEEEEEvNT_6ParamsE:
        .type           _ZN7cutlass13device_kernelIN5flash19enable_sm80_to_sm89INS1_16FlashAttnBwdSm80INS1_25CollectiveMainloopBwdSm80ILi2ELi1EN4cute5tupleIJNS5_1CILi64EEENS7_ILi96EEENS7_ILi128EEEEEENS_10bfloat16_tEfNS_4arch4Sm80ELb1ELb0ELb1ELb1ELb1ELb0ELb0ELb0ELi2ELi2ELi2ELi2ELb1EEENS1_24CollectiveEpilogueBwdGQAISB_fSE_Li256ELb1ELb1EEENS1_25SingleTileBwdLPTSchedulerILb1ELi96ELb1EEEEEEEEEvNT_6ParamsE,@function
        .size           _ZN7cutlass13device_kernelIN5flash19enable_sm80_to_sm89INS1_16FlashAttnBwdSm80INS1_25CollectiveMainloopBwdSm80ILi2ELi1EN4cute5tupleIJNS5_1CILi64EEENS7_ILi96EEENS7_ILi128EEEEEENS_10bfloat16_tEfNS_4arch4Sm80ELb1ELb0ELb1ELb1ELb1ELb0ELb0ELb0ELi2ELi2ELi2ELi2ELb1EEENS1_24CollectiveEpilogueBwdGQAISB_fSE_Li256ELb1ELb1EEENS1_25SingleTileBwdLPTSchedulerILb1ELi96ELb1EEEEEEEEEvNT_6ParamsE,(.L_x_121 - _ZN7cutlass13device_kernelIN5flash19enable_sm80_to_sm89INS1_16FlashAttnBwdSm80INS1_25CollectiveMainloopBwdSm80ILi2ELi1EN4cute5tupleIJNS5_1CILi64EEENS7_ILi96EEENS7_ILi128EEEEEENS_10bfloat16_tEfNS_4arch4Sm80ELb1ELb0ELb1ELb1ELb1ELb0ELb0ELb0ELi2ELi2ELi2ELi2ELb1EEENS1_24CollectiveEpilogueBwdGQAISB_fSE_Li256ELb1ELb1EEENS1_25SingleTileBwdLPTSchedulerILb1ELi96ELb1EEEEEEEEEvNT_6ParamsE)
        .other          _ZN7cutlass13device_kernelIN5flash19enable_sm80_to_sm89INS1_16FlashAttnBwdSm80INS1_25CollectiveMainloopBwdSm80ILi2ELi1EN4cute5tupleIJNS5_1CILi64EEENS7_ILi96EEENS7_ILi128EEEEEENS_10bfloat16_tEfNS_4arch4Sm80ELb1ELb0ELb1ELb1ELb1ELb0ELb0ELb0ELi2ELi2ELi2ELi2ELb1EEENS1_24CollectiveEpilogueBwdGQAISB_fSE_Li256ELb1ELb1EEENS1_25SingleTileBwdLPTSchedulerILb1ELi96ELb1EEEEEEEEEvNT_6ParamsE,@"STO_CUDA_ENTRY STV_DEFAULT"
_ZN7cutlass13device_kernelIN5flash19enable_sm80_to_sm89INS1_16FlashAttnBwdSm80INS1_25CollectiveMainloopBwdSm80ILi2ELi1EN4cute5tupleIJNS5_1CILi64EEENS7_ILi96EEENS7_ILi128EEEEEENS_10bfloat16_tEfNS_4arch4Sm80ELb1ELb0ELb1ELb1ELb1ELb0ELb0ELb0ELi2ELi2ELi2ELi2ELb1EEENS1_24CollectiveEpilogueBwdGQAISB_fSE_Li256ELb1ELb1EEENS1_25SingleTileBwdLPTSchedulerILb1ELi96ELb1EEEEEEEEEvNT_6ParamsE:
[----:B------:R-:W-:Y:S01]  /*0000*/  LDC R1, c[0x0][0x28] ;  /* 0x00000a00ff017b82 */ /* 0x000fe20000000800 */
[----:B------:R-:W-:Y:S05]  /*0010*/  EXIT ;  /* 0x000000000000794d */ /* 0x000fea0003800000 */
.L_x_35:
        /* <DEDUP_REMOVED lines=14> */
.L_x_121:


//--------------------- .text._ZN7cutlass13device_kernelIN5flash19enable_sm80_to_sm89INS1_16FlashAttnBwdSm80INS1_25CollectiveMainloopBwdSm80ILi2ELi2EN4cute5tupleIJNS5_1CILi64EEENS7_ILi128EEES9_EEENS_10bfloat16_tEfNS_4arch4Sm80ELb0ELb0ELb1ELb0ELb0ELb0ELb0ELb0ELi2ELi2ELi2ELi2ELb0EEENS1_21CollectiveEpilogueBwdISA_SB_SD_Li256ELb0ELb0ELi4EEENS1_19SingleTileSchedulerILb0ELb0ELb0ELi128EEEEEEEEEvNT_6ParamsE --------------------------
	.section	.text._ZN7cutlass13device_kernelIN5flash19enable_sm80_to_sm89INS1_16FlashAttnBwdSm80INS1_25CollectiveMainloopBwdSm80ILi2ELi2EN4cute5tupleIJNS5_1CILi64EEENS7_ILi128EEES9_EEENS_10bfloat16_tEfNS_4arch4Sm80ELb0ELb0ELb1ELb0ELb0ELb0ELb0ELb0ELi2ELi2ELi2ELi2ELb0EEENS1_21CollectiveEpilogueBwdISA_SB_SD_Li256ELb0ELb0ELi4EEENS1_19SingleTileSchedulerILb0ELb0ELb0ELi128EEEEEEEEEvNT_6ParamsE,"ax",@progbits
	.align	128
.text._ZN7cutlass13device_kernelIN5flash19enable_sm80_to_sm89INS1_16FlashAttnBwdSm80INS1_25CollectiveMainloopBwdSm80ILi2ELi2EN4cute5tupleIJNS5_1CILi64EEENS7_ILi128EEES9_EEENS_10bfloat16_tEfNS_4arch4Sm80ELb0ELb0ELb1ELb0ELb0ELb0ELb0ELb0ELi2ELi2ELi2ELi2ELb0EEENS1_21CollectiveEpilogueBwdISA_SB_SD_Li256ELb0ELb0ELi4EEENS1_19SingleTileSchedulerILb0ELb0ELb0ELi128EEEEEEEEEvNT_6ParamsE:
        .type           _ZN7cutlass13device_kernelIN5flash19enable_sm80_to_sm89INS1_16FlashAttnBwdSm80INS1_25CollectiveMainloopBwdSm80ILi2ELi2EN4cute5tupleIJNS5_1CILi64EEENS7_ILi128EEES9_EEENS_10bfloat16_tEfNS_4arch4Sm80ELb0ELb0ELb1ELb0ELb0ELb0ELb0ELb0ELi2ELi2ELi2ELi2ELb0EEENS1_21CollectiveEpilogueBwdISA_SB_SD_Li256ELb0ELb0ELi4EEENS1_19SingleTileSchedulerILb0ELb0ELb0ELi128EEEEEEEEEvNT_6ParamsE,@function
        .size           _ZN7cutlass13device_kernelIN5flash19enable_sm80_to_sm89INS1_16FlashAttnBwdSm80INS1_25CollectiveMainloopBwdSm80ILi2ELi2EN4cute5tupleIJNS5_1CILi64EEENS7_ILi128EEES9_EEENS_10bfloat16_tEfNS_4arch4Sm80ELb0ELb0ELb1ELb0ELb0ELb0ELb0ELb0ELi2ELi2ELi2ELi2ELb0EEENS1_21CollectiveEpilogueBwdISA_SB_SD_Li256ELb0ELb0ELi4EEENS1_19SingleTileSchedulerILb0ELb0ELb0ELi128EEEEEEEEEvNT_6ParamsE,(.L_x_122 - _ZN7cutlass13device_kernelIN5flash19enable_sm80_to_sm89INS1_16FlashAttnBwdSm80INS1_25CollectiveMainloopBwdSm80ILi2ELi2EN4cute5tupleIJNS5_1CILi64EEENS7_ILi128EEES9_EEENS_10bfloat16_tEfNS_4arch4Sm80ELb0ELb0ELb1ELb0ELb0ELb0ELb0ELb0ELi2ELi2ELi2ELi2ELb0EEENS1_21CollectiveEpilogueBwdISA_SB_SD_Li256ELb0ELb0ELi4EEENS1_19SingleTileSchedulerILb0ELb0ELb0ELi128EEEEEEEEEvNT_6ParamsE)
        .other          _ZN7cutlass13device_kernelIN5flash19enable_sm80_to_sm89INS1_16FlashAttnBwdSm80INS1_25CollectiveMainloopBwdSm80ILi2ELi2EN4cute5tupleIJNS5_1CILi64EEENS7_ILi128EEES9_EEENS_10bfloat16_tEfNS_4arch4Sm80ELb0ELb0ELb1ELb0ELb0ELb0ELb0ELb0ELi2ELi2ELi2ELi2ELb0EEENS1_21CollectiveEpilogueBwdISA_SB_SD_Li256ELb0ELb0ELi4EEENS1_19SingleTileSchedulerILb0ELb0ELb0ELi128EEEEEEEEEvNT_6ParamsE,@"STO_CUDA_ENTRY STV_DEFAULT"
_ZN7cutlass13device_kernelIN5flash19enable_sm80_to_sm89INS1_16FlashAttnBwdSm80INS1_25CollectiveMainloopBwdSm80ILi2ELi2EN4cute5tupleIJNS5_1CILi64EEENS7_ILi128EEES9_EEENS_10bfloat16_tEfNS_4arch4Sm80ELb0ELb0ELb1ELb0ELb0ELb0ELb0ELb0ELi2ELi2ELi2ELi2ELb0EEENS1_21CollectiveEpilogueBwdISA_SB_SD_Li256ELb0ELb0ELi4EEENS1_19SingleTileSchedulerILb0ELb0ELb0ELi128EEEEEEEEEvNT_6ParamsE:
[----:B------:R-:W-:Y:S01]  /*0000*/  LDC R1, c[0x0][0x28] ;  /* 0x00000a00ff017b82 */ /* 0x000fe20000000800 */
[----:B------:R-:W-:Y:S05]  /*0010*/  EXIT ;  /* 0x000000000000794d */ /* 0x000fea0003800000 */
.L_x_36:
        /* <DEDUP_REMOVED lines=14> */
.L_x_122:


//--------------------- .text._ZN7cutlass13device_kernelIN5flash19enable_sm80_to_sm89INS1_16FlashAttnBwdSm80INS1_25CollectiveMainloopBwdSm80ILi2ELi2EN4cute5tupleIJNS5_1CILi64EEENS7_ILi128EEES9_EEENS_10bfloat16_tEfNS_4arch4Sm80ELb0ELb0ELb1ELb0ELb1ELb0ELb0ELb0ELi2ELi2ELi2ELi2ELb0EEENS1_21CollectiveEpilogueBwdISA_SB_SD_Li256ELb0ELb0ELi4EEENS1_19SingleTileSchedulerILb0ELb0ELb0ELi128EEEEEEEEEvNT_6ParamsE --------------------------
	.section	.text._ZN7cutlass13device_kernelIN5flash19enable_sm80_to_sm89INS1_16FlashAttnBwdSm80INS1_25CollectiveMainloopBwdSm80ILi2ELi2EN4cute5tupleIJNS5_1CILi64EEENS7_ILi128EEES9_EEENS_10bfloat16_tEfNS_4arch4Sm80ELb0ELb0ELb1ELb0ELb1ELb0ELb0ELb0ELi2ELi2ELi2ELi2ELb0EEENS1_21CollectiveEpilogueBwdISA_SB_SD_Li256ELb0ELb0ELi4EEENS1_19SingleTileSchedulerILb0ELb0ELb0ELi128EEEEEEEEEvNT_6ParamsE,"ax",@progbits
	.align	128
.text._ZN7cutlass13device_kernelIN5flash19enable_sm80_to_sm89INS1_16FlashAttnBwdSm80INS1_25CollectiveMainloopBwdSm80ILi2ELi2EN4cute5tupleIJNS5_1CILi64EEENS7_ILi128EEES9_EEENS_10bfloat16_tEfNS_4arch4Sm80ELb0ELb0ELb1ELb0ELb1ELb0ELb0ELb0ELi2ELi2ELi2ELi2ELb0EEENS1_21CollectiveEpilogueBwdISA_SB_SD_Li256ELb0ELb0ELi4EEENS1_19SingleTileSchedulerILb0ELb0ELb0ELi128EEEEEEEEEvNT_6ParamsE:
        .type           _ZN7cutlass13device_kernelIN5flash19enable_sm80_to_sm89INS1_16FlashAttnBwdSm80INS1_25CollectiveMainloopBwdSm80ILi2ELi2EN4cute5tupleIJNS5_1CILi64EEENS7_ILi128EEES9_EEENS_10bfloat16_tEfNS_4arch4Sm80ELb0ELb0ELb1ELb0ELb1ELb0ELb0ELb0ELi2ELi2ELi2ELi2ELb0EEENS1_21CollectiveEpilogueBwdISA_SB_SD_Li256ELb0ELb0ELi4EEENS1_19SingleTileSchedulerILb0ELb0ELb0ELi128EEEEEEEEEvNT_6ParamsE,@function
        .size           _ZN7cutlass13device_kernelIN5flash19enable_sm80_to_sm89INS1_16FlashAttnBwdSm80INS1_25CollectiveMainloopBwdSm80ILi2ELi2EN4cute5tupleIJNS5_1CILi64EEENS7_ILi128EEES9_EEENS_10bfloat16_tEfNS_4arch4Sm80ELb0ELb0ELb1ELb0ELb1ELb0ELb0ELb0ELi2ELi2ELi2ELi2ELb0EEENS1_21CollectiveEpilogueBwdISA_SB_SD_Li256ELb0ELb0ELi4EEENS1_19SingleTileSchedulerILb0ELb0ELb0ELi128EEEEEEEEEvNT_6ParamsE,(.L_x_123 - _ZN7cutlass13device_kernelIN5flash19enable_sm80_to_sm89INS1_16FlashAttnBwdSm80INS1_25CollectiveMainloopBwdSm80ILi2ELi2EN4cute5tupleIJNS5_1CILi64EEENS7_ILi128EEES9_EEENS_10bfloat16_tEfNS_4arch4Sm80ELb0ELb0ELb1ELb0ELb1ELb0ELb0ELb0ELi2ELi2ELi2ELi2ELb0EEENS1_21CollectiveEpilogueBwdISA_SB_SD_Li256ELb0ELb0ELi4EEENS1_19SingleTileSchedulerILb0ELb0ELb0ELi128EEEEEEEEEvNT_6ParamsE)
        .other          _ZN7cutlass13device_kernelIN5flash19enable_sm80_to_sm89INS1_16FlashAttnBwdSm80INS1_25CollectiveMainloopBwdSm80ILi2ELi2EN4cute5tupleIJNS5_1CILi64EEENS7_ILi128EEES9_EEENS_10bfloat16_tEfNS_4arch4Sm80ELb0ELb0ELb1ELb0ELb1ELb0ELb0ELb0ELi2ELi2ELi2ELi2ELb0EEENS1_21CollectiveEpilogueBwdISA_SB_SD_Li256ELb0ELb0ELi4EEENS1_19SingleTileSchedulerILb0ELb0ELb0ELi128EEEEEEEEEvNT_6ParamsE,@"STO_CUDA_ENTRY STV_DEFAULT"
_ZN7cutlass13device_kernelIN5flash19enable_sm80_to_sm89INS1_16FlashAttnBwdSm80INS1_25CollectiveMainloopBwdSm80ILi2ELi2EN4cute5tupleIJNS5_1CILi64EEENS7_ILi128EEES9_EEENS_10bfloat16_tEfNS_4arch4Sm80ELb0ELb0ELb1ELb0ELb1ELb0ELb0ELb0ELi2ELi2ELi2ELi2ELb0EEENS1_21CollectiveEpilogueBwdISA_SB_SD_Li256ELb0ELb0ELi4EEENS1_19SingleTileSchedulerILb0ELb0ELb0ELi128EEEEEEEEEvNT_6ParamsE:
[----:B------:R-:W-:Y:S01]  /*0000*/  LDC R1, c[0x0][0x28] ;  /* 0x00000a00ff017b82 */ /* 0x000fe20000000800 */
[----:B------:R-:W-:Y:S05]  /*0010*/  EXIT ;  /* 0x000000000000794d */ /* 0x000fea0003800000 */
.L_x_37:
        /* <DEDUP_REMOVED lines=14> */
.L_x_123:


//--------------------- .text._ZN7cutlass13device_kernelIN5flash19enable_sm80_to_sm89INS1_16FlashAttnBwdSm80INS1_25CollectiveMainloopBwdSm80ILi2ELi2EN4cute5tupleIJNS5_1CILi64EEENS7_ILi128EEES9_EEENS_10bfloat16_tEfNS_4arch4Sm80ELb0ELb0ELb1ELb0ELb0ELb0ELb0ELb0ELi2ELi2ELi2ELi2ELb0EEENS1_24CollectiveEpilogueBwdGQAISA_fSD_Li256ELb0ELb0EEENS1_19SingleTileSchedulerILb0ELb0ELb0ELi128EEEEEEEEEvNT_6ParamsE --------------------------
	.section	.text._ZN7cutlass13device_kernelIN5flash19enable_sm80_to_sm89INS1_16FlashAttnBwdSm80INS1_25CollectiveMainloopBwdSm80ILi2ELi2EN4cute5tupleIJNS5_1CILi64EEENS7_ILi128EEES9_EEENS_10bfloat16_tEfNS_4arch4Sm80ELb0ELb0ELb1ELb0ELb0ELb0ELb0ELb0ELi2ELi2ELi2ELi2ELb0EEENS1_24CollectiveEpilogueBwdGQAISA_fSD_Li256ELb0ELb0EEENS1_19SingleTileSchedulerILb0ELb0ELb0ELi128EEEEEEEEEvNT_6ParamsE,"ax",@progbits
	.align	128
.text._ZN7cutlass13device_kernelIN5flash19enable_sm80_to_sm89INS1_16FlashAttnBwdSm80INS1_25CollectiveMainloopBwdSm80ILi2ELi2EN4cute5tupleIJNS5_1CILi64EEENS7_ILi128EEES9_EEENS_10bfloat16_tEfNS_4arch4Sm80ELb0ELb0ELb1ELb0ELb0ELb0ELb0ELb0ELi2ELi2ELi2ELi2ELb0EEENS1_24CollectiveEpilogueBwdGQAISA_fSD_Li256ELb0ELb0EEENS1_19SingleTileSchedulerILb0ELb0ELb0ELi128EEEEEEEEEvNT_6ParamsE:
        .type           _ZN7cutlass13device_kernelIN5flash19enable_sm80_to_sm89INS1_16FlashAttnBwdSm80INS1_25CollectiveMainloopBwdSm80ILi2ELi2EN4cute5tupleIJNS5_1CILi64EEENS7_ILi128EEES9_EEENS_10bfloat16_tEfNS_4arch4Sm80ELb0ELb0ELb1ELb0ELb0ELb0ELb0ELb0ELi2ELi2ELi2ELi2ELb0EEENS1_24CollectiveEpilogueBwdGQAISA_fSD_Li256ELb0ELb0EEENS1_19SingleTileSchedulerILb0ELb0ELb0ELi128EEEEEEEEEvNT_6ParamsE,@function
        .size           _ZN7cutlass13device_kernelIN5flash19enable_sm80_to_sm89INS1_16FlashAttnBwdSm80INS1_25CollectiveMainloopBwdSm80ILi2ELi2EN4cute5tupleIJNS5_1CILi64EEENS7_ILi128EEES9_EEENS_10bfloat16_tEfNS_4arch4Sm80ELb0ELb0ELb1ELb0ELb0ELb0ELb0ELb0ELi2ELi2ELi2ELi2ELb0EEENS1_24CollectiveEpilogueBwdGQAISA_fSD_Li256ELb0ELb0EEENS1_19SingleTileSchedulerILb0ELb0ELb0ELi128EEEEEEEEEvNT_6ParamsE,(.L_x_124 - _ZN7cutlass13device_kernelIN5flash19enable_sm80_to_sm89INS1_16FlashAttnBwdSm80INS1_25CollectiveMainloopBwdSm80ILi2ELi2EN4cute5tupleIJNS5_1CILi64EEENS7_ILi128EEES9_EEENS_10bfloat16_tEfNS_4arch4Sm80ELb0ELb0ELb1ELb0ELb0ELb0ELb0ELb0ELi2ELi2ELi2ELi2ELb0EEENS1_24CollectiveEpilogueBwdGQAISA_fSD_Li256ELb0ELb0EEENS1_19SingleTileSchedulerILb0ELb0ELb0ELi128EEEEEEEEEvNT_6ParamsE)
        .other          _ZN7cutlass13device_kernelIN5flash19enable_sm80_to_sm89INS1_16FlashAttnBwdSm80INS1_25CollectiveMainloopBwdSm80ILi2ELi2EN4cute5tupleIJNS5_1CILi64EEENS7_ILi128EEES9_EEENS_10bfloat16_tEfNS_4arch4Sm80ELb0ELb0ELb1ELb0ELb0ELb0ELb0ELb0ELi2ELi2ELi2ELi2ELb0EEENS1_24CollectiveEpilogueBwdGQAISA_fSD_Li256ELb0ELb0EEENS1_19SingleTileSchedulerILb0ELb0ELb0ELi128EEEEEEEEEvNT_6ParamsE,@"STO_CUDA_ENTRY STV_DEFAULT"
_ZN7cutlass13device_kernelIN5flash19enable_sm80_to_sm89INS1_16FlashAttnBwdSm80INS1_25CollectiveMainloopBwdSm80ILi2ELi2EN4cute5tupleIJNS5_1CILi64EEENS7_ILi128EEES9_EEENS_10bfloat16_tEfNS_4arch4Sm80ELb0ELb0ELb1ELb0ELb0ELb0ELb0ELb0ELi2ELi2ELi2ELi2ELb0EEENS1_24CollectiveEpilogueBwdGQAISA_fSD_Li256ELb0ELb0EEENS1_19SingleTileSchedulerILb0ELb0ELb0ELi128EEEEEEEEEvNT_6ParamsE:
[----:B------:R-:W-:Y:S01]  /*0000*/  LDC R1, c[0x0][0x28] ;  /* 0x00000a00ff017b82 */ /* 0x000fe20000000800 */
[----:B------:R-:W-:Y:S05]  /*0010*/  EXIT ;  /* 0x000000000000794d */ /* 0x000fea0003800000 */
.L_x_38:
        /* <DEDUP_REMOVED lines=14> */
.L_x_124:


//--------------------- .text._ZN7cutlass13device_kernelIN5flash19enable_sm80_to_sm89INS1_16FlashAttnBwdSm80INS1_25CollectiveMainloopBwdSm80ILi2ELi2EN4cute5tupleIJNS5_1CILi64EEENS7_ILi128EEES9_EEENS_10bfloat16_tEfNS_4arch4Sm80ELb0ELb0ELb1ELb0ELb1ELb0ELb0ELb0ELi2ELi2ELi2ELi2ELb0EEENS1_24CollectiveEpilogueBwdGQAISA_fSD_Li256ELb0ELb1EEENS1_19SingleTileSchedulerILb0ELb0ELb0ELi128EEEEEEEEEvNT_6ParamsE --------------------------
	.section	.text._ZN7cutlass13device_kernelIN5flash19enable_sm80_to_sm89INS1_16FlashAttnBwdSm80INS1_25CollectiveMainloopBwdSm80ILi2ELi2EN4cute5tupleIJNS5_1CILi64EEENS7_ILi128EEES9_EEENS_10bfloat16_tEfNS_4arch4Sm80ELb0ELb0ELb1ELb0ELb1ELb0ELb0ELb0ELi2ELi2ELi2ELi2ELb0EEENS1_24CollectiveEpilogueBwdGQAISA_fSD_Li256ELb0ELb1EEENS1_19SingleTileSchedulerILb0ELb0ELb0ELi128EEEEEEEEEvNT_6ParamsE,"ax",@progbits
	.align	128
.text._ZN7cutlass13device_kernelIN5flash19enable_sm80_to_sm89INS1_16FlashAttnBwdSm80INS1_25CollectiveMainloopBwdSm80ILi2ELi2EN4cute5tupleIJNS5_1CILi64EEENS7_ILi128EEES9_EEENS_10bfloat16_tEfNS_4arch4Sm80ELb0ELb0ELb1ELb0ELb1ELb0ELb0ELb0ELi2ELi2ELi2ELi2ELb0EEENS1_24CollectiveEpilogueBwdGQAISA_fSD_Li256ELb0ELb1EEENS1_19SingleTileSchedulerILb0ELb0ELb0ELi128EEEEEEEEEvNT_6ParamsE:
        .type           _ZN7cutlass13device_kernelIN5flash19enable_sm80_to_sm89INS1_16FlashAttnBwdSm80INS1_25CollectiveMainloopBwdSm80ILi2ELi2EN4cute5tupleIJNS5_1CILi64EEENS7_ILi128EEES9_EEENS_10bfloat16_tEfNS_4arch4Sm80ELb0ELb0ELb1ELb0ELb1ELb0ELb0ELb0ELi2ELi2ELi2ELi2ELb0EEENS1_24CollectiveEpilogueBwdGQAISA_fSD_Li256ELb0ELb1EEENS1_19SingleTileSchedulerILb0ELb0ELb0ELi128EEEEEEEEEvNT_6ParamsE,@function
        .size           _ZN7cutlass13device_kernelIN5flash19enable_sm80_to_sm89INS1_16FlashAttnBwdSm80INS1_25CollectiveMainloopBwdSm80ILi2ELi2EN4cute5tupleIJNS5_1CILi64EEENS7_ILi128EEES9_EEENS_10bfloat16_tEfNS_4arch4Sm80ELb0ELb0ELb1ELb0ELb1ELb0ELb0ELb0ELi2ELi2ELi2ELi2ELb0EEENS1_24CollectiveEpilogueBwdGQAISA_fSD_Li256ELb0ELb1EEENS1_19SingleTileSchedulerILb0ELb0ELb0ELi128EEEEEEEEEvNT_6ParamsE,(.L_x_125 - _ZN7cutlass13device_kernelIN5flash19enable_sm80_to_sm89INS1_16FlashAttnBwdSm80INS1_25CollectiveMainloopBwdSm80ILi2ELi2EN4cute5tupleIJNS5_1CILi64EEENS7_ILi128EEES9_EEENS_10bfloat16_tEfNS_4arch4Sm80ELb0ELb0ELb1ELb0ELb1ELb0ELb0ELb0ELi2ELi2ELi2ELi2ELb0EEENS1_24CollectiveEpilogueBwdGQAISA_fSD_Li256ELb0ELb1EEENS1_19SingleTileSchedulerILb0ELb0ELb0ELi128EEEEEEEEEvNT_6ParamsE)
        .other          _ZN7cutlass13device_kernelIN5flash19enable_sm80_to_sm89INS1_16FlashAttnBwdSm80INS1_25CollectiveMainloopBwdSm80ILi2ELi2EN4cute5tupleIJNS5_1CILi64EEENS7_ILi128EEES9_EEENS_10bfloat16_tEfNS_4arch4Sm80ELb0ELb0ELb1ELb0ELb1ELb0ELb0ELb0ELi2ELi2ELi2ELi2ELb0EEENS1_24CollectiveEpilogueBwdGQAISA_fSD_Li256ELb0ELb1EEENS1_19SingleTileSchedulerILb0ELb0ELb0ELi128EEEEEEEEEvNT_6ParamsE,@"STO_CUDA_ENTRY STV_DEFAULT"
_ZN7cutlass13device_kernelIN5flash19enable_sm80_to_sm89INS1_16FlashAttnBwdSm80INS1_25CollectiveMainloopBwdSm80ILi2ELi2EN4cute5tupleIJNS5_1CILi64EEENS7_ILi128EEES9_EEENS_10bfloat16_tEfNS_4arch4Sm80ELb0ELb0ELb1ELb0ELb1ELb0ELb0ELb0ELi2ELi2ELi2ELi2ELb0EEENS1_24CollectiveEpilogueBwdGQAISA_fSD_Li256ELb0ELb1EEENS1_19SingleTileSchedulerILb0ELb0ELb0ELi128EEEEEEEEEvNT_6ParamsE:
[----:B------:R-:W-:Y:S01]  /*0000*/  LDC R1, c[0x0][0x28] ;  /* 0x00000a00ff017b82 */ /* 0x000fe20000000800 */
[----:B------:R-:W-:Y:S05]  /*0010*/  EXIT ;  /* 0x000000000000794d */ /* 0x000fea0003800000 */
.L_x_39:
        /* <DEDUP_REMOVED lines=14> */
.L_x_125:


//--------------------- .text._ZN7cutlass13device_kernelIN5flash19enable_sm80_to_sm89INS1_16FlashAttnBwdSm80INS1_25CollectiveMainloopBwdSm80ILi2ELi2EN4cute5tupleIJNS5_1CILi64EEENS7_ILi128EEES9_EEENS_10bfloat16_tEfNS_4arch4Sm80ELb0ELb0ELb1ELb1ELb0ELb0ELb0ELb0ELi2ELi2ELi2ELi2ELb0EEENS1_21CollectiveEpilogueBwdISA_SB_SD_Li256ELb1ELb0ELi4EEENS1_19SingleTileSchedulerILb1ELb0ELb0ELi128EEEEEEEEEvNT_6ParamsE --------------------------
	.section	.text._ZN7cutlass13device_kernelIN5flash19enable_sm80_to_sm89INS1_16FlashAttnBwdSm80INS1_25CollectiveMainloopBwdSm80ILi2ELi2EN4cute5tupleIJNS5_1CILi64EEENS7_ILi128EEES9_EEENS_10bfloat16_tEfNS_4arch4Sm80ELb0ELb0ELb1ELb1ELb0ELb0ELb0ELb0ELi2ELi2ELi2ELi2ELb0EEENS1_21CollectiveEpilogueBwdISA_SB_SD_Li256ELb1ELb0ELi4EEENS1_19SingleTileSchedulerILb1ELb0ELb0ELi128EEEEEEEEEvNT_6ParamsE,"ax",@progbits
	.align	128
.text._ZN7cutlass13device_kernelIN5flash19enable_sm80_to_sm89INS1_16FlashAttnBwdSm80INS1_25CollectiveMainloopBwdSm80ILi2ELi2EN4cute5tupleIJNS5_1CILi64EEENS7_ILi128EEES9_EEENS_10bfloat16_tEfNS_4arch4Sm80ELb0ELb0ELb1ELb1ELb0ELb0ELb0ELb0ELi2ELi2ELi2ELi2ELb0EEENS1_21CollectiveEpilogueBwdISA_SB_SD_Li256ELb1ELb0ELi4EEENS1_19SingleTileSchedulerILb1ELb0ELb0ELi128EEEEEEEEEvNT_6ParamsE:
        .type           _ZN7cutlass13device_kernelIN5flash19enable_sm80_to_sm89INS1_16FlashAttnBwdSm80INS1_25CollectiveMainloopBwdSm80ILi2ELi2EN4cute5tupleIJNS5_1CILi64EEENS7_ILi128EEES9_EEENS_10bfloat16_tEfNS_4arch4Sm80ELb0ELb0ELb1ELb1ELb0ELb0ELb0ELb0ELi2ELi2ELi2ELi2ELb0EEENS1_21CollectiveEpilogueBwdISA_SB_SD_Li256ELb1ELb0ELi4EEENS1_19SingleTileSchedulerILb1ELb0ELb0ELi128EEEEEEEEEvNT_6ParamsE,@function
        .size           _ZN7cutlass13device_kernelIN5flash19enable_sm80_to_sm89INS1_16FlashAttnBwdSm80INS1_25CollectiveMainloopBwdSm80ILi2ELi2EN4cute5tupleIJNS5_1CILi64EEENS7_ILi128EEES9_EEENS_10bfloat16_tEfNS_4arch4Sm80ELb0ELb0ELb1ELb1ELb0ELb0ELb0ELb0ELi2ELi2ELi2ELi2ELb0EEENS1_21CollectiveEpilogueBwdISA_SB_SD_Li256ELb1ELb0ELi4EEENS1_19SingleTileSchedulerILb1ELb0ELb0ELi128EEEEEEEEEvNT_6ParamsE,(.L_x_126 - _ZN7cutlass13device_kernelIN5flash19enable_sm80_to_sm89INS1_16FlashAttnBwdSm80INS1_25CollectiveMainloopBwdSm80ILi2ELi2EN4cute5tupleIJNS5_1CILi64EEENS7_ILi128EEES9_EEENS_10bfloat16_tEfNS_4arch4Sm80ELb0ELb0ELb1ELb1ELb0ELb0ELb0ELb0ELi2ELi2ELi2ELi2ELb0EEENS1_21CollectiveEpilogueBwdISA_SB_SD_Li256ELb1ELb0ELi4EEENS1_19SingleTileSchedulerILb1ELb0ELb0ELi128EEEEEEEEEvNT_6ParamsE)
        .other          _ZN7cutlass13device_kernelIN5flash19enable_sm80_to_sm89INS1_16FlashAttnBwdSm80INS1_25CollectiveMainloopBwdSm80ILi2ELi2EN4cute5tupleIJNS5_1CILi64EEENS7_ILi128EEES9_EEENS_10bfloat16_tEfNS_4arch4Sm80ELb0ELb0ELb1ELb1ELb0ELb0ELb0ELb0ELi2ELi2ELi2ELi2ELb0EEENS1_21CollectiveEpilogueBwdISA_SB_SD_Li256ELb1ELb0ELi4EEENS1_19SingleTileSchedulerILb1ELb0ELb0ELi128EEEEEEEEEvNT_6ParamsE,@"STO_CUDA_ENTRY STV_DEFAULT"
_ZN7cutlass13device_kernelIN5flash19enable_sm80_to_sm89INS1_16FlashAttnBwdSm80INS1_25CollectiveMainloopBwdSm80ILi2ELi2EN4cute5tupleIJNS5_1CILi64EEENS7_ILi128EEES9_EEENS_10bfloat16_tEfNS_4arch4Sm80ELb0ELb0ELb1ELb1ELb0ELb0ELb0ELb0ELi2ELi2ELi2ELi2ELb0EEENS1_21CollectiveEpilogueBwdISA_SB_SD_Li256ELb1ELb0ELi4EEENS1_19SingleTileSchedulerILb1ELb0ELb0ELi128EEEEEEEEEvNT_6ParamsE:
[----:B------:R-:W-:Y:S01]  /*0000*/  LDC R1, c[0x0][0x28] ;  /* 0x00000a00ff017b82 */ /* 0x000fe20000000800 */
[----:B------:R-:W-:Y:S05]  /*0010*/  EXIT ;  /* 0x000000000000794d */ /* 0x000fea0003800000 */
.L_x_40:
        /* <DEDUP_REMOVED lines=14> */
.L_x_126:


//--------------------- .text._ZN7cutlass13device_kernelIN5flash19enable_sm80_to_sm89INS1_16FlashAttnBwdSm80INS1_25CollectiveMainloopBwdSm80ILi2ELi2EN4cute5tupleIJNS5_1CILi64EEENS7_ILi128EEES9_EEENS_10bfloat16_tEfNS_4arch4Sm80ELb0ELb0ELb1ELb1ELb1ELb0ELb0ELb0ELi2ELi2ELi2ELi2ELb0EEENS1_21CollectiveEpilogueBwdISA_SB_SD_Li256ELb1ELb0ELi4EEENS1_19SingleTileSchedulerILb1ELb0ELb0ELi128EEEEEEEEEvNT_6ParamsE --------------------------
	.section	.text._ZN7cutlass13device_kernelIN5flash19enable_sm80_to_sm89INS1_16FlashAttnBwdSm80INS1_25CollectiveMainloopBwdSm80ILi2ELi2EN4cute5tupleIJNS5_1CILi64EEENS7_ILi128EEES9_EEENS_10bfloat16_tEfNS_4arch4Sm80ELb0ELb0ELb1ELb1ELb1ELb0ELb0ELb0ELi2ELi2ELi2ELi2ELb0EEENS1_21CollectiveEpilogueBwdISA_SB_SD_Li256ELb1ELb0ELi4EEENS1_19SingleTileSchedulerILb1ELb0ELb0ELi128EEEEEEEEEvNT_6ParamsE,"ax",@progbits
	.align	128
.text._ZN7cutlass13device_kernelIN5flash19enable_sm80_to_sm89INS1_16FlashAttnBwdSm80INS1_25CollectiveMainloopBwdSm80ILi2ELi2EN4cute5tupleIJNS5_1CILi64EEENS7_ILi128EEES9_EEENS_10bfloat16_tEfNS_4arch4Sm80ELb0ELb0ELb1ELb1ELb1ELb0ELb0ELb0ELi2ELi2ELi2ELi2ELb0EEENS1_21CollectiveEpilogueBwdISA_SB_SD_Li256ELb1ELb0ELi4EEENS1_19SingleTileSchedulerILb1ELb0ELb0ELi128EEEEEEEEEvNT_6ParamsE:
        .type           _ZN7cutlass13device_kernelIN5flash19enable_sm80_to_sm89INS1_16FlashAttnBwdSm80INS1_25CollectiveMainloopBwdSm80ILi2ELi2EN4cute5tupleIJNS5_1CILi64EEENS7_ILi128EEES9_EEENS_10bfloat16_tEfNS_4arch4Sm80ELb0ELb0ELb1ELb1ELb1ELb0ELb0ELb0ELi2ELi2ELi2ELi2ELb0EEENS1_21CollectiveEpilogueBwdISA_SB_SD_Li256ELb1ELb0ELi4EEENS1_19SingleTileSchedulerILb1ELb0ELb0ELi128EEEEEEEEEvNT_6ParamsE,@function
        .size           _ZN7cutlass13device_kernelIN5flash19enable_sm80_to_sm89INS1_16FlashAttnBwdSm80INS1_25CollectiveMainloopBwdSm80ILi2ELi2EN4cute5tupleIJNS5_1CILi64EEENS7_ILi128EEES9_EEENS_10bfloat16_tEfNS_4arch4Sm80ELb0ELb0ELb1ELb1ELb1ELb0ELb0ELb0ELi2ELi2ELi2ELi2ELb0EEENS1_21CollectiveEpilogueBwdISA_SB_SD_Li256ELb1ELb0ELi4EEENS1_19SingleTileSchedulerILb1ELb0ELb0ELi128EEEEEEEEEvNT_6ParamsE,(.L_x_127 - _ZN7cutlass13device_kernelIN5flash19enable_sm80_to_sm89INS1_16FlashAttnBwdSm80INS1_25CollectiveMainloopBwdSm80ILi2ELi2EN4cute5tupleIJNS5_1CILi64EEENS7_ILi128EEES9_EEENS_10bfloat16_tEfNS_4arch4Sm80ELb0ELb0ELb1ELb1ELb1ELb0ELb0ELb0ELi2ELi2ELi2ELi2ELb0EEENS1_21CollectiveEpilogueBwdISA_SB_SD_Li256ELb1ELb0ELi4EEENS1_19SingleTileSchedulerILb1ELb0ELb0ELi128EEEEEEEEEvNT_6ParamsE)
        .other          _ZN7cutlass13device_kernelIN5flash19enable_sm80_to_sm89INS1_16FlashAttnBwdSm80INS1_25CollectiveMainloopBwdSm80ILi2ELi2EN4cute5tupleIJNS5_1CILi64EEENS7_ILi128EEES9_EEENS_10bfloat16_tEfNS_4arch4Sm80ELb0ELb0ELb1ELb1ELb1ELb0ELb0ELb0ELi2ELi2ELi2ELi2ELb0EEENS1_21CollectiveEpilogueBwdISA_SB_SD_Li256ELb1ELb0ELi4EEENS1_19SingleTileSchedulerILb1ELb0ELb0ELi128EEEEEEEEEvNT_6ParamsE,@"STO_CUDA_ENTRY STV_DEFAULT"
_ZN7cutlass13device_kernelIN5flash19enable_sm80_to_sm89INS1_16FlashAttnBwdSm80INS1_25CollectiveMainloopBwdSm80ILi2ELi2EN4cute5tupleIJNS5_1CILi64EEENS7_ILi128EEES9_EEENS_10bfloat16_tEfNS_4arch4Sm80ELb0ELb0ELb1ELb1ELb1ELb0ELb0ELb0ELi2ELi2ELi2ELi2ELb0EEENS1_21CollectiveEpilogueBwdISA_SB_SD_Li256ELb1ELb0ELi4EEENS1_19SingleTileSchedulerILb1ELb0ELb0ELi128EEEEEEEEEvNT_6ParamsE:
[----:B------:R-:W-:Y:S01]  /*0000*/  LDC R1, c[0x0][0x28] ;  /* 0x00000a00ff017b82 */ /* 0x000fe20000000800 */
[----:B------:R-:W-:Y:S05]  /*0010*/  EXIT ;  /* 0x000000000000794d */ /* 0x000fea0003800000 */
.L_x_41:
        /* <DEDUP_REMOVED lines=14> */
.L_x_127:


//--------------------- .text._ZN7cutlass13device_kernelIN5flash19enable_sm80_to_sm89INS1_16FlashAttnBwdSm80INS1_25CollectiveMainloopBwdSm80ILi2ELi2EN4cute5tupleIJNS5_1CILi64EEENS7_ILi128EEES9_EEENS_10bfloat16_tEfNS_4arch4Sm80ELb0ELb0ELb1ELb1ELb0ELb0ELb0ELb0ELi2ELi2ELi2ELi2ELb0EEENS1_24CollectiveEpilogueBwdGQAISA_fSD_Li256ELb1ELb0EEENS1_19SingleTileSchedulerILb1ELb0ELb0ELi128EEEEEEEEEvNT_6ParamsE --------------------------
	.section	.text._ZN7cutlass13device_kernelIN5flash19enable_sm80_to_sm89INS1_16FlashAttnBwdSm80INS1_25CollectiveMainloopBwdSm80ILi2ELi2EN4cute5tupleIJNS5_1CILi64EEENS7_ILi128EEES9_EEENS_10bfloat16_tEfNS_4arch4Sm80ELb0ELb0ELb1ELb1ELb0ELb0ELb0ELb0ELi2ELi2ELi2ELi2ELb0EEENS1_24CollectiveEpilogueBwdGQAISA_fSD_Li256ELb1ELb0EEENS1_19SingleTileSchedulerILb1ELb0ELb0ELi128EEEEEEEEEvNT_6ParamsE,"ax",@progbits
	.align	128
.text._ZN7cutlass13device_kernelIN5flash19enable_sm80_to_sm89INS1_16FlashAttnBwdSm80INS1_25CollectiveMainloopBwdSm80ILi2ELi2EN4cute5tupleIJNS5_1CILi64EEENS7_ILi128EEES9_EEENS_10bfloat16_tEfNS_4arch4Sm80ELb0ELb0ELb1ELb1ELb0ELb0ELb0ELb0ELi2ELi2ELi2ELi2ELb0EEENS1_24CollectiveEpilogueBwdGQAISA_fSD_Li256ELb1ELb0EEENS1_19SingleTileSchedulerILb1ELb0ELb0ELi128EEEEEEEEEvNT_6ParamsE:
        .type           _ZN7cutlass13device_kernelIN5flash19enable_sm80_to_sm89INS1_16FlashAttnBwdSm80INS1_25CollectiveMainloopBwdSm80ILi2ELi2EN4cute5tupleIJNS5_1CILi64EEENS7_ILi128EEES9_EEENS_10bfloat16_tEfNS_4arch4Sm80ELb0ELb0ELb1ELb1ELb0ELb0ELb0ELb0ELi2ELi2ELi2ELi2ELb0EEENS1_24CollectiveEpilogueBwdGQAISA_fSD_Li256ELb1ELb0EEENS1_19SingleTileSchedulerILb1ELb0ELb0ELi128EEEEEEEEEvNT_6ParamsE,@function
        .size           _ZN7cutlass13device_kernelIN5flash19enable_sm80_to_sm89INS1_16FlashAttnBwdSm80INS1_25CollectiveMainloopBwdSm80ILi2ELi2EN4cute5tupleIJNS5_1CILi64EEENS7_ILi128EEES9_EEENS_10bfloat16_tEfNS_4arch4Sm80ELb0ELb0ELb1ELb1ELb0ELb0ELb0ELb0ELi2ELi2ELi2ELi2ELb0EEENS1_24CollectiveEpilogueBwdGQAISA_fSD_Li256ELb1ELb0EEENS1_19SingleTileSchedulerILb1ELb0ELb0ELi128EEEEEEEEEvNT_6ParamsE,(.L_x_128 - _ZN7cutlass13device_kernelIN5flash19enable_sm80_to_sm89INS1_16FlashAttnBwdSm80INS1_25CollectiveMainloopBwdSm80ILi2ELi2EN4cute5tupleIJNS5_1CILi64EEENS7_ILi128EEES9_EEENS_10bfloat16_tEfNS_4arch4Sm80ELb0ELb0ELb1ELb1ELb0ELb0ELb0ELb0ELi2ELi2ELi2ELi2ELb0EEENS1_24CollectiveEpilogueBwdGQAISA_fSD_Li256ELb1ELb0EEENS1_19SingleTileSchedulerILb1ELb0ELb0ELi128EEEEEEEEEvNT_6ParamsE)
        .other          _ZN7cutlass13device_kernelIN5flash19enable_sm80_to_sm89INS1_16FlashAttnBwdSm80INS1_25CollectiveMainloopBwdSm80ILi2ELi2EN4cute5tupleIJNS5_1CILi64EEENS7_ILi128EEES9_EEENS_10bfloat16_tEfNS_4arch4Sm80ELb0ELb0ELb1ELb1ELb0ELb0ELb0ELb0ELi2ELi2ELi2ELi2ELb0EEENS1_24CollectiveEpilogueBwdGQAISA_fSD_Li256ELb1ELb0EEENS1_19SingleTileSchedulerILb1ELb0ELb0ELi128EEEEEEEEEvNT_6ParamsE,@"STO_CUDA_ENTRY STV_DEFAULT"
_ZN7cutlass13device_kernelIN5flash19enable_sm80_to_sm89INS1_16FlashAttnBwdSm80INS1_25CollectiveMainloopBwdSm80ILi2ELi2EN4cute5tupleIJNS5_1CILi64EEENS7_ILi128EEES9_EEENS_10bfloat16_tEfNS_4arch4Sm80ELb0ELb0ELb1ELb1ELb0ELb0ELb0ELb0ELi2ELi2ELi2ELi2ELb0EEENS1_24CollectiveEpilogueBwdGQAISA_fSD_Li256ELb1ELb0EEENS1_19SingleTileSchedulerILb1ELb0ELb0ELi128EEEEEEEEEvNT_6ParamsE:
[----:B------:R-:W-:Y:S01]  /*0000*/  LDC R1, c[0x0][0x28] ;  /* 0x00000a00ff017b82 */ /* 0x000fe20000000800 */
[----:B------:R-:W-:Y:S05]  /*0010*/  EXIT ;  /* 0x000000000000794d */ /* 0x000fea0003800000 */
.L_x_42:
        /* <DEDUP_REMOVED lines=14> */
.L_x_128:


//--------------------- .text._ZN7cutlass13device_kernelIN5flash19enable_sm80_to_sm89INS1_16FlashAttnBwdSm80INS1_25CollectiveMainloopBwdSm80ILi2ELi2EN4cute5tupleIJNS5_1CILi64EEENS7_ILi128EEES9_EEENS_10bfloat16_tEfNS_4arch4Sm80ELb0ELb0ELb1ELb1ELb1ELb0ELb0ELb0ELi2ELi2ELi2ELi2ELb0EEENS1_24CollectiveEpilogueBwdGQAISA_fSD_Li256ELb1ELb1EEENS1_19SingleTileSchedulerILb1ELb0ELb0ELi128EEEEEEEEEvNT_6ParamsE --------------------------
	.section	.text._ZN7cutlass13device_kernelIN5flash19enable_sm80_to_sm89INS1_16FlashAttnBwdSm80INS1_25CollectiveMainloopBwdSm80ILi2ELi2EN4cute5tupleIJNS5_1CILi64EEENS7_ILi128EEES9_EEENS_10bfloat16_tEfNS_4arch4Sm80ELb0ELb0ELb1ELb1ELb1ELb0ELb0ELb0ELi2ELi2ELi2ELi2ELb0EEENS1_24CollectiveEpilogueBwdGQAISA_fSD_Li256ELb1ELb1EEENS1_19SingleTileSchedulerILb1ELb0ELb0ELi128EEEEEEEEEvNT_6ParamsE,"ax",@progbits
	.align	128
.text._ZN7cutlass13device_kernelIN5flash19enable_sm80_to_sm89INS1_16FlashAttnBwdSm80INS1_25CollectiveMainloopBwdSm80ILi2ELi2EN4cute5tupleIJNS5_1CILi64EEENS7_ILi128EEES9_EEENS_10bfloat16_tEfNS_4arch4Sm80ELb0ELb0ELb1ELb1ELb1ELb0ELb0ELb0ELi2ELi2ELi2ELi2ELb0EEENS1_24CollectiveEpilogueBwdGQAISA_fSD_Li256ELb1ELb1EEENS1_19SingleTileSchedulerILb1ELb0ELb0ELi128EEEEEEEEEvNT_6ParamsE:
        .type           _ZN7cutlass13device_kernelIN5flash19enable_sm80_to_sm89INS1_16FlashAttnBwdSm80INS1_25CollectiveMainloopBwdSm80ILi2ELi2EN4cute5tupleIJNS5_1CILi64EEENS7_ILi128EEES9_EEENS_10bfloat16_tEfNS_4arch4Sm80ELb0ELb0ELb1ELb1ELb1ELb0ELb0ELb0ELi2ELi2ELi2ELi2ELb0EEENS1_24CollectiveEpilogueBwdGQAISA_fSD_Li256ELb1ELb1EEENS1_19SingleTileSchedulerILb1ELb0ELb0ELi128EEEEEEEEEvNT_6ParamsE,@function
        .size           _ZN7cutlass13device_kernelIN5flash19enable_sm80_to_sm89INS1_16FlashAttnBwdSm80INS1_25CollectiveMainloopBwdSm80ILi2ELi2EN4cute5tupleIJNS5_1CILi64EEENS7_ILi128EEES9_EEENS_10bfloat16_tEfNS_4arch4Sm80ELb0ELb0ELb1ELb1ELb1ELb0ELb0ELb0ELi2ELi2ELi2ELi2ELb0EEENS1_24CollectiveEpilogueBwdGQAISA_fSD_Li256ELb1ELb1EEENS1_19SingleTileSchedulerILb1ELb0ELb0ELi128EEEEEEEEEvNT_6ParamsE,(.L_x_129 - _ZN7cutlass13device_kernelIN5flash19enable_sm80_to_sm89INS1_16FlashAttnBwdSm80INS1_25CollectiveMainloopBwdSm80ILi2ELi2EN4cute5tupleIJNS5_1CILi64EEENS7_ILi128EEES9_EEENS_10bfloat16_tEfNS_4arch4Sm80ELb0ELb0ELb1ELb1ELb1ELb0ELb0ELb0ELi2ELi2ELi2ELi2ELb0EEENS1_24CollectiveEpilogueBwdGQAISA_fSD_Li256ELb1ELb1EEENS1_19SingleTileSchedulerILb1ELb0ELb0ELi128EEEEEEEEEvNT_6ParamsE)
        .other          _ZN7cutlass13device_kernelIN5flash19enable_sm80_to_sm89INS1_16FlashAttnBwdSm80INS1_25CollectiveMainloopBwdSm80ILi2ELi2EN4cute5tupleIJNS5_1CILi64EEENS7_ILi128EEES9_EEENS_10bfloat16_tEfNS_4arch4Sm80ELb0ELb0ELb1ELb1ELb1ELb0ELb0ELb0ELi2ELi2ELi2ELi2ELb0EEENS1_24CollectiveEpilogueBwdGQAISA_fSD_Li256ELb1ELb1EEENS1_19SingleTileSchedulerILb1ELb0ELb0ELi128EEEEEEEEEvNT_6ParamsE,@"STO_CUDA_ENTRY STV_DEFAULT"
_ZN7cutlass13device_kernelIN5flash19enable_sm80_to_sm89INS1_16FlashAttnBwdSm80INS1_25CollectiveMainloopBwdSm80ILi2ELi2EN4cute5tupleIJNS5_1CILi64EEENS7_ILi128EEES9_EEENS_10bfloat16_tEfNS_4arch4Sm80ELb0ELb0ELb1ELb1ELb1ELb0ELb0ELb0ELi2ELi2ELi2ELi2ELb0EEENS1_24CollectiveEpilogueBwdGQAISA_fSD_Li256ELb1ELb1EEENS1_19SingleTileSchedulerILb1ELb0ELb0ELi128EEEEEEEEEvNT_6ParamsE:
[----:B------:R-:W-:Y:S01]  /*0000*/  LDC R1, c[0x0][0x28] ;  /* 0x00000a00ff017b82 */ /* 0x000fe20000000800 */
[----:B------:R-:W-:Y:S05]  /*0010*/  EXIT ;  /* 0x000000000000794d */ /* 0x000fea0003800000 */
.L_x_43:
        /* <DEDUP_REMOVED lines=14> */
.L_x_129:


//--------------------- .text._ZN7cutlass13device_kernelIN5flash19enable_sm80_to_sm89INS1_16FlashAttnBwdSm80INS1_25CollectiveMainloopBwdSm80ILi2ELi2EN4cute5tupleIJNS5_1CILi64EEENS7_ILi128EEES9_EEENS_10bfloat16_tEfNS_4arch4Sm80ELb0ELb1ELb1ELb0ELb0ELb0ELb0ELb0ELi2ELi2ELi2ELi2ELb0EEENS1_21CollectiveEpilogueBwdISA_SB_SD_Li256ELb0ELb0ELi4EEENS1_19SingleTileSchedulerILb0ELb0ELb0ELi128EEEEEEEEEvNT_6ParamsE --------------------------
	.section	.text._ZN7cutlass13device_kernelIN5flash19enable_sm80_to_sm89INS1_16FlashAttnBwdSm80INS1_25CollectiveMainloopBwdSm80ILi2ELi2EN4cute5tupleIJNS5_1CILi64EEENS7_ILi128EEES9_EEENS_10bfloat16_tEfNS_4arch4Sm80ELb0ELb1ELb1ELb0ELb0ELb0ELb0ELb0ELi2ELi2ELi2ELi2ELb0EEENS1_21CollectiveEpilogueBwdISA_SB_SD_Li256ELb0ELb0ELi4EEENS1_19SingleTileSchedulerILb0ELb0ELb0ELi128EEEEEEEEEvNT_6ParamsE,"ax",@progbits
	.align	128
.text._ZN7cutlass13device_kernelIN5flash19enable_sm80_to_sm89INS1_16FlashAttnBwdSm80INS1_25CollectiveMainloopBwdSm80ILi2ELi2EN4cute5tupleIJNS5_1CILi64EEENS7_ILi128EEES9_EEENS_10bfloat16_tEfNS_4arch4Sm80ELb0ELb1ELb1ELb0ELb0ELb0ELb0ELb0ELi2ELi2ELi2ELi2ELb0EEENS1_21CollectiveEpilogueBwdISA_SB_SD_Li256ELb0ELb0ELi4EEENS1_19SingleTileSchedulerILb0ELb0ELb0ELi128EEEEEEEEEvNT_6ParamsE:
        .type           _ZN7cutlass13device_kernelIN5flash19enable_sm80_to_sm89INS1_16FlashAttnBwdSm80INS1_25CollectiveMainloopBwdSm80ILi2ELi2EN4cute5tupleIJNS5_1CILi64EEENS7_ILi128EEES9_EEENS_10bfloat16_tEfNS_4arch4Sm80ELb0ELb1ELb1ELb0ELb0ELb0ELb0ELb0ELi2ELi2ELi2ELi2ELb0EEENS1_21CollectiveEpilogueBwdISA_SB_SD_Li256ELb0ELb0ELi4EEENS1_19SingleTileSchedulerILb0ELb0ELb0ELi128EEEEEEEEEvNT_6ParamsE,@function
        .size           _ZN7cutlass13device_kernelIN5flash19enable_sm80_to_sm89INS1_16FlashAttnBwdSm80INS1_25CollectiveMainloopBwdSm80ILi2ELi2EN4cute5tupleIJNS5_1CILi64EEENS7_ILi128EEES9_EEENS_10bfloat16_tEfNS_4arch4Sm80ELb0ELb1ELb1ELb0ELb0ELb0ELb0ELb0ELi2ELi2ELi2ELi2ELb0EEENS1_21CollectiveEpilogueBwdISA_SB_SD_Li256ELb0ELb0ELi4EEENS1_19SingleTileSchedulerILb0ELb0ELb0ELi128EEEEEEEEEvNT_6ParamsE,(.L_x_130 - _ZN7cutlass13device_kernelIN5flash19enable_sm80_to_sm89INS1_16FlashAttnBwdSm80INS1_25CollectiveMainloopBwdSm80ILi2ELi2EN4cute5tupleIJNS5_1CILi64EEENS7_ILi128EEES9_EEENS_10bfloat16_tEfNS_4arch4Sm80ELb0ELb1ELb1ELb0ELb0ELb0ELb0ELb0ELi2ELi2ELi2ELi2ELb0EEENS1_21CollectiveEpilogueBwdISA_SB_SD_Li256ELb0ELb0ELi4EEENS1_19SingleTileSchedulerILb0ELb0ELb0ELi128EEEEEEEEEvNT_6ParamsE)
        .other          _ZN7cutlass13device_kernelIN5flash19enable_sm80_to_sm89INS1_16FlashAttnBwdSm80INS1_25CollectiveMainloopBwdSm80ILi2ELi2EN4cute5tupleIJNS5_1CILi64EEENS7_ILi128EEES9_EEENS_10bfloat16_tEfNS_4arch4Sm80ELb0ELb1ELb1ELb0ELb0ELb0ELb0ELb0ELi2ELi2ELi2ELi2ELb0EEENS1_21CollectiveEpilogueBwdISA_SB_SD_Li256ELb0ELb0ELi4EEENS1_19SingleTileSchedulerILb0ELb0ELb0ELi128EEEEEEEEEvNT_6ParamsE,@"STO_CUDA_ENTRY STV_DEFAULT"
_ZN7cutlass13device_kernelIN5flash19enable_sm80_to_sm89INS1_16FlashAttnBwdSm80INS1_25CollectiveMainloopBwdSm80ILi2ELi2EN4cute5tupleIJNS5_1CILi64EEENS7_ILi128EEES9_EEENS_10bfloat16_tEfNS_4arch4Sm80ELb0ELb1ELb1ELb0ELb0ELb0ELb0ELb0ELi2ELi2ELi2ELi2ELb0EEENS1_21CollectiveEpilogueBwdISA_SB_SD_Li256ELb0ELb0ELi4EEENS1_19SingleTileSchedulerILb0ELb0ELb0ELi128EEEEEEEEEvNT_6ParamsE:
[----:B------:R-:W-:Y:S01]  /*0000*/  LDC R1, c[0x0][0x28] ;  /* 0x00000a00ff017b82 */ /* 0x000fe20000000800 */
[----:B------:R-:W-:Y:S05]  /*0010*/  EXIT ;  /* 0x000000000000794d */ /* 0x000fea0003800000 */
.L_x_44:
        /* <DEDUP_REMOVED lines=14> */
.L_x_130:


//--------------------- .text._ZN7cutlass13device_kernelIN5flash19enable_sm80_to_sm89INS1_16FlashAttnBwdSm80INS1_25CollectiveMainloopBwdSm80ILi2ELi2EN4cute5tupleIJNS5_1CILi64EEENS7_ILi128EEES9_EEENS_10bfloat16_tEfNS_4arch4Sm80ELb0ELb1ELb1ELb0ELb1ELb0ELb0ELb0ELi2ELi2ELi2ELi2ELb0EEENS1_21CollectiveEpilogueBwdISA_SB_SD_Li256ELb0ELb0ELi4EEENS1_19SingleTileSchedulerILb0ELb0ELb0ELi128EEEEEEEEEvNT_6ParamsE --------------------------
	.section	.text._ZN7cutlass13device_kernelIN5flash19enable_sm80_to_sm89INS1_16FlashAttnBwdSm80INS1_25CollectiveMainloopBwdSm80ILi2ELi2EN4cute5tupleIJNS5_1CILi64EEENS7_ILi128EEES9_EEENS_10bfloat16_tEfNS_4arch4Sm80ELb0ELb1ELb1ELb0ELb1ELb0ELb0ELb0ELi2ELi2ELi2ELi2ELb0EEENS1_21CollectiveEpilogueBwdISA_SB_SD_Li256ELb0ELb0ELi4EEENS1_19SingleTileSchedulerILb0ELb0ELb0ELi128EEEEEEEEEvNT_6ParamsE,"ax",@progbits
	.align	128
.text._ZN7cutlass13device_kernelIN5flash19enable_sm80_to_sm89INS1_16FlashAttnBwdSm80INS1_25CollectiveMainloopBwdSm80ILi2ELi2EN4cute5tupleIJNS5_1CILi64EEENS7_ILi128EEES9_EEENS_10bfloat16_tEfNS_4arch4Sm80ELb0ELb1ELb1ELb0ELb1ELb0ELb0ELb0ELi2ELi2ELi2ELi2ELb0EEENS1_21CollectiveEpilogueBwdISA_SB_SD_Li256ELb0ELb0ELi4EEENS1_19SingleTileSchedulerILb0ELb0ELb0ELi128EEEEEEEEEvNT_6ParamsE:
        .type           _ZN7cutlass13device_kernelIN5flash19enable_sm80_to_sm89INS1_16FlashAttnBwdSm80INS1_25CollectiveMainloopBwdSm80ILi2ELi2EN4cute5tupleIJNS5_1CILi64EEENS7_ILi128EEES9_EEENS_10bfloat16_tEfNS_4arch4Sm80ELb0ELb1ELb1ELb0ELb1ELb0ELb0ELb0ELi2ELi2ELi2ELi2ELb0EEENS1_21CollectiveEpilogueBwdISA_SB_SD_Li256ELb0ELb0ELi4EEENS1_19SingleTileSchedulerILb0ELb0ELb0ELi128EEEEEEEEEvNT_6ParamsE,@function
        .size           _ZN7cutlass13device_kernelIN5flash19enable_sm80_to_sm89INS1_16FlashAttnBwdSm80INS1_25CollectiveMainloopBwdSm80ILi2ELi2EN4cute5tupleIJNS5_1CILi64EEENS7_ILi128EEES9_EEENS_10bfloat16_tEfNS_4arch4Sm80ELb0ELb1ELb1ELb0ELb1ELb0ELb0ELb0ELi2ELi2ELi2ELi2ELb0EEENS1_21CollectiveEpilogueBwdISA_SB_SD_Li256ELb0ELb0ELi4EEENS1_19SingleTileSchedulerILb0ELb0ELb0ELi128EEEEEEEEEvNT_6ParamsE,(.L_x_131 - _ZN7cutlass13device_kernelIN5flash19enable_sm80_to_sm89INS1_16FlashAttnBwdSm80INS1_25CollectiveMainloopBwdSm80ILi2ELi2EN4cute5tupleIJNS5_1CILi64EEENS7_ILi128EEES9_EEENS_10bfloat16_tEfNS_4arch4Sm80ELb0ELb1ELb1ELb0ELb1ELb0ELb0ELb0ELi2ELi2ELi2ELi2ELb0EEENS1_21CollectiveEpilogueBwdISA_SB_SD_Li256ELb0ELb0ELi4EEENS1_19SingleTileSchedulerILb0ELb0ELb0ELi128EEEEEEEEEvNT_6ParamsE)
        .other          _ZN7cutlass13device_kernelIN5flash19enable_sm80_to_sm89INS1_16FlashAttnBwdSm80INS1_25CollectiveMainloopBwdSm80ILi2ELi2EN4cute5tupleIJNS5_1CILi64EEENS7_ILi128EEES9_EEENS_10bfloat16_tEfNS_4arch4Sm80ELb0ELb1ELb1ELb0ELb1ELb0ELb0ELb0ELi2ELi2ELi2ELi2ELb0EEENS1_21CollectiveEpilogueBwdISA_SB_SD_Li256ELb0ELb0ELi4EEENS1_19SingleTileSchedulerILb0ELb0ELb0ELi128EEEEEEEEEvNT_6ParamsE,@"STO_CUDA_ENTRY STV_DEFAULT"
_ZN7cutlass13device_kernelIN5flash19enable_sm80_to_sm89INS1_16FlashAttnBwdSm80INS1_25CollectiveMainloopBwdSm80ILi2ELi2EN4cute5tupleIJNS5_1CILi64EEENS7_ILi128EEES9_EEENS_10bfloat16_tEfNS_4arch4Sm80ELb0ELb1ELb1ELb0ELb1ELb0ELb0ELb0ELi2ELi2ELi2ELi2ELb0EEENS1_21CollectiveEpilogueBwdISA_SB_SD_Li256ELb0ELb0ELi4EEENS1_19SingleTileSchedulerILb0ELb0ELb0ELi128EEEEEEEEEvNT_6ParamsE:
[----:B------:R-:W-:Y:S01]  /*0000*/  LDC R1, c[0x0][0x28] ;  /* 0x00000a00ff017b82 */ /* 0x000fe20000000800 */
[----:B------:R-:W-:Y:S05]  /*0010*/  EXIT ;  /* 0x000000000000794d */ /* 0x000fea0003800000 */
.L_x_45:
        /* <DEDUP_REMOVED lines=14> */
.L_x_131:


//--------------------- .text._ZN7cutlass13device_kernelIN5flash19enable_sm80_to_sm89INS1_16FlashAttnBwdSm80INS1_25CollectiveMainloopBwdSm80ILi2ELi2EN4cute5tupleIJNS5_1CILi64EEENS7_ILi128EEES9_EEENS_10bfloat16_tEfNS_4arch4Sm80ELb0ELb1ELb1ELb0ELb0ELb0ELb0ELb0ELi2ELi2ELi2ELi2ELb0EEENS1_24CollectiveEpilogueBwdGQAISA_fSD_Li256ELb0ELb0EEENS1_19SingleTileSchedulerILb0ELb0ELb0ELi128EEEEEEEEEvNT_6ParamsE --------------------------
	.section	.text._ZN7cutlass13device_kernelIN5flash19enable_sm80_to_sm89INS1_16FlashAttnBwdSm80INS1_25CollectiveMainloopBwdSm80ILi2ELi2EN4cute5tupleIJNS5_1CILi64EEENS7_ILi128EEES9_EEENS_10bfloat16_tEfNS_4arch4Sm80ELb0ELb1ELb1ELb0ELb0ELb0ELb0ELb0ELi2ELi2ELi2ELi2ELb0EEENS1_24CollectiveEpilogueBwdGQAISA_fSD_Li256ELb0ELb0EEENS1_19SingleTileSchedulerILb0ELb0ELb0ELi128EEEEEEEEEvNT_6ParamsE,"ax",@progbits
	.align	128
.text._ZN7cutlass13device_kernelIN5flash19enable_sm80_to_sm89INS1_16FlashAttnBwdSm80INS1_25CollectiveMainloopBwdSm80ILi2ELi2EN4cute5tupleIJNS5_1CILi64EEENS7_ILi128EEES9_EEENS_10bfloat16_tEfNS_4arch4Sm80ELb0ELb1ELb1ELb0ELb0ELb0ELb0ELb0ELi2ELi2ELi2ELi2ELb0EEENS1_24CollectiveEpilogueBwdGQAISA_fSD_Li256ELb0ELb0EEENS1_19SingleTileSchedulerILb0ELb0ELb0ELi128EEEEEEEEEvNT_6ParamsE:
        .type           _ZN7cutlass13device_kernelIN5flash19enable_sm80_to_sm89INS1_16FlashAttnBwdSm80INS1_25CollectiveMainloopBwdSm80ILi2ELi2EN4cute5tupleIJNS5_1CILi64EEENS7_ILi128EEES9_EEENS_10bfloat16_tEfNS_4arch4Sm80ELb0ELb1ELb1ELb0ELb0ELb0ELb0ELb0ELi2ELi2ELi2ELi2ELb0EEENS1_24CollectiveEpilogueBwdGQAISA_fSD_Li256ELb0ELb0EEENS1_19SingleTileSchedulerILb0ELb0ELb0ELi128EEEEEEEEEvNT_6ParamsE,@function
        .size           _ZN7cutlass13device_kernelIN5flash19enable_sm80_to_sm89INS1_16FlashAttnBwdSm80INS1_25CollectiveMainloopBwdSm80ILi2ELi2EN4cute5tupleIJNS5_1CILi64EEENS7_ILi128EEES9_EEENS_10bfloat16_tEfNS_4arch4Sm80ELb0ELb1ELb1ELb0ELb0ELb0ELb0ELb0ELi2ELi2ELi2ELi2ELb0EEENS1_24CollectiveEpilogueBwdGQAISA_fSD_Li256ELb0ELb0EEENS1_19SingleTileSchedulerILb0ELb0ELb0ELi128EEEEEEEEEvNT_6ParamsE,(.L_x_132 - _ZN7cutlass13device_kernelIN5flash19enable_sm80_to_sm89INS1_16FlashAttnBwdSm80INS1_25CollectiveMainloopBwdSm80ILi2ELi2EN4cute5tupleIJNS5_1CILi64EEENS7_ILi128EEES9_EEENS_10bfloat16_tEfNS_4arch4Sm80ELb0ELb1ELb1ELb0ELb0ELb0ELb0ELb0ELi2ELi2ELi2ELi2ELb0EEENS1_24CollectiveEpilogueBwdGQAISA_fSD_Li256ELb0ELb0EEENS1_19SingleTileSchedulerILb0ELb0ELb0ELi128EEEEEEEEEvNT_6ParamsE)
        .other          _ZN7cutlass13device_kernelIN5flash19enable_sm80_to_sm89INS1_16FlashAttnBwdSm80INS1_25CollectiveMainloopBwdSm80ILi2ELi2EN4cute5tupleIJNS5_1CILi64EEENS7_ILi128EEES9_EEENS_10bfloat16_tEfNS_4arch4Sm80ELb0ELb1ELb1ELb0ELb0ELb0ELb0ELb0ELi2ELi2ELi2ELi2ELb0EEENS1_24CollectiveEpilogueBwdGQAISA_fSD_Li256ELb0ELb0EEENS1_19SingleTileSchedulerILb0ELb0ELb0ELi128EEEEEEEEEvNT_6ParamsE,@"STO_CUDA_ENTRY STV_DEFAULT"
_ZN7cutlass13device_kernelIN5flash19enable_sm80_to_sm89INS1_16FlashAttnBwdSm80INS1_25CollectiveMainloopBwdSm80ILi2ELi2EN4cute5tupleIJNS5_1CILi64EEENS7_ILi128EEES9_EEENS_10bfloat16_tEfNS_4arch4Sm80ELb0ELb1ELb1ELb0ELb0ELb0ELb0ELb0ELi2ELi2ELi2ELi2ELb0EEENS1_24CollectiveEpilogueBwdGQAISA_fSD_Li256ELb0ELb0EEENS1_19SingleTileSchedulerILb0ELb0ELb0ELi128EEEEEEEEEvNT_6ParamsE:
[----:B------:R-:W-:Y:S01]  /*0000*/  LDC R1, c[0x0][0x28] ;  /* 0x00000a00ff017b82 */ /* 0x000fe20000000800 */
[----:B------:R-:W-:Y:S05]  /*0010*/  EXIT ;  /* 0x000000000000794d */ /* 0x000fea0003800000 */
.L_x_46:
        /* <DEDUP_REMOVED lines=14> */
.L_x_132:


//--------------------- .text._ZN7cutlass13device_kernelIN5flash19enable_sm80_to_sm89INS1_16FlashAttnBwdSm80INS1_25CollectiveMainloopBwdSm80ILi2ELi2EN4cute5tupleIJNS5_1CILi64EEENS7_ILi128EEES9_EEENS_10bfloat16_tEfNS_4arch4Sm80ELb0ELb1ELb1ELb0ELb1ELb0ELb0ELb0ELi2ELi2ELi2ELi2ELb0EEENS1_24CollectiveEpilogueBwdGQAISA_fSD_Li256ELb0ELb1EEENS1_19SingleTileSchedulerILb0ELb0ELb0ELi128EEEEEEEEEvNT_6ParamsE --------------------------
	.section	.text._ZN7cutlass13device_kernelIN5flash19enable_sm80_to_sm89INS1_16FlashAttnBwdSm80INS1_25CollectiveMainloopBwdSm80ILi2ELi2EN4cute5tupleIJNS5_1CILi64EEENS7_ILi128EEES9_EEENS_10bfloat16_tEfNS_4arch4Sm80ELb0ELb1ELb1ELb0ELb1ELb0ELb0ELb0ELi2ELi2ELi2ELi2ELb0EEENS1_24CollectiveEpilogueBwdGQAISA_fSD_Li256ELb0ELb1EEENS1_19SingleTileSchedulerILb0ELb0ELb0ELi128EEEEEEEEEvNT_6ParamsE,"ax",@progbits
	.align	128
.text._ZN7cutlass13device_kernelIN5flash19enable_sm80_to_sm89INS1_16FlashAttnBwdSm80INS1_25CollectiveMainloopBwdSm80ILi2ELi2EN4cute5tupleIJNS5_1CILi64EEENS7_ILi128EEES9_EEENS_10bfloat16_tEfNS_4arch4Sm80ELb0ELb1ELb1ELb0ELb1ELb0ELb0ELb0ELi2ELi2ELi2ELi2ELb0EEENS1_24CollectiveEpilogueBwdGQAISA_fSD_Li256ELb0ELb1EEENS1_19SingleTileSchedulerILb0ELb0ELb0ELi128EEEEEEEEEvNT_6ParamsE:
        .type           _ZN7cutlass13device_kernelIN5flash19enable_sm80_to_sm89INS1_16FlashAttnBwdSm80INS1_25CollectiveMainloopBwdSm80ILi2ELi2EN4cute5tupleIJNS5_1CILi64EEENS7_ILi128EEES9_EEENS_10bfloat16_tEfNS_4arch4Sm80ELb0ELb1ELb1ELb0ELb1ELb0ELb0ELb0ELi2ELi2ELi2ELi2ELb0EEENS1_24CollectiveEpilogueBwdGQAISA_fSD_Li256ELb0ELb1EEENS1_19SingleTileSchedulerILb0ELb0ELb0ELi128EEEEEEEEEvNT_6ParamsE,@function
        .size           _ZN7cutlass13device_kernelIN5flash19enable_sm80_to_sm89INS1_16FlashAttnBwdSm80INS1_25CollectiveMainloopBwdSm80ILi2ELi2EN4cute5tupleIJNS5_1CILi64EEENS7_ILi128EEES9_EEENS_10bfloat16_tEfNS_4arch4Sm80ELb0ELb1ELb1ELb0ELb1ELb0ELb0ELb0ELi2ELi2ELi2ELi2ELb0EEENS1_24CollectiveEpilogueBwdGQAISA_fSD_Li256ELb0ELb1EEENS1_19SingleTileSchedulerILb0ELb0ELb0ELi128EEEEEEEEEvNT_6ParamsE,(.L_x_133 - _ZN7cutlass13device_kernelIN5flash19enable_sm80_to_sm89INS1_16FlashAttnBwdSm80INS1_25CollectiveMainloopBwdSm80ILi2ELi2EN4cute5tupleIJNS5_1CILi64EEENS7_ILi128EEES9_EEENS_10bfloat16_tEfNS_4arch4Sm80ELb0ELb1ELb1ELb0ELb1ELb0ELb0ELb0ELi2ELi2ELi2ELi2ELb0EEENS1_24CollectiveEpilogueBwdGQAISA_fSD_Li256ELb0ELb1EEENS1_19SingleTileSchedulerILb0ELb0ELb0ELi128EEEEEEEEEvNT_6ParamsE)
        .other          _ZN7cutlass13device_kernelIN5flash19enable_sm80_to_sm89INS1_16FlashAttnBwdSm80INS1_25CollectiveMainloopBwdSm80ILi2ELi2EN4cute5tupleIJNS5_1CILi64EEENS7_ILi128EEES9_EEENS_10bfloat16_tEfNS_4arch4Sm80ELb0ELb1ELb1ELb0ELb1ELb0ELb0ELb0ELi2ELi2ELi2ELi2ELb0EEENS1_24CollectiveEpilogueBwdGQAISA_fSD_Li256ELb0ELb1EEENS1_19SingleTileSchedulerILb0ELb0ELb0ELi128EEEEEEEEEvNT_6ParamsE,@"STO_CUDA_ENTRY STV_DEFAULT"
_ZN7cutlass13device_kernelIN5flash19enable_sm80_to_sm89INS1_16FlashAttnBwdSm80INS1_25CollectiveMainloopBwdSm80ILi2ELi2EN4cute5tupleIJNS5_1CILi64EEENS7_ILi128EEES9_EEENS_10bfloat16_tEfNS_4arch4Sm80ELb0ELb1ELb1ELb0ELb1ELb0ELb0ELb0ELi2ELi2ELi2ELi2ELb0EEENS1_24CollectiveEpilogueBwdGQAISA_fSD_Li256ELb0ELb1EEENS1_19SingleTileSchedulerILb0ELb0ELb0ELi128EEEEEEEEEvNT_6ParamsE:
[----:B------:R-:W-:Y:S01]  /*0000*/  LDC R1, c[0x0][0x28] ;  /* 0x00000a00ff017b82 */ /* 0x000fe20000000800 */
[----:B------:R-:W-:Y:S05]  /*0010*/  EXIT ;  /* 0x000000000000794d */ /* 0x000fea0003800000 */
.L_x_47:
        /* <DEDUP_REMOVED lines=14> */
.L_x_133:


//--------------------- .text._ZN7cutlass13device_kernelIN5flash19enable_sm80_to_sm89INS1_16FlashAttnBwdSm80INS1_25CollectiveMainloopBwdSm80ILi2ELi2EN4cute5tupleIJNS5_1CILi64EEENS7_ILi128EEES9_EEENS_10bfloat16_tEfNS_4arch4Sm80ELb0ELb1ELb1ELb1ELb0ELb0ELb0ELb0ELi2ELi2ELi2ELi2ELb0EEENS1_21CollectiveEpilogueBwdISA_SB_SD_Li256ELb1ELb0ELi4EEENS1_19SingleTileSchedulerILb1ELb0ELb0ELi128EEEEEEEEEvNT_6ParamsE --------------------------
	.section	.text._ZN7cutlass13device_kernelIN5flash19enable_sm80_to_sm89INS1_16FlashAttnBwdSm80INS1_25CollectiveMainloopBwdSm80ILi2ELi2EN4cute5tupleIJNS5_1CILi64EEENS7_ILi128EEES9_EEENS_10bfloat16_tEfNS_4arch4Sm80ELb0ELb1ELb1ELb1ELb0ELb0ELb0ELb0ELi2ELi2ELi2ELi2ELb0EEENS1_21CollectiveEpilogueBwdISA_SB_SD_Li256ELb1ELb0ELi4EEENS1_19SingleTileSchedulerILb1ELb0ELb0ELi128EEEEEEEEEvNT_6ParamsE,"ax",@progbits
	.align	128
.text._ZN7cutlass13device_kernelIN5flash19enable_sm80_to_sm89INS1_16FlashAttnBwdSm80INS1_25CollectiveMainloopBwdSm80ILi2ELi2EN4cute5tupleIJNS5_1CILi64EEENS7_ILi128EEES9_EEENS_10bfloat16_tEfNS_4arch4Sm80ELb0ELb1ELb1ELb1ELb0ELb0ELb0ELb0ELi2ELi2ELi2ELi2ELb0EEENS1_21CollectiveEpilogueBwdISA_SB_SD_Li256ELb1ELb0ELi4EEENS1_19SingleTileSchedulerILb1ELb0ELb0ELi128EEEEEEEEEvNT_6ParamsE:
        .type           _ZN7cutlass13device_kernelIN5flash19enable_sm80_to_sm89INS1_16FlashAttnBwdSm80INS1_25CollectiveMainloopBwdSm80ILi2ELi2EN4cute5tupleIJNS5_1CILi64EEENS7_ILi128EEES9_EEENS_10bfloat16_tEfNS_4arch4Sm80ELb0ELb1ELb1ELb1ELb0ELb0ELb0ELb0ELi2ELi2ELi2ELi2ELb0EEENS1_21CollectiveEpilogueBwdISA_SB_SD_Li256ELb1ELb0ELi4EEENS1_19SingleTileSchedulerILb1ELb0ELb0ELi128EEEEEEEEEvNT_6ParamsE,@function
        .size           _ZN7cutlass13device_kernelIN5flash19enable_sm80_to_sm89INS1_16FlashAttnBwdSm80INS1_25CollectiveMainloopBwdSm80ILi2ELi2EN4cute5tupleIJNS5_1CILi64EEENS7_ILi128EEES9_EEENS_10bfloat16_tEfNS_4arch4Sm80ELb0ELb1ELb1ELb1ELb0ELb0ELb0ELb0ELi2ELi2ELi2ELi2ELb0EEENS1_21CollectiveEpilogueBwdISA_SB_SD_Li256ELb1ELb0ELi4EEENS1_19SingleTileSchedulerILb1ELb0ELb0ELi128EEEEEEEEEvNT_6ParamsE,(.L_x_134 - _ZN7cutlass13device_kernelIN5flash19enable_sm80_to_sm89INS1_16FlashAttnBwdSm80INS1_25CollectiveMainloopBwdSm80ILi2ELi2EN4cute5tupleIJNS5_1CILi64EEENS7_ILi128EEES9_EEENS_10bfloat16_tEfNS_4arch4Sm80ELb0ELb1ELb1ELb1ELb0ELb0ELb0ELb0ELi2ELi2ELi2ELi2ELb0EEENS1_21CollectiveEpilogueBwdISA_SB_SD_Li256ELb1ELb0ELi4EEENS1_19SingleTileSchedulerILb1ELb0ELb0ELi128EEEEEEEEEvNT_6ParamsE)
        .other          _ZN7cutlass13device_kernelIN5flash19enable_sm80_to_sm89INS1_16FlashAttnBwdSm80INS1_25CollectiveMainloopBwdSm80ILi2ELi2EN4cute5tupleIJNS5_1CILi64EEENS7_ILi128EEES9_EEENS_10bfloat16_tEfNS_4arch4Sm80ELb0ELb1ELb1ELb1ELb0ELb0ELb0ELb0ELi2ELi2ELi2ELi2ELb0EEENS1_21CollectiveEpilogueBwdISA_SB_SD_Li256ELb1ELb0ELi4EEENS1_19SingleTileSchedulerILb1ELb0ELb0ELi128EEEEEEEEEvNT_6ParamsE,@"STO_CUDA_ENTRY STV_DEFAULT"
_ZN7cutlass13device_kernelIN5flash19enable_sm80_to_sm89INS1_16FlashAttnBwdSm80INS1_25CollectiveMainloopBwdSm80ILi2ELi2EN4cute5tupleIJNS5_1CILi64EEENS7_ILi128EEES9_EEENS_10bfloat16_tEfNS_4arch4Sm80ELb0ELb1ELb1ELb1ELb0ELb0ELb0ELb0ELi2ELi2ELi2ELi2ELb0EEENS1_21CollectiveEpilogueBwdISA_SB_SD_Li256ELb1ELb0ELi4EEENS1_19SingleTileSchedulerILb1ELb0ELb0ELi128EEEEEEEEEvNT_6ParamsE:
[----:B------:R-:W-:Y:S01]  /*0000*/  LDC R1, c[0x0][0x28] ;  /* 0x00000a00ff017b82 */ /* 0x000fe20000000800 */
[----:B------:R-:W-:Y:S05]  /*0010*/  EXIT ;  /* 0x000000000000794d */ /* 0x000fea0003800000 */
.L_x_48:
        /* <DEDUP_REMOVED lines=14> */
.L_x_134:


//--------------------- .text._ZN7cutlass13device_kernelIN5flash19enable_sm80_to_sm89INS1_16FlashAttnBwdSm80INS1_25CollectiveMainloopBwdSm80ILi2ELi2EN4cute5tupleIJNS5_1CILi64EEENS7_ILi128EEES9_EEENS_10bfloat16_tEfNS_4arch4Sm80ELb0ELb1ELb1ELb1ELb1ELb0ELb0ELb0ELi2ELi2ELi2ELi2ELb0EEENS1_21CollectiveEpilogueBwdISA_SB_SD_Li256ELb1ELb0ELi4EEENS1_19SingleTileSchedulerILb1ELb0ELb0ELi128EEEEEEEEEvNT_6ParamsE --------------------------
	.section	.text._ZN7cutlass13device_kernelIN5flash19enable_sm80_to_sm89INS1_16FlashAttnBwdSm80INS1_25CollectiveMainloopBwdSm80ILi2ELi2EN4cute5tupleIJNS5_1CILi64EEENS7_ILi128EEES9_EEENS_10bfloat16_tEfNS_4arch4Sm80ELb0ELb1ELb1ELb1ELb1ELb0ELb0ELb0ELi2ELi2ELi2ELi2ELb0EEENS1_21CollectiveEpilogueBwdISA_SB_SD_Li256ELb1ELb0ELi4EEENS1_19SingleTileSchedulerILb1ELb0ELb0ELi128EEEEEEEEEvNT_6ParamsE,"ax",@progbits
	.align	128
.text._ZN7cutlass13device_kernelIN5flash19enable_sm80_to_sm89INS1_16FlashAttnBwdSm80INS1_25CollectiveMainloopBwdSm80ILi2ELi2EN4cute5tupleIJNS5_1CILi64EEENS7_ILi128EEES9_EEENS_10bfloat16_tEfNS_4arch4Sm80ELb0ELb1ELb1ELb1ELb1ELb0ELb0ELb0ELi2ELi2ELi2ELi2ELb0EEENS1_21CollectiveEpilogueBwdISA_SB_SD_Li256ELb1ELb0ELi4EEENS1_19SingleTileSchedulerILb1ELb0ELb0ELi128EEEEEEEEEvNT_6ParamsE:
        .type           _ZN7cutlass13device_kernelIN5flash19enable_sm80_to_sm89INS1_16FlashAttnBwdSm80INS1_25CollectiveMainloopBwdSm80ILi2ELi2EN4cute5tupleIJNS5_1CILi64EEENS7_ILi128EEES9_EEENS_10bfloat16_tEfNS_4arch4Sm80ELb0ELb1ELb1ELb1ELb1ELb0ELb0ELb0ELi2ELi2ELi2ELi2ELb0EEENS1_21CollectiveEpilogueBwdISA_SB_SD_Li256ELb1ELb0ELi4EEENS1_19SingleTileSchedulerILb1ELb0ELb0ELi128EEEEEEEEEvNT_6ParamsE,@function
        .size           _ZN7cutlass13device_kernelIN5flash19enable_sm80_to_sm89INS1_16FlashAttnBwdSm80INS1_25CollectiveMainloopBwdSm80ILi2ELi2EN4cute5tupleIJNS5_1CILi64EEENS7_ILi128EEES9_EEENS_10bfloat16_tEfNS_4arch4Sm80ELb0ELb1ELb1ELb1ELb1ELb0ELb0ELb0ELi2ELi2ELi2ELi2ELb0EEENS1_21CollectiveEpilogueBwdISA_SB_SD_Li256ELb1ELb0ELi4EEENS1_19SingleTileSchedulerILb1ELb0ELb0ELi128EEEEEEEEEvNT_6ParamsE,(.L_x_135 - _ZN7cutlass13device_kernelIN5flash19enable_sm80_to_sm89INS1_16FlashAttnBwdSm80INS1_25CollectiveMainloopBwdSm80ILi2ELi2EN4cute5tupleIJNS5_1CILi64EEENS7_ILi128EEES9_EEENS_10bfloat16_tEfNS_4arch4Sm80ELb0ELb1ELb1ELb1ELb1ELb0ELb0ELb0ELi2ELi2ELi2ELi2ELb0EEENS1_21CollectiveEpilogueBwdISA_SB_SD_Li256ELb1ELb0ELi4EEENS1_19SingleTileSchedulerILb1ELb0ELb0ELi128EEEEEEEEEvNT_6ParamsE)
        .other          _ZN7cutlass13device_kernelIN5flash19enable_sm80_to_sm89INS1_16FlashAttnBwdSm80INS1_25CollectiveMainloopBwdSm80ILi2ELi2EN4cute5tupleIJNS5_1CILi64EEENS7_ILi128EEES9_EEENS_10bfloat16_tEfNS_4arch4Sm80ELb0ELb1ELb1ELb1ELb1ELb0ELb0ELb0ELi2ELi2ELi2ELi2ELb0EEENS1_21CollectiveEpilogueBwdISA_SB_SD_Li256ELb1ELb0ELi4EEENS1_19SingleTileSchedulerILb1ELb0ELb0ELi128EEEEEEEEEvNT_6ParamsE,@"STO_CUDA_ENTRY STV_DEFAULT"
_ZN7cutlass13device_kernelIN5flash19enable_sm80_to_sm89INS1_16FlashAttnBwdSm80INS1_25CollectiveMainloopBwdSm80ILi2ELi2EN4cute5tupleIJNS5_1CILi64EEENS7_ILi128EEES9_EEENS_10bfloat16_tEfNS_4arch4Sm80ELb0ELb1ELb1ELb1ELb1ELb0ELb0ELb0ELi2ELi2ELi2ELi2ELb0EEENS1_21CollectiveEpilogueBwdISA_SB_SD_Li256ELb1ELb0ELi4EEENS1_19SingleTileSchedulerILb1ELb0ELb0ELi128EEEEEEEEEvNT_6ParamsE:
[----:B------:R-:W-:Y:S01]  /*0000*/  LDC R1, c[0x0][0x28] ;  /* 0x00000a00ff017b82 */ /* 0x000fe20000000800 */
[----:B------:R-:W-:Y:S05]  /*0010*/  EXIT ;  /* 0x000000000000794d */ /* 0x000fea0003800000 */
.L_x_49:
        /* <DEDUP_REMOVED lines=14> */
.L_x_135:


//--------------------- .text._ZN7cutlass13device_kernelIN5flash19enable_sm80_to_sm89INS1_16FlashAttnBwdSm80INS1_25CollectiveMainloopBwdSm80ILi2ELi2EN4cute5tupleIJNS5_1CILi64EEENS7_ILi128EEES9_EEENS_10bfloat16_tEfNS_4arch4Sm80ELb0ELb1ELb1ELb1ELb0ELb0ELb0ELb0ELi2ELi2ELi2ELi2ELb0EEENS1_24CollectiveEpilogueBwdGQAISA_fSD_Li256ELb1ELb0EEENS1_19SingleTileSchedulerILb1ELb0ELb0ELi128EEEEEEEEEvNT_6ParamsE --------------------------
	.section	.text._ZN7cutlass13device_kernelIN5flash19enable_sm80_to_sm89INS1_16FlashAttnBwdSm80INS1_25CollectiveMainloopBwdSm80ILi2ELi2EN4cute5tupleIJNS5_1CILi64EEENS7_ILi128EEES9_EEENS_10bfloat16_tEfNS_4arch4Sm80ELb0ELb1ELb1ELb1ELb0ELb0ELb0ELb0ELi2ELi2ELi2ELi2ELb0EEENS1_24CollectiveEpilogueBwdGQAISA_fSD_Li256ELb1ELb0EEENS1_19SingleTileSchedulerILb1ELb0ELb0ELi128EEEEEEEEEvNT_6ParamsE,"ax",@progbits
	.align	128
.text._ZN7cutlass13device_kernelIN5flash19enable_sm80_to_sm89INS1_16FlashAttnBwdSm80INS1_25CollectiveMainloopBwdSm80ILi2ELi2EN4cute5tupleIJNS5_1CILi64EEENS7_ILi128EEES9_EEENS_10bfloat16_tEfNS_4arch4Sm80ELb0ELb1ELb1ELb1ELb0ELb0ELb0ELb0ELi2ELi2ELi2ELi2ELb0EEENS1_24CollectiveEpilogueBwdGQAISA_fSD_Li256ELb1ELb0EEENS1_19SingleTileSchedulerILb1ELb0ELb0ELi128EEEEEEEEEvNT_6ParamsE:
        .type           _ZN7cutlass13device_kernelIN5flash19enable_sm80_to_sm89INS1_16FlashAttnBwdSm80INS1_25CollectiveMainloopBwdSm80ILi2ELi2EN4cute5tupleIJNS5_1CILi64EEENS7_ILi128EEES9_EEENS_10bfloat16_tEfNS_4arch4Sm80ELb0ELb1ELb1ELb1ELb0ELb0ELb0ELb0ELi2ELi2ELi2ELi2ELb0EEENS1_24CollectiveEpilogueBwdGQAISA_fSD_Li256ELb1ELb0EEENS1_19SingleTileSchedulerILb1ELb0ELb0ELi128EEEEEEEEEvNT_6ParamsE,@function
        .size           _ZN7cutlass13device_kernelIN5flash19enable_sm80_to_sm89INS1_16FlashAttnBwdSm80INS1_25CollectiveMainloopBwdSm80ILi2ELi2EN4cute5tupleIJNS5_1CILi64EEENS7_ILi128EEES9_EEENS_10bfloat16_tEfNS_4arch4Sm80ELb0ELb1ELb1ELb1ELb0ELb0ELb0ELb0ELi2ELi2ELi2ELi2ELb0EEENS1_24CollectiveEpilogueBwdGQAISA_fSD_Li256ELb1ELb0EEENS1_19SingleTileSchedulerILb1ELb0ELb0ELi128EEEEEEEEEvNT_6ParamsE,(.L_x_136 - _ZN7cutlass13device_kernelIN5flash19enable_sm80_to_sm89INS1_16FlashAttnBwdSm80INS1_25CollectiveMainloopBwdSm80ILi2ELi2EN4cute5tupleIJNS5_1CILi64EEENS7_ILi128EEES9_EEENS_10bfloat16_tEfNS_4arch4Sm80ELb0ELb1ELb1ELb1ELb0ELb0ELb0ELb0ELi2ELi2ELi2ELi2ELb0EEENS1_24CollectiveEpilogueBwdGQAISA_fSD_Li256ELb1ELb0EEENS1_19SingleTileSchedulerILb1ELb0ELb0ELi128EEEEEEEEEvNT_6ParamsE)
        .other          _ZN7cutlass13device_kernelIN5flash19enable_sm80_to_sm89INS1_16FlashAttnBwdSm80INS1_25CollectiveMainloopBwdSm80ILi2ELi2EN4cute5tupleIJNS5_1CILi64EEENS7_ILi128EEES9_EEENS_10bfloat16_tEfNS_4arch4Sm80ELb0ELb1ELb1ELb1ELb0ELb0ELb0ELb0ELi2ELi2ELi2ELi2ELb0EEENS1_24CollectiveEpilogueBwdGQAISA_fSD_Li256ELb1ELb0EEENS1_19SingleTileSchedulerILb1ELb0ELb0ELi128EEEEEEEEEvNT_6ParamsE,@"STO_CUDA_ENTRY STV_DEFAULT"
_ZN7cutlass13device_kernelIN5flash19enable_sm80_to_sm89INS1_16FlashAttnBwdSm80INS1_25CollectiveMainloopBwdSm80ILi2ELi2EN4cute5tupleIJNS5_1CILi64EEENS7_ILi128EEES9_EEENS_10bfloat16_tEfNS_4arch4Sm80ELb0ELb1ELb1ELb1ELb0ELb0ELb0ELb0ELi2ELi2ELi2ELi2ELb0EEENS1_24CollectiveEpilogueBwdGQAISA_fSD_Li256ELb1ELb0EEENS1_19SingleTileSchedulerILb1ELb0ELb0ELi128EEEEEEEEEvNT_6ParamsE:
[----:B------:R-:W-:Y:S01]  /*0000*/  LDC R1, c[0x0][0x28] ;  /* 0x00000a00ff017b82 */ /* 0x000fe20000000800 */
[----:B------:R-:W-:Y:S05]  /*0010*/  EXIT ;  /* 0x000000000000794d */ /* 0x000fea0003800000 */
.L_x_50:
        /* <DEDUP_REMOVED lines=14> */
.L_x_136:


//--------------------- .text._ZN7cutlass13device_kernelIN5flash19enable_sm80_to_sm89INS1_16FlashAttnBwdSm80INS1_25CollectiveMainloopBwdSm80ILi2ELi2EN4cute5tupleIJNS5_1CILi64EEENS7_ILi128EEES9_EEENS_10bfloat16_tEfNS_4arch4Sm80ELb0ELb1ELb1ELb1ELb1ELb0ELb0ELb0ELi2ELi2ELi2ELi2ELb0EEENS1_24CollectiveEpilogueBwdGQAISA_fSD_Li256ELb1ELb1EEENS1_19SingleTileSchedulerILb1ELb0ELb0ELi128EEEEEEEEEvNT_6ParamsE --------------------------
	.section	.text._ZN7cutlass13device_kernelIN5flash19enable_sm80_to_sm89INS1_16FlashAttnBwdSm80INS1_25CollectiveMainloopBwdSm80ILi2ELi2EN4cute5tupleIJNS5_1CILi64EEENS7_ILi128EEES9_EEENS_10bfloat16_tEfNS_4arch4Sm80ELb0ELb1ELb1ELb1ELb1ELb0ELb0ELb0ELi2ELi2ELi2ELi2ELb0EEENS1_24CollectiveEpilogueBwdGQAISA_fSD_Li256ELb1ELb1EEENS1_19SingleTileSchedulerILb1ELb0ELb0ELi128EEEEEEEEEvNT_6ParamsE,"ax",@progbits
	.align	128
.text._ZN7cutlass13device_kernelIN5flash19enable_sm80_to_sm89INS1_16FlashAttnBwdSm80INS1_25CollectiveMainloopBwdSm80ILi2ELi2EN4cute5tupleIJNS5_1CILi64EEENS7_ILi128EEES9_EEENS_10bfloat16_tEfNS_4arch4Sm80ELb0ELb1ELb1ELb1ELb1ELb0ELb0ELb0ELi2ELi2ELi2ELi2ELb0EEENS1_24CollectiveEpilogueBwdGQAISA_fSD_Li256ELb1ELb1EEENS1_19SingleTileSchedulerILb1ELb0ELb0ELi128EEEEEEEEEvNT_6ParamsE:
        .type           _ZN7cutlass13device_kernelIN5flash19enable_sm80_to_sm89INS1_16FlashAttnBwdSm80INS1_25CollectiveMainloopBwdSm80ILi2ELi2EN4cute5tupleIJNS5_1CILi64EEENS7_ILi128EEES9_EEENS_10bfloat16_tEfNS_4arch4Sm80ELb0ELb1ELb1ELb1ELb1ELb0ELb0ELb0ELi2ELi2ELi2ELi2ELb0EEENS1_24CollectiveEpilogueBwdGQAISA_fSD_Li256ELb1ELb1EEENS1_19SingleTileSchedulerILb1ELb0ELb0ELi128EEEEEEEEEvNT_6ParamsE,@function
        .size           _ZN7cutlass13device_kernelIN5flash19enable_sm80_to_sm89INS1_16FlashAttnBwdSm80INS1_25CollectiveMainloopBwdSm80ILi2ELi2EN4cute5tupleIJNS5_1CILi64EEENS7_ILi128EEES9_EEENS_10bfloat16_tEfNS_4arch4Sm80ELb0ELb1ELb1ELb1ELb1ELb0ELb0ELb0ELi2ELi2ELi2ELi2ELb0EEENS1_24CollectiveEpilogueBwdGQAISA_fSD_Li256ELb1ELb1EEENS1_19SingleTileSchedulerILb1ELb0ELb0ELi128EEEEEEEEEvNT_6ParamsE,(.L_x_137 - _ZN7cutlass13device_kernelIN5flash19enable_sm80_to_sm89INS1_16FlashAttnBwdSm80INS1_25CollectiveMainloopBwdSm80ILi2ELi2EN4cute5tupleIJNS5_1CILi64EEENS7_ILi128EEES9_EEENS_10bfloat16_tEfNS_4arch4Sm80ELb0ELb1ELb1ELb1ELb1ELb0ELb0ELb0ELi2ELi2ELi2ELi2ELb0EEENS1_24CollectiveEpilogueBwdGQAISA_fSD_Li256ELb1ELb1EEENS1_19SingleTileSchedulerILb1ELb0ELb0ELi128EEEEEEEEEvNT_6ParamsE)
        .other          _ZN7cutlass13device_kernelIN5flash19enable_sm80_to_sm89INS1_16FlashAttnBwdSm80INS1_25CollectiveMainloopBwdSm80ILi2ELi2EN4cute5tupleIJNS5_1CILi64EEENS7_ILi128EEES9_EEENS_10bfloat16_tEfNS_4arch4Sm80ELb0ELb1ELb1ELb1ELb1ELb0ELb0ELb0ELi2ELi2ELi2ELi2ELb0EEENS1_24CollectiveEpilogueBwdGQAISA_fSD_Li256ELb1ELb1EEENS1_19SingleTileSchedulerILb1ELb0ELb0ELi128EEEEEEEEEvNT_6ParamsE,@"STO_CUDA_ENTRY STV_DEFAULT"
_ZN7cutlass13device_kernelIN5flash19enable_sm80_to_sm89INS1_16FlashAttnBwdSm80INS1_25CollectiveMainloopBwdSm80ILi2ELi2EN4cute5tupleIJNS5_1CILi64EEENS7_ILi128EEES9_EEENS_10bfloat16_tEfNS_4arch4Sm80ELb0ELb1ELb1ELb1ELb1ELb0ELb0ELb0ELi2ELi2ELi2ELi2ELb0EEENS1_24CollectiveEpilogueBwdGQAISA_fSD_Li256ELb1ELb1EEENS1_19SingleTileSchedulerILb1ELb0ELb0ELi128EEEEEEEEEvNT_6ParamsE:
[----:B------:R-:W-:Y:S01]  /*0000*/  LDC R1, c[0x0][0x28] ;  /* 0x00000a00ff017b82 */ /* 0x000fe20000000800 */
[----:B------:R-:W-:Y:S05]  /*0010*/  EXIT ;  /* 0x000000000000794d */ /* 0x000fea0003800000 */
.L_x_51:
        /* <DEDUP_REMOVED lines=14> */
.L_x_137:


//--------------------- .text._ZN7cutlass13device_kernelIN5flash19enable_sm80_to_sm89INS1_16FlashAttnBwdSm80INS1_25CollectiveMainloopBwdSm80ILi2ELi2EN4cute5tupleIJNS5_1CILi64EEENS7_ILi128EEES9_EEENS_10bfloat16_tEfNS_4arch4Sm80ELb1ELb0ELb1ELb0ELb0ELb0ELb0ELb0ELi2ELi2ELi2ELi2ELb0EEENS1_21CollectiveEpilogueBwdISA_SB_SD_Li256ELb0ELb0ELi4EEENS1_25SingleTileBwdLPTSchedulerILb0ELi128ELb0EEEEEEEEEvNT_6ParamsE --------------------------
	.section	.text._ZN7cutlass13device_kernelIN5flash19enable_sm80_to_sm89INS1_16FlashAttnBwdSm80INS1_25CollectiveMainloopBwdSm80ILi2ELi2EN4cute5tupleIJNS5_1CILi64EEENS7_ILi128EEES9_EEENS_10bfloat16_tEfNS_4arch4Sm80ELb1ELb0ELb1ELb0ELb0ELb0ELb0ELb0ELi2ELi2ELi2ELi2ELb0EEENS1_21CollectiveEpilogueBwdISA_SB_SD_Li256ELb0ELb0ELi4EEENS1_25SingleTileBwdLPTSchedulerILb0ELi128ELb0EEEEEEEEEvNT_6ParamsE,"ax",@progbits
	.align	128
.text._ZN7cutlass13device_kernelIN5flash19enable_sm80_to_sm89INS1_16FlashAttnBwdSm80INS1_25CollectiveMainloopBwdSm80ILi2ELi2EN4cute5tupleIJNS5_1CILi64EEENS7_ILi128EEES9_EEENS_10bfloat16_tEfNS_4arch4Sm80ELb1ELb0ELb1ELb0ELb0ELb0ELb0ELb0ELi2ELi2ELi2ELi2ELb0EEENS1_21CollectiveEpilogueBwdISA_SB_SD_Li256ELb0ELb0ELi4EEENS1_25SingleTileBwdLPTSchedulerILb0ELi128ELb0EEEEEEEEEvNT_6ParamsE:
        .type           _ZN7cutlass13device_kernelIN5flash19enable_sm80_to_sm89INS1_16FlashAttnBwdSm80INS1_25CollectiveMainloopBwdSm80ILi2ELi2EN4cute5tupleIJNS5_1CILi64EEENS7_ILi128EEES9_EEENS_10bfloat16_tEfNS_4arch4Sm80ELb1ELb0ELb1ELb0ELb0ELb0ELb0ELb0ELi2ELi2ELi2ELi2ELb0EEENS1_21CollectiveEpilogueBwdISA_SB_SD_Li256ELb0ELb0ELi4EEENS1_25SingleTileBwdLPTSchedulerILb0ELi128ELb0EEEEEEEEEvNT_6ParamsE,@function
        .size           _ZN7cutlass13device_kernelIN5flash19enable_sm80_to_sm89INS1_16FlashAttnBwdSm80INS1_25CollectiveMainloopBwdSm80ILi2ELi2EN4cute5tupleIJNS5_1CILi64EEENS7_ILi128EEES9_EEENS_10bfloat16_tEfNS_4arch4Sm80ELb1ELb0ELb1ELb0ELb0ELb0ELb0ELb0ELi2ELi2ELi2ELi2ELb0EEENS1_21CollectiveEpilogueBwdISA_SB_SD_Li256ELb0ELb0ELi4EEENS1_25SingleTileBwdLPTSchedulerILb0ELi128ELb0EEEEEEEEEvNT_6ParamsE,(.L_x_138 - _ZN7cutlass13device_kernelIN5flash19enable_sm80_to_sm89INS1_16FlashAttnBwdSm80INS1_25CollectiveMainloopBwdSm80ILi2ELi2EN4cute5tupleIJNS5_1CILi64EEENS7_ILi128EEES9_EEENS_10bfloat16_tEfNS_4arch4Sm80ELb1ELb0ELb1ELb0ELb0ELb0ELb0ELb0ELi2ELi2ELi2ELi2ELb0EEENS1_21CollectiveEpilogueBwdISA_SB_SD_Li256ELb0ELb0ELi4EEENS1_25SingleTileBwdLPTSchedulerILb0ELi128ELb0EEEEEEEEEvNT_6ParamsE)
        .other          _ZN7cutlass13device_kernelIN5flash19enable_sm80_to_sm89INS1_16FlashAttnBwdSm80INS1_25CollectiveMainloopBwdSm80ILi2ELi2EN4cute5tupleIJNS5_1CILi64EEENS7_ILi128EEES9_EEENS_10bfloat16_tEfNS_4arch4Sm80ELb1ELb0ELb1ELb0ELb0ELb0ELb0ELb0ELi2ELi2ELi2ELi2ELb0EEENS1_21CollectiveEpilogueBwdISA_SB_SD_Li256ELb0ELb0ELi4EEENS1_25SingleTileBwdLPTSchedulerILb0ELi128ELb0EEEEEEEEEvNT_6ParamsE,@"STO_CUDA_ENTRY STV_DEFAULT"
_ZN7cutlass13device_kernelIN5flash19enable_sm80_to_sm89INS1_16FlashAttnBwdSm80INS1_25CollectiveMainloopBwdSm80ILi2ELi2EN4cute5tupleIJNS5_1CILi64EEENS7_ILi128EEES9_EEENS_10bfloat16_tEfNS_4arch4Sm80ELb1ELb0ELb1ELb0ELb0ELb0ELb0ELb0ELi2ELi2ELi2ELi2ELb0EEENS1_21CollectiveEpilogueBwdISA_SB_SD_Li256ELb0ELb0ELi4EEENS1_25SingleTileBwdLPTSchedulerILb0ELi128ELb0EEEEEEEEEvNT_6ParamsE:
[----:B------:R-:W-:Y:S01]  /*0000*/  LDC R1, c[0x0][0x28] ;  /* 0x00000a00ff017b82 */ /* 0x000fe20000000800 */
[----:B------:R-:W-:Y:S05]  /*0010*/  EXIT ;  /* 0x000000000000794d */ /* 0x000fea0003800000 */
.L_x_52:
        /* <DEDUP_REMOVED lines=14> */
.L_x_138:


//--------------------- .text._ZN7cutlass13device_kernelIN5flash19enable_sm80_to_sm89INS1_16FlashAttnBwdSm80INS1_25CollectiveMainloopBwdSm80ILi2ELi2EN4cute5tupleIJNS5_1CILi64EEENS7_ILi128EEES9_EEENS_10bfloat16_tEfNS_4arch4Sm80ELb1ELb0ELb1ELb0ELb1ELb0ELb0ELb0ELi2ELi2ELi2ELi2ELb0EEENS1_21CollectiveEpilogueBwdISA_SB_SD_Li256ELb0ELb0ELi4EEENS1_25SingleTileBwdLPTSchedulerILb0ELi128ELb1EEEEEEEEEvNT_6ParamsE --------------------------
	.section	.text._ZN7cutlass13device_kernelIN5flash19enable_sm80_to_sm89INS1_16FlashAttnBwdSm80INS1_25CollectiveMainloopBwdSm80ILi2ELi2EN4cute5tupleIJNS5_1CILi64EEENS7_ILi128EEES9_EEENS_10bfloat16_tEfNS_4arch4Sm80ELb1ELb0ELb1ELb0ELb1ELb0ELb0ELb0ELi2ELi2ELi2ELi2ELb0EEENS1_21CollectiveEpilogueBwdISA_SB_SD_Li256ELb0ELb0ELi4EEENS1_25SingleTileBwdLPTSchedulerILb0ELi128ELb1EEEEEEEEEvNT_6ParamsE,"ax",@progbits
	.align	128
.text._ZN7cutlass13device_kernelIN5flash19enable_sm80_to_sm89INS1_16FlashAttnBwdSm80INS1_25CollectiveMainloopBwdSm80ILi2ELi2EN4cute5tupleIJNS5_1CILi64EEENS7_ILi128EEES9_EEENS_10bfloat16_tEfNS_4arch4Sm80ELb1ELb0ELb1ELb0ELb1ELb0ELb0ELb0ELi2ELi2ELi2ELi2ELb0EEENS1_21CollectiveEpilogueBwdISA_SB_SD_Li256ELb0ELb0ELi4EEENS1_25SingleTileBwdLPTSchedulerILb0ELi128ELb1EEEEEEEEEvNT_6ParamsE:
        .type           _ZN7cutlass13device_kernelIN5flash19enable_sm80_to_sm89INS1_16FlashAttnBwdSm80INS1_25CollectiveMainloopBwdSm80ILi2ELi2EN4cute5tupleIJNS5_1CILi64EEENS7_ILi128EEES9_EEENS_10bfloat16_tEfNS_4arch4Sm80ELb1ELb0ELb1ELb0ELb1ELb0ELb0ELb0ELi2ELi2ELi2ELi2ELb0EEENS1_21CollectiveEpilogueBwdISA_SB_SD_Li256ELb0ELb0ELi4EEENS1_25SingleTileBwdLPTSchedulerILb0ELi128ELb1EEEEEEEEEvNT_6ParamsE,@function
        .size           _ZN7cutlass13device_kernelIN5flash19enable_sm80_to_sm89INS1_16FlashAttnBwdSm80INS1_25CollectiveMainloopBwdSm80ILi2ELi2EN4cute5tupleIJNS5_1CILi64EEENS7_ILi128EEES9_EEENS_10bfloat16_tEfNS_4arch4Sm80ELb1ELb0ELb1ELb0ELb1ELb0ELb0ELb0ELi2ELi2ELi2ELi2ELb0EEENS1_21CollectiveEpilogueBwdISA_SB_SD_Li256ELb0ELb0ELi4EEENS1_25SingleTileBwdLPTSchedulerILb0ELi128ELb1EEEEEEEEEvNT_6ParamsE,(.L_x_139 - _ZN7cutlass13device_kernelIN5flash19enable_sm80_to_sm89INS1_16FlashAttnBwdSm80INS1_25CollectiveMainloopBwdSm80ILi2ELi2EN4cute5tupleIJNS5_1CILi64EEENS7_ILi128EEES9_EEENS_10bfloat16_tEfNS_4arch4Sm80ELb1ELb0ELb1ELb0ELb1ELb0ELb0ELb0ELi2ELi2ELi2ELi2ELb0EEENS1_21CollectiveEpilogueBwdISA_SB_SD_Li256ELb0ELb0ELi4EEENS1_25SingleTileBwdLPTSchedulerILb0ELi128ELb1EEEEEEEEEvNT_6ParamsE)
        .other          _ZN7cutlass13device_kernelIN5flash19enable_sm80_to_sm89INS1_16FlashAttnBwdSm80INS1_25CollectiveMainloopBwdSm80ILi2ELi2EN4cute5tupleIJNS5_1CILi64EEENS7_ILi128EEES9_EEENS_10bfloat16_tEfNS_4arch4Sm80ELb1ELb0ELb1ELb0ELb1ELb0ELb0ELb0ELi2ELi2ELi2ELi2ELb0EEENS1_21CollectiveEpilogueBwdISA_SB_SD_Li256ELb0ELb0ELi4EEENS1_25SingleTileBwdLPTSchedulerILb0ELi128ELb1EEEEEEEEEvNT_6ParamsE,@"STO_CUDA_ENTRY STV_DEFAULT"
_ZN7cutlass13device_kernelIN5flash19enable_sm80_to_sm89INS1_16FlashAttnBwdSm80INS1_25CollectiveMainloopBwdSm80ILi2ELi2EN4cute5tupleIJNS5_1CILi64EEENS7_ILi128EEES9_EEENS_10bfloat16_tEfNS_4arch4Sm80ELb1ELb0ELb1ELb0ELb1ELb0ELb0ELb0ELi2ELi2ELi2ELi2ELb0EEENS1_21CollectiveEpilogueBwdISA_SB_SD_Li256ELb0ELb0ELi4EEENS1_25SingleTileBwdLPTSchedulerILb0ELi128ELb1EEEEEEEEEvNT_6ParamsE:
[----:B------:R-:W-:Y:S01]  /*0000*/  LDC R1, c[0x0][0x28] ;  /* 0x00000a00ff017b82 */ /* 0x000fe20000000800 */
[----:B------:R-:W-:Y:S05]  /*0010*/  EXIT ;  /* 0x000000000000794d */ /* 0x000fea0003800000 */
.L_x_53:
        /* <DEDUP_REMOVED lines=14> */
.L_x_139:


//--------------------- .text._ZN7cutlass13device_kernelIN5flash19enable_sm80_to_sm89INS1_16FlashAttnBwdSm80INS1_25CollectiveMainloopBwdSm80ILi2ELi2EN4cute5tupleIJNS5_1CILi64EEENS7_ILi128EEES9_EEENS_10bfloat16_tEfNS_4arch4Sm80ELb1ELb0ELb1ELb0ELb0ELb0ELb0ELb0ELi2ELi2ELi2ELi2ELb0EEENS1_24CollectiveEpilogueBwdGQAISA_fSD_Li256ELb0ELb0EEENS1_25SingleTileBwdLPTSchedulerILb0ELi128ELb0EEEEEEEEEvNT_6ParamsE --------------------------
	.section	.text._ZN7cutlass13device_kernelIN5flash19enable_sm80_to_sm89INS1_16FlashAttnBwdSm80INS1_25CollectiveMainloopBwdSm80ILi2ELi2EN4cute5tupleIJNS5_1CILi64EEENS7_ILi128EEES9_EEENS_10bfloat16_tEfNS_4arch4Sm80ELb1ELb0ELb1ELb0ELb0ELb0ELb0ELb0ELi2ELi2ELi2ELi2ELb0EEENS1_24CollectiveEpilogueBwdGQAISA_fSD_Li256ELb0ELb0EEENS1_25SingleTileBwdLPTSchedulerILb0ELi128ELb0EEEEEEEEEvNT_6ParamsE,"ax",@progbits
	.align	128
.text._ZN7cutlass13device_kernelIN5flash19enable_sm80_to_sm89INS1_16FlashAttnBwdSm80INS1_25CollectiveMainloopBwdSm80ILi2ELi2EN4cute5tupleIJNS5_1CILi64EEENS7_ILi128EEES9_EEENS_10bfloat16_tEfNS_4arch4Sm80ELb1ELb0ELb1ELb0ELb0ELb0ELb0ELb0ELi2ELi2ELi2ELi2ELb0EEENS1_24CollectiveEpilogueBwdGQAISA_fSD_Li256ELb0ELb0EEENS1_25SingleTileBwdLPTSchedulerILb0ELi128ELb0EEEEEEEEEvNT_6ParamsE:
        .type           _ZN7cutlass13device_kernelIN5flash19enable_sm80_to_sm89INS1_16FlashAttnBwdSm80INS1_25CollectiveMainloopBwdSm80ILi2ELi2EN4cute5tupleIJNS5_1CILi64EEENS7_ILi128EEES9_EEENS_10bfloat16_tEfNS_4arch4Sm80ELb1ELb0ELb1ELb0ELb0ELb0ELb0ELb0ELi2ELi2ELi2ELi2ELb0EEENS1_24CollectiveEpilogueBwdGQAISA_fSD_Li256ELb0ELb0EEENS1_25SingleTileBwdLPTSchedulerILb0ELi128ELb0EEEEEEEEEvNT_6ParamsE,@function
        .size           _ZN7cutlass13device_kernelIN5flash19enable_sm80_to_sm89INS1_16FlashAttnBwdSm80INS1_25CollectiveMainloopBwdSm80ILi2ELi2EN4cute5tupleIJNS5_1CILi64EEENS7_ILi128EEES9_EEENS_10bfloat16_tEfNS_4arch4Sm80ELb1ELb0ELb1ELb0ELb0ELb0ELb0ELb0ELi2ELi2ELi2ELi2ELb0EEENS1_24CollectiveEpilogueBwdGQAISA_fSD_Li256ELb0ELb0EEENS1_25SingleTileBwdLPTSchedulerILb0ELi128ELb0EEEEEEEEEvNT_6ParamsE,(.L_x_140 - _ZN7cutlass13device_kernelIN5flash19enable_sm80_to_sm89INS1_16FlashAttnBwdSm80INS1_25CollectiveMainloopBwdSm80ILi2ELi2EN4cute5tupleIJNS5_1CILi64EEENS7_ILi128EEES9_EEENS_10bfloat16_tEfNS_4arch4Sm80ELb1ELb0ELb1ELb0ELb0ELb0ELb0ELb0ELi2ELi2ELi2ELi2ELb0EEENS1_24CollectiveEpilogueBwdGQAISA_fSD_Li256ELb0ELb0EEENS1_25SingleTileBwdLPTSchedulerILb0ELi128ELb0EEEEEEEEEvNT_6ParamsE)
        .other          _ZN7cutlass13device_kernelIN5flash19enable_sm80_to_sm89INS1_16FlashAttnBwdSm80INS1_25CollectiveMainloopBwdSm80ILi2ELi2EN4cute5tupleIJNS5_1CILi64EEENS7_ILi128EEES9_EEENS_10bfloat16_tEfNS_4arch4Sm80ELb1ELb0ELb1ELb0ELb0ELb0ELb0ELb0ELi2ELi2ELi2ELi2ELb0EEENS1_24CollectiveEpilogueBwdGQAISA_fSD_Li256ELb0ELb0EEENS1_25SingleTileBwdLPTSchedulerILb0ELi128ELb0EEEEEEEEEvNT_6ParamsE,@"STO_CUDA_ENTRY STV_DEFAULT"
_ZN7cutlass13device_kernelIN5flash19enable_sm80_to_sm89INS1_16FlashAttnBwdSm80INS1_25CollectiveMainloopBwdSm80ILi2ELi2EN4cute5tupleIJNS5_1CILi64EEENS7_ILi128EEES9_EEENS_10bfloat16_tEfNS_4arch4Sm80ELb1ELb0ELb1ELb0ELb0ELb0ELb0ELb0ELi2ELi2ELi2ELi2ELb0EEENS1_24CollectiveEpilogueBwdGQAISA_fSD_Li256ELb0ELb0EEENS1_25SingleTileBwdLPTSchedulerILb0ELi128ELb0EEEEEEEEEvNT_6ParamsE:
[----:B------:R-:W-:Y:S01]  /*0000*/  LDC R1, c[0x0][0x28] ;  /* 0x00000a00ff017b82 */ /* 0x000fe20000000800 */
[----:B------:R-:W-:Y:S05]  /*0010*/  EXIT ;  /* 0x000000000000794d */ /* 0x000fea0003800000 */
.L_x_54:
        /* <DEDUP_REMOVED lines=14> */
.L_x_140:


//--------------------- .text._ZN7cutlass13device_kernelIN5flash19enable_sm80_to_sm89INS1_16FlashAttnBwdSm80INS1_25CollectiveMainloopBwdSm80ILi2ELi2EN4cute5tupleIJNS5_1CILi64EEENS7_ILi128EEES9_EEENS_10bfloat16_tEfNS_4arch4Sm80ELb1ELb0ELb1ELb0ELb1ELb0ELb0ELb0ELi2ELi2ELi2ELi2ELb0EEENS1_24CollectiveEpilogueBwdGQAISA_fSD_Li256ELb0ELb1EEENS1_25SingleTileBwdLPTSchedulerILb0ELi128ELb1EEEEEEEEEvNT_6ParamsE --------------------------
	.section	.text._ZN7cutlass13device_kernelIN5flash19enable_sm80_to_sm89INS1_16FlashAttnBwdSm80INS1_25CollectiveMainloopBwdSm80ILi2ELi2EN4cute5tupleIJNS5_1CILi64EEENS7_ILi128EEES9_EEENS_10bfloat16_tEfNS_4arch4Sm80ELb1ELb0ELb1ELb0ELb1ELb0ELb0ELb0ELi2ELi2ELi2ELi2ELb0EEENS1_24CollectiveEpilogueBwdGQAISA_fSD_Li256ELb0ELb1EEENS1_25SingleTileBwdLPTSchedulerILb0ELi128ELb1EEEEEEEEEvNT_6ParamsE,"ax",@progbits
	.align	128
.text._ZN7cutlass13device_kernelIN5flash19enable_sm80_to_sm89INS1_16FlashAttnBwdSm80INS1_25CollectiveMainloopBwdSm80ILi2ELi2EN4cute5tupleIJNS5_1CILi64EEENS7_ILi128EEES9_EEENS_10bfloat16_tEfNS_4arch4Sm80ELb1ELb0ELb1ELb0ELb1ELb0ELb0ELb0ELi2ELi2ELi2ELi2ELb0EEENS1_24CollectiveEpilogueBwdGQAISA_fSD_Li256ELb0ELb1EEENS1_25SingleTileBwdLPTSchedulerILb0ELi128ELb1EEEEEEEEEvNT_6ParamsE:
        .type           _ZN7cutlass13device_kernelIN5flash19enable_sm80_to_sm89INS1_16FlashAttnBwdSm80INS1_25CollectiveMainloopBwdSm80ILi2ELi2EN4cute5tupleIJNS5_1CILi64EEENS7_ILi128EEES9_EEENS_10bfloat16_tEfNS_4arch4Sm80ELb1ELb0ELb1ELb0ELb1ELb0ELb0ELb0ELi2ELi2ELi2ELi2ELb0EEENS1_24CollectiveEpilogueBwdGQAISA_fSD_Li256ELb0ELb1EEENS1_25SingleTileBwdLPTSchedulerILb0ELi128ELb1EEEEEEEEEvNT_6ParamsE,@function
        .size           _ZN7cutlass13device_kernelIN5flash19enable_sm80_to_sm89INS1_16FlashAttnBwdSm80INS1_25CollectiveMainloopBwdSm80ILi2ELi2EN4cute5tupleIJNS5_1CILi64EEENS7_ILi128EEES9_EEENS_10bfloat16_tEfNS_4arch4Sm80ELb1ELb0ELb1ELb0ELb1ELb0ELb0ELb0ELi2ELi2ELi2ELi2ELb0EEENS1_24CollectiveEpilogueBwdGQAISA_fSD_Li256ELb0ELb1EEENS1_25SingleTileBwdLPTSchedulerILb0ELi128ELb1EEEEEEEEEvNT_6ParamsE,(.L_x_141 - _ZN7cutlass13device_kernelIN5flash19enable_sm80_to_sm89INS1_16FlashAttnBwdSm80INS1_25CollectiveMainloopBwdSm80ILi2ELi2EN4cute5tupleIJNS5_1CILi64EEENS7_ILi128EEES9_EEENS_10bfloat16_tEfNS_4arch4Sm80ELb1ELb0ELb1ELb0ELb1ELb0ELb0ELb0ELi2ELi2ELi2ELi2ELb0EEENS1_24CollectiveEpilogueBwdGQAISA_fSD_Li256ELb0ELb1EEENS1_25SingleTileBwdLPTSchedulerILb0ELi128ELb1EEEEEEEEEvNT_6ParamsE)
        .other          _ZN7cutlass13device_kernelIN5flash19enable_sm80_to_sm89INS1_16FlashAttnBwdSm80INS1_25CollectiveMainloopBwdSm80ILi2ELi2EN4cute5tupleIJNS5_1CILi64EEENS7_ILi128EEES9_EEENS_10bfloat16_tEfNS_4arch4Sm80ELb1ELb0ELb1ELb0ELb1ELb0ELb0ELb0ELi2ELi2ELi2ELi2ELb0EEENS1_24CollectiveEpilogueBwdGQAISA_fSD_Li256ELb0ELb1EEENS1_25SingleTileBwdLPTSchedulerILb0ELi128ELb1EEEEEEEEEvNT_6ParamsE,@"STO_CUDA_ENTRY STV_DEFAULT"
_ZN7cutlass13device_kernelIN5flash19enable_sm80_to_sm89INS1_16FlashAttnBwdSm80INS1_25CollectiveMainloopBwdSm80ILi2ELi2EN4cute5tupleIJNS5_1CILi64EEENS7_ILi128EEES9_EEENS_10bfloat16_tEfNS_4arch4Sm80ELb1ELb0ELb1ELb0ELb1ELb0ELb0ELb0ELi2ELi2ELi2ELi2ELb0EEENS1_24CollectiveEpilogueBwdGQAISA_fSD_Li256ELb0ELb1EEENS1_25SingleTileBwdLPTSchedulerILb0ELi128ELb1EEEEEEEEEvNT_6ParamsE:
[----:B------:R-:W-:Y:S01]  /*0000*/  LDC R1, c[0x0][0x28] ;  /* 0x00000a00ff017b82 */ /* 0x000fe20000000800 */
[----:B------:R-:W-:Y:S05]  /*0010*/  EXIT ;  /* 0x000000000000794d */ /* 0x000fea0003800000 */
.L_x_55:
        /* <DEDUP_REMOVED lines=14> */
.L_x_141:


//--------------------- .text._ZN7cutlass13device_kernelIN5flash22FlashAttnBwdPreprocessIN4cute5tupleIJNS3_1CILi64EEENS5_ILi128EEEEEENS_10bfloat16_tEfNS_4arch4Sm80ELb1ELb0EEEEEvNT_6ParamsE --------------------------
	.section	.text._ZN7cutlass13device_kernelIN5flash22FlashAttnBwdPreprocessIN4cute5tupleIJNS3_1CILi64EEENS5_ILi128EEEEEENS_10bfloat16_tEfNS_4arch4Sm80ELb1ELb0EEEEEvNT_6ParamsE,"ax",@progbits
	.align	128
.text._ZN7cutlass13device_kernelIN5flash22FlashAttnBwdPreprocessIN4cute5tupleIJNS3_1CILi64EEENS5_ILi128EEEEEENS_10bfloat16_tEfNS_4arch4Sm80ELb1ELb0EEEEEvNT_6ParamsE:
        .type           _ZN7cutlass13device_kernelIN5flash22FlashAttnBwdPreprocessIN4cute5tupleIJNS3_1CILi64EEENS5_ILi128EEEEEENS_10bfloat16_tEfNS_4arch4Sm80ELb1ELb0EEEEEvNT_6ParamsE,@function
        .size           _ZN7cutlass13device_kernelIN5flash22FlashAttnBwdPreprocessIN4cute5tupleIJNS3_1CILi64EEENS5_ILi128EEEEEENS_10bfloat16_tEfNS_4arch4Sm80ELb1ELb0EEEEEvNT_6ParamsE,(.L_x_142 - _ZN7cutlass13device_kernelIN5flash22FlashAttnBwdPreprocessIN4cute5tupleIJNS3_1CILi64EEENS5_ILi128EEEEEENS_10bfloat16_tEfNS_4arch4Sm80ELb1ELb0EEEEEvNT_6ParamsE)
        .other          _ZN7cutlass13device_kernelIN5flash22FlashAttnBwdPreprocessIN4cute5tupleIJNS3_1CILi64EEENS5_ILi128EEEEEENS_10bfloat16_tEfNS_4arch4Sm80ELb1ELb0EEEEEvNT_6ParamsE,@"STO_CUDA_ENTRY STV_DEFAULT"
_ZN7cutlass13device_kernelIN5flash22FlashAttnBwdPreprocessIN4cute5tupleIJNS3_1CILi64EEENS5_ILi128EEEEEENS_10bfloat16_tEfNS_4arch4Sm80ELb1ELb0EEEEEvNT_6ParamsE:
[----:B------:R-:W-:Y:S01]  /*0000*/  LDC R1, c[0x0][0x28] ;  /* 0x00000a00ff017b82 */ /* 0x000fe20000000800 */
[----:B------:R-:W0:Y:S07]  /*0010*/  S2R R0, SR_TID.X ;  /* 0x0000000000007919 */ /* 0x000e2e0000002100 */
[----:B------:R-:W1:Y:S01]  /*0020*/  S2UR UR8, SR_CTAID.Y ;  /* 0x00000000000879c3 */ /* 0x000e620000002600 */
[----:B------:R-:W-:Y:S01]  /*0030*/  ULDC UR4, c[0x0][0x218] ;  /* 0x0000860000047ab9 */ /* 0x000fe20000000800 */
[----:B------:R-:W-:Y:S01]  /*0040*/  ULDC UR5, c[0x0][0x21c] ;  /* 0x0000870000057ab9 */ /* 0x000fe20000000800 */
[----:B------:R-:W2:Y:S01]  /*0050*/  S2R R2, SR_CTAID.X ;  /* 0x0000000000027919 */ /* 0x000ea20000002500 */
[----:B------:R-:W-:-:S04]  /*0060*/  ULDC.64 UR6, c[0x0][0x208] ;  /* 0x0000820000067ab9 */ /* 0x000fc80000000a00 */
[----:B------:R-:W3:Y:S08]  /*0070*/  LDC.64 R10, c[0x0][0x230] ;  /* 0x00008c00ff0a7b82 */ /* 0x000ef00000000a00 */
[----:B------:R-:W4:Y:S08]  /*0080*/  S2UR UR9, SR_CTAID.Z ;  /* 0x00000000000979c3 */ /* 0x000f300000002700 */
[----:B------:R-:W4:Y:S01]  /*0090*/  LDC.64 R18, c[0x0][0x250] ;  /* 0x00009400ff127b82 */ /* 0x000f220000000a00 */
[----:B-1----:R-:W-:Y:S01]  /*00a0*/  USHF.R.S32.HI UR10, URZ, 0x1f, UR8 ;  /* 0x0000001f3f0a7899 */ /* 0x002fe20008011408 */
[----:B0-----:R-:W-:-:S06]  /*00b0*/  SHF.R.S32.HI R3, RZ, 0x1f, R0 ;  /* 0x0000001fff037819 */ /* 0x001fcc0000011400 */
[----:B------:R-:W0:Y:S01]  /*00c0*/  LDC.64 R40, c[0x0][0x238] ;  /* 0x00008e00ff287b82 */ /* 0x000e220000000a00 */
[----:B---3--:R-:W-:Y:S01]  /*00d0*/  IMAD R4, R10, UR10, RZ ;  /* 0x0000000a0a047c24 */ /* 0x008fe2000f8e02ff */
[----:B------:R-:W-:Y:S01]  /*00e0*/  LEA.HI R46, R3, R0, RZ, 0x4 ;  /* 0x00000000032e7211 */ /* 0x000fe200078f20ff */
[----:B--2---:R-:W-:Y:S02]  /*00f0*/  IMAD.SHL.U32 R44, R2, 0x40, RZ ;  /* 0x00000040022c7824 */ /* 0x004fe400078e00ff */
[----:B------:R-:W-:Y:S01]  /*0100*/  IMAD R11, R11, UR8, R4 ;  /* 0x000000080b0b7c24 */ /* 0x000fe2000f8e0204 */
[----:B------:R-:W-:Y:S02]  /*0110*/  LOP3.LUT R5, R46, 0xfffffff0, RZ, 0xc0, !PT ;  /* 0xfffffff02e057812 */ /* 0x000fe400078ec0ff */
[----:B------:R-:W1:Y:S01]  /*0120*/  LDC.64 R42, c[0x0][0x258] ;  /* 0x00009600ff2a7b82 */ /* 0x000e620000000a00 */
[----:B------:R-:W-:Y:S01]  /*0130*/  IADD3 R3, -R44, UR4, RZ ;  /* 0x000000042c037c10 */ /* 0x000fe2000fffe1ff */
[----:B----4-:R-:W-:Y:S01]  /*0140*/  USHF.R.S32.HI UR11, URZ, 0x1f, UR9 ;  /* 0x0000001f3f0b7899 */ /* 0x010fe20008011409 */
[----:B------:R-:W-:Y:S01]  /*0150*/  SHF.R.S32.HI R46, RZ, 0x4, R46 ;  /* 0x00000004ff2e7819 */ /* 0x000fe2000001142e */
[----:B------:R-:W-:-:S03]  /*0160*/  IMAD.IADD R5, R0, 0x1, -R5 ;  /* 0x0000000100057824 */ /* 0x000fc600078e0a05 */
[C---:B------:R-:W-:Y:S01]  /*0170*/  ISETP.GE.AND P1, PT, R46.reuse, R3, PT ;  /* 0x000000032e00720c */ /* 0x040fe20003f26270 */
[----:B------:R-:W-:Y:S01]  /*0180*/  VIADD R4, R46, 0x10 ;  /* 0x000000102e047836 */ /* 0x000fe20000000000 */
[----:B------:R-:W-:Y:S01]  /*0190*/  SHF.L.U32 R8, R5, 0x3, RZ ;  /* 0x0000000305087819 */ /* 0x000fe200000006ff */
[----:B------:R-:W-:Y:S01]  /*01a0*/  IMAD R16, R18, UR10, RZ ;  /* 0x0000000a12107c24 */ /* 0x000fe2000f8e02ff */
[--C-:B------:R-:W-:Y:S02]  /*01b0*/  SHF.R.S32.HI R47, RZ, 0x1f, R46.reuse ;  /* 0x0000001fff2f7819 */ /* 0x100fe4000001142e */
[C---:B------:R-:W-:Y:S02]  /*01c0*/  ISETP.LT.AND P3, PT, R8.reuse, UR5, !P1 ;  /* 0x0000000508007c0c */ /* 0x040fe4000cf61270 */
[----:B------:R-:W-:Y:S01]  /*01d0*/  ISETP.GE.AND P0, PT, R8, UR5, PT ;  /* 0x0000000508007c0c */ /* 0x000fe2000bf06270 */
[----:B------:R-:W-:Y:S01]  /*01e0*/  IMAD.WIDE R48, R2, 0x40, R46 ;  /* 0x0000004002307825 */ /* 0x000fe200078e022e */
[----:B------:R-:W-:-:S02]  /*01f0*/  SHF.R.S32.HI R9, RZ, 0x1f, R8 ;  /* 0x0000001fff097819 */ /* 0x000fc40000011408 */
[----:B------:R-:W-:Y:S01]  /*0200*/  ISETP.LT.AND P2, PT, R4, R3, !P0 ;  /* 0x000000030400720c */ /* 0x000fe20004741270 */
[----:B------:R-:W-:-:S06]  /*0210*/  IMAD.WIDE.U32 R6, R10, UR8, R8 ;  /* 0x000000080a067c25 */ /* 0x000fcc000f8e0008 */
[----:B------:R-:W2:Y:S01]  /*0220*/  @P3 LDC.64 R14, c[0x0][0x228] ;  /* 0x00008a00ff0e3b82 */ /* 0x000ea20000000a00 */
[----:B0-----:R-:W-:Y:S02]  /*0230*/  IMAD R10, R40, UR11, RZ ;  /* 0x0000000b280a7c24 */ /* 0x001fe4000f8e02ff */
[----:B------:R-:W-:Y:S02]  /*0240*/  IMAD.IADD R7, R7, 0x1, R11 ;  /* 0x0000000107077824 */ /* 0x000fe400078e020b */
[----:B------:R-:W-:Y:S01]  /*0250*/  IMAD R11, R19, UR8, R16 ;  /* 0x00000008130b7c24 */ /* 0x000fe2000f8e0210 */
[----:B------:R-:W-:Y:S01]  /*0260*/  @P2 IADD3 R29, P4, R48, 0x10, RZ ;  /* 0x00000010301d2810 */ /* 0x000fe20007f9e0ff */
[----:B------:R-:W-:Y:S01]  /*0270*/  IMAD.WIDE.U32 R8, R18, UR8, R8 ;  /* 0x0000000812087c25 */ /* 0x000fe2000f8e0008 */
[----:B------:R-:W0:Y:S03]  /*0280*/  @P3 LDC.64 R12, c[0x0][0x248] ;  /* 0x00009200ff0c3b82 */ /* 0x000e260000000a00 */
[----:B------:R-:W-:Y:S01]  /*0290*/  IMAD R17, R41, UR9, R10 ;  /* 0x0000000929117c24 */ /* 0x000fe2000f8e020a */
[----:B------:R-:W-:Y:S01]  /*02a0*/  IADD3 R9, R9, R11, RZ ;  /* 0x0000000b09097210 */ /* 0x000fe20007ffe0ff */
[----:B------:R-:W-:-:S03]  /*02b0*/  IMAD.WIDE.U32 R40, R40, UR9, R6 ;  /* 0x0000000928287c25 */ /* 0x000fc6000f8e0006 */
[----:B------:R-:W3:Y:S01]  /*02c0*/  @P2 LDC.64 R6, c[0x0][0x228] ;  /* 0x00008a00ff062b82 */ /* 0x000ee20000000a00 */
[----:B-1----:R-:W-:Y:S02]  /*02d0*/  IMAD R16, R42, UR11, RZ ;  /* 0x0000000b2a107c24 */ /* 0x002fe4000f8e02ff */
[----:B------:R-:W-:Y:S01]  /*02e0*/  IMAD.IADD R41, R41, 0x1, R17 ;  /* 0x0000000129297824 */ /* 0x000fe200078e0211 */
[----:B------:R-:W-:Y:S01]  /*02f0*/  @P2 IADD3 R17, P5, R48, 0x10, RZ ;  /* 0x0000001030112810 */ /* 0x000fe20007fbe0ff */
[----:B------:R-:W-:Y:S02]  /*0300*/  IMAD R19, R43, UR9, R16 ;  /* 0x000000092b137c24 */ /* 0x000fe4000f8e0210 */
[----:B------:R-:W-:Y:S01]  /*0310*/  IMAD.WIDE.U32 R42, R42, UR9, R8 ;  /* 0x000000092a2a7c25 */ /* 0x000fe2000f8e0008 */
[----:B------:R-:W1:Y:S03]  /*0320*/  @P3 LDC.64 R10, c[0x0][0x240] ;  /* 0x00009000ff0a3b82 */ /* 0x000e660000000a00 */
[----:B--2---:R-:W-:-:S02]  /*0330*/  @P3 IMAD R16, R49, R14, RZ ;  /* 0x0000000e31103224 */ /* 0x004fc400078e02ff */
[----:B------:R-:W-:Y:S01]  /*0340*/  IMAD.IADD R43, R43, 0x1, R19 ;  /* 0x000000012b2b7824 */ /* 0x000fe200078e0213 */
[----:B------:R-:W-:Y:S01]  /*0350*/  @P2 IADD3.X R19, RZ, R49, RZ, P5, !PT ;  /* 0x00000031ff132210 */ /* 0x000fe20002ffe4ff */
[C---:B------:R-:W-:Y:S01]  /*0360*/  @P3 IMAD R23, R48.reuse, R15, R16 ;  /* 0x0000000f30173224 */ /* 0x040fe200078e0210 */
[----:B------:R-:W2:Y:S01]  /*0370*/  @P3 LDC.64 R20, c[0x0][0x210] ;  /* 0x00008400ff143b82 */ /* 0x000ea20000000a00 */
[----:B0-----:R-:W-:Y:S02]  /*0380*/  @P3 IMAD R16, R49, R12, RZ ;  /* 0x0000000c31103224 */ /* 0x001fe400078e02ff */
[----:B------:R-:W-:-:S04]  /*0390*/  @P3 IMAD.WIDE.U32 R14, R48, R14, R40 ;  /* 0x0000000e300e3225 */ /* 0x000fc800078e0028 */
[C---:B------:R-:W-:Y:S01]  /*03a0*/  @P3 IMAD R25, R48.reuse, R13, R16 ;  /* 0x0000000d30193224 */ /* 0x040fe200078e0210 */
[----:B------:R-:W0:Y:S01]  /*03b0*/  @P2 LDC.64 R8, c[0x0][0x248] ;  /* 0x00009200ff082b82 */ /* 0x000e220000000a00 */
[----:B------:R-:W-:-:S04]  /*03c0*/  @P3 IMAD.WIDE.U32 R12, R48, R12, R42 ;  /* 0x0000000c300c3225 */ /* 0x000fc800078e002a */
[----:B------:R-:W-:Y:S01]  /*03d0*/  @P3 IMAD.IADD R13, R13, 0x1, R25 ;  /* 0x000000010d0d3824 */ /* 0x000fe200078e0219 */
[----:B------:R-:W-:Y:S01]  /*03e0*/  @P2 MOV R25, R43 ;  /* 0x0000002b00192202 */ /* 0x000fe20000000f00 */
[----:B---3--:R-:W-:Y:S01]  /*03f0*/  @P2 IMAD R16, R19, R6, RZ ;  /* 0x0000000613102224 */ /* 0x008fe200078e02ff */
[C---:B-1----:R-:W-:Y:S01]  /*0400*/  @P3 LEA R10, P6, R12.reuse, R10, 0x1 ;  /* 0x0000000a0c0a3211 */ /* 0x042fe200078c08ff */
[----:B------:R-:W-:Y:S01]  /*0410*/  @P3 IMAD.IADD R15, R15, 0x1, R23 ;  /* 0x000000010f0f3824 */ /* 0x000fe200078e0217 */
[----:B------:R-:W-:Y:S01]  /*0420*/  @P2 IADD3.X R19, RZ, R49, RZ, P4, !PT ;  /* 0x00000031ff132210 */ /* 0x000fe200027fe4ff */
[----:B------:R-:W-:Y:S01]  /*0430*/  @P2 IMAD.MOV.U32 R22, RZ, RZ, R40 ;  /* 0x000000ffff162224 */ /* 0x000fe200078e0028 */
[----:B------:R-:W-:Y:S01]  /*0440*/  @P3 LEA.HI.X R11, R12, R11, R13, 0x1, P6 ;  /* 0x0000000b0c0b3211 */ /* 0x000fe200030f0c0d */
[----:B------:R-:W-:Y:S01]  /*0450*/  @P2 IMAD R7, R17, R7, R16 ;  /* 0x0000000711072224 */ /* 0x000fe200078e0210 */
[----:B------:R-:W-:Y:S01]  /*0460*/  @P2 MOV R23, R41 ;  /* 0x0000002900172202 */ /* 0x000fe20000000f00 */
[----:B------:R-:W1:Y:S01]  /*0470*/  @P2 LDC.64 R52, c[0x0][0x210] ;  /* 0x00008400ff342b82 */ /* 0x000e620000000a00 */
[----:B--2---:R-:W-:Y:S01]  /*0480*/  @P3 LEA R20, P5, R14, R20, 0x1 ;  /* 0x000000140e143211 */ /* 0x004fe200078a08ff */
[----:B------:R-:W-:-:S02]  /*0490*/  @P2 IMAD.MOV.U32 R24, RZ, RZ, R42 ;  /* 0x000000ffff182224 */ /* 0x000fc400078e002a */
[----:B------:R-:W-:Y:S01]  /*04a0*/  @P2 IMAD.WIDE.U32 R22, R17, R6, R22 ;  /* 0x0000000611162225 */ /* 0x000fe200078e0016 */
[----:B------:R-:W-:Y:S02]  /*04b0*/  @P3 LEA.HI.X R21, R14, R21, R15, 0x1, P5 ;  /* 0x000000150e153211 */ /* 0x000fe400028f0c0f */
[----:B------:R-:W-:Y:S02]  /*04c0*/  CS2R R14, SRZ ;  /* 0x00000000000e7805 */ /* 0x000fe4000001ff00 */
[----:B------:R-:W-:Y:S01]  /*04d0*/  CS2R R16, SRZ ;  /* 0x0000000000107805 */ /* 0x000fe2000001ff00 */
[----:B------:R-:W2:Y:S01]  /*04e0*/  @P2 LDC.64 R56, c[0x0][0x240] ;  /* 0x00009000ff382b82 */ /* 0x000ea20000000a00 */
[-C--:B0-----:R-:W-:Y:S01]  /*04f0*/  @P2 IMAD R12, R19, R8.reuse, RZ ;  /* 0x00000008130c2224 */ /* 0x081fe200078e02ff */
[----:B------:R-:W-:Y:S01]  /*0500*/  CS2R R18, SRZ ;  /* 0x0000000000127805 */ /* 0x000fe2000001ff00 */
[----:B------:R-:W-:-:S04]  /*0510*/  @P2 IMAD.WIDE.U32 R24, R29, R8, R24 ;  /* 0x000000081d182225 */ /* 0x000fc800078e0018 */
[----:B------:R-:W-:Y:S01]  /*0520*/  @P2 IMAD R27, R29, R9, R12 ;  /* 0x000000091d1b2224 */ /* 0x000fe200078e020c */
[----:B------:R-:W-:Y:S01]  /*0530*/  CS2R R12, SRZ ;  /* 0x00000000000c7805 */ /* 0x000fe2000001ff00 */
[----:B------:R-:W-:Y:S01]  /*0540*/  VIADD R6, R46, 0x20 ;  /* 0x000000202e067836 */ /* 0x000fe20000000000 */
[----:B------:R-:W3:Y:S04]  /*0550*/  @P3 LDG.E.128 R16, desc[UR6][R10.64] ;  /* 0x000000060a103981 */ /* 0x000ee8000c1e1d00 */
[----:B------:R0:W4:Y:S01]  /*0560*/  @P3 LDG.E.128 R12, desc[UR6][R20.64] ;  /* 0x00000006140c3981 */ /* 0x000122000c1e1d00 */
[----:B------:R-:W-:Y:S01]  /*0570*/  ISETP.LT.AND P3, PT, R6, R3, !P0 ;  /* 0x000000030600720c */ /* 0x000fe20004761270 */
[----:B------:R-:W-:Y:S01]  /*0580*/  @P2 IMAD.IADD R9, R23, 0x1, R7 ;  /* 0x0000000117092824 */ /* 0x000fe200078e0207 */
[----:B------:R-:W-:-:S02]  /*0590*/  IADD3 R8, R46, 0x30, RZ ;  /* 0x000000302e087810 */ /* 0x000fc40007ffe0ff */
[----:B-1----:R-:W-:Y:S02]  /*05a0*/  @P2 LEA R52, P4, R22, R52, 0x1 ;  /* 0x0000003416342211 */ /* 0x002fe400078808ff */
[----:B------:R-:W-:Y:S02]  /*05b0*/  @P2 IADD3 R7, R25, R27, RZ ;  /* 0x0000001b19072210 */ /* 0x000fe40007ffe0ff */
[----:B--2---:R-:W-:-:S05]  /*05c0*/  @P2 LEA R56, P5, R24, R56, 0x1 ;  /* 0x0000003818382211 */ /* 0x004fca00078a08ff */
[----:B------:R-:W1:Y:S01]  /*05d0*/  @P3 LDC.64 R34, c[0x0][0x228] ;  /* 0x00008a00ff223b82 */ /* 0x000e620000000a00 */
[----:B------:R-:W-:Y:S02]  /*05e0*/  ISETP.LT.AND P0, PT, R8, R3, !P0 ;  /* 0x000000030800720c */ /* 0x000fe40004701270 */
[----:B0-----:R-:W-:Y:S02]  /*05f0*/  CS2R R20, SRZ ;  /* 0x0000000000147805 */ /* 0x001fe4000001ff00 */
[----:B------:R-:W-:Y:S02]  /*0600*/  @P2 LEA.HI.X R53, R22, R53, R9, 0x1, P4 ;  /* 0x0000003516352211 */ /* 0x000fe400020f0c09 */
[----:B------:R-:W-:Y:S02]  /*0610*/  CS2R R22, SRZ ;  /* 0x0000000000167805 */ /* 0x000fe4000001ff00 */
[----:B------:R-:W-:Y:S02]  /*0620*/  @P2 LEA.HI.X R57, R24, R57, R7, 0x1, P5 ;  /* 0x0000003918392211 */ /* 0x000fe400028f0c07 */
[----:B------:R-:W-:-:S02]  /*0630*/  CS2R R24, SRZ ;  /* 0x0000000000187805 */ /* 0x000fc4000001ff00 */
[----:B------:R-:W-:Y:S01]  /*0640*/  CS2R R26, SRZ ;  /* 0x00000000001a7805 */ /* 0x000fe2000001ff00 */
[----:B------:R-:W0:Y:S01]  /*0650*/  @P3 LDC.64 R36, c[0x0][0x248] ;  /* 0x00009200ff243b82 */ /* 0x000e220000000a00 */
[----:B------:R2:W4:Y:S04]  /*0660*/  @P2 LDG.E.128 R20, desc[UR6][R52.64] ;  /* 0x0000000634142981 */ /* 0x000528000c1e1d00 */
[----:B------:R1:W4:Y:S01]  /*0670*/  @P2 LDG.E.128 R24, desc[UR6][R56.64] ;  /* 0x0000000638182981 */ /* 0x000322000c1e1d00 */
[C---:B------:R-:W-:Y:S02]  /*0680*/  @P3 IADD3 R55, P2, R48.reuse, 0x20, RZ ;  /* 0x0000002030373810 */ /* 0x040fe40007f5e0ff */
[----:B------:R-:W0:Y:S01]  /*0690*/  @P0 LDC.64 R38, c[0x0][0x228] ;  /* 0x00008a00ff260b82 */ /* 0x000e220000000a00 */
[----:B------:R-:W-:-:S02]  /*06a0*/  @P0 IADD3 R51, P4, R48, 0x30, RZ ;  /* 0x0000003030330810 */ /* 0x000fc40007f9e0ff */
[C---:B------:R-:W-:Y:S01]  /*06b0*/  @P3 IADD3 R50, P5, R48.reuse, 0x20, RZ ;  /* 0x0000002030323810 */ /* 0x040fe20007fbe0ff */
[--C-:B------:R-:W-:Y:S01]  /*06c0*/  @P3 IMAD.X R59, RZ, RZ, R49.reuse, P2 ;  /* 0x000000ffff3b3224 */ /* 0x100fe200010e0631 */
[----:B------:R-:W-:Y:S01]  /*06d0*/  @P0 IADD3 R7, P6, R48, 0x30, RZ ;  /* 0x0000003030070810 */ /* 0x000fe20007fde0ff */
[----:B--2---:R-:W-:Y:S01]  /*06e0*/  @P0 IMAD.X R53, RZ, RZ, R49, P4 ;  /* 0x000000ffff350224 */ /* 0x004fe200020e0631 */
[-C--:B------:R-:W-:Y:S01]  /*06f0*/  @P3 IADD3.X R61, RZ, R49.reuse, RZ, P5, !PT ;  /* 0x00000031ff3d3210 */ /* 0x080fe20002ffe4ff */
[----:B-1----:R-:W-:Y:S01]  /*0700*/  @P3 IMAD R54, R59, R34, RZ ;  /* 0x000000223b363224 */ /* 0x002fe200078e02ff */
[----:B------:R-:W-:Y:S01]  /*0710*/  @P0 IADD3.X R9, RZ, R49, RZ, P6, !PT ;  /* 0x00000031ff090210 */ /* 0x000fe200037fe4ff */
[----:B------:R-:W1:Y:S01]  /*0720*/  @P3 LDC.64 R10, c[0x0][0x210] ;  /* 0x00008400ff0a3b82 */ /* 0x000e620000000a00 */
[----:B------:R-:W-:Y:S01]  /*0730*/  @P3 MOV R49, R41 ;  /* 0x0000002900313202 */ /* 0x000fe20000000f00 */
[----:B------:R-:W-:Y:S02]  /*0740*/  @P3 IMAD.MOV.U32 R48, RZ, RZ, R40 ;  /* 0x000000ffff303224 */ /* 0x000fe400078e0028 */
[----:B------:R-:W-:-:S04]  /*0750*/  @P3 IMAD R57, R55, R35, R54 ;  /* 0x0000002337393224 */ /* 0x000fc800078e0236 */
[----:B------:R-:W2:Y:S01]  /*0760*/  @P0 LDC.64 R28, c[0x0][0x210] ;  /* 0x00008400ff1c0b82 */ /* 0x000ea20000000a00 */
[----:B------:R-:W-:Y:S01]  /*0770*/  @P3 IMAD.WIDE.U32 R34, R55, R34, R48 ;  /* 0x0000002237223225 */ /* 0x000fe200078e0030 */
[----:B------:R-:W-:-:S06]  /*0780*/  @P3 MOV R49, R43 ;  /* 0x0000002b00313202 */ /* 0x000fcc0000000f00 */
[----:B------:R-:W2:Y:S01]  /*0790*/  @P0 LDC.64 R32, c[0x0][0x248] ;  /* 0x00009200ff200b82 */ /* 0x000ea20000000a00 */
[----:B0-----:R-:W-:Y:S02]  /*07a0*/  @P3 IMAD R52, R61, R36, RZ ;  /* 0x000000243d343224 */ /* 0x001fe400078e02ff */
[----:B------:R-:W-:Y:S02]  /*07b0*/  @P3 IMAD.MOV.U32 R48, RZ, RZ, R42 ;  /* 0x000000ffff303224 */ /* 0x000fe400078e002a */
[----:B------:R-:W-:-:S03]  /*07c0*/  @P3 IMAD R55, R50, R37, R52 ;  /* 0x0000002532373224 */ /* 0x000fc600078e0234 */
[----:B------:R-:W0:Y:S01]  /*07d0*/  @P3 LDC.64 R30, c[0x0][0x240] ;  /* 0x00009000ff1e3b82 */ /* 0x000e220000000a00 */
[----:B------:R-:W-:-:S07]  /*07e0*/  @P3 IMAD.WIDE.U32 R48, R50, R36, R48 ;  /* 0x0000002432303225 */ /* 0x000fce00078e0030 */
[----:B------:R-:W0:Y:S01]  /*07f0*/  @P0 LDC.64 R36, c[0x0][0x240] ;  /* 0x00009000ff240b82 */ /* 0x000e220000000a00 */
[-C--:B------:R-:W-:Y:S02]  /*0800*/  @P0 IMAD R52, R53, R38.reuse, RZ ;  /* 0x0000002635340224 */ /* 0x080fe400078e02ff */
[----:B------:R-:W-:-:S04]  /*0810*/  @P0 IMAD.WIDE.U32 R40, R51, R38, R40 ;  /* 0x0000002633280225 */ /* 0x000fc800078e0028 */
[----:B------:R-:W-:Y:S01]  /*0820*/  @P0 IMAD R39, R51, R39, R52 ;  /* 0x0000002733270224 */ /* 0x000fe200078e0234 */
[----:B-1----:R-:W-:Y:S02]  /*0830*/  @P3 LEA R52, P2, R34, R10, 0x1 ;  /* 0x0000000a22343211 */ /* 0x002fe400078408ff */
[----:B--2---:R-:W-:Y:S01]  /*0840*/  @P0 LEA R10, P4, R40, R28, 0x1 ;  /* 0x0000001c280a0211 */ /* 0x004fe200078808ff */
[-C--:B------:R-:W-:Y:S02]  /*0850*/  @P0 IMAD R28, R9, R32.reuse, RZ ;  /* 0x00000020091c0224 */ /* 0x080fe400078e02ff */
[----:B------:R-:W-:Y:S02]  /*0860*/  @P3 IMAD.IADD R57, R35, 0x1, R57 ;  /* 0x0000000123393824 */ /* 0x000fe400078e0239 */
[C---:B------:R-:W-:Y:S02]  /*0870*/  @P0 IMAD R9, R7.reuse, R33, R28 ;  /* 0x0000002107090224 */ /* 0x040fe400078e021c */
[----:B------:R-:W-:Y:S01]  /*0880*/  @P0 IMAD.WIDE.U32 R42, R7, R32, R42 ;  /* 0x00000020072a0225 */ /* 0x000fe200078e002a */
[----:B------:R-:W-:-:S02]  /*0890*/  @P3 IADD3 R55, R49, R55, RZ ;  /* 0x0000003731373210 */ /* 0x000fc40007ffe0ff */
[----:B0-----:R-:W-:Y:S01]  /*08a0*/  @P3 LEA R50, P5, R48, R30, 0x1 ;  /* 0x0000001e30323211 */ /* 0x001fe200078a08ff */
[----:B------:R-:W-:Y:S01]  /*08b0*/  @P0 IMAD.IADD R39, R41, 0x1, R39 ;  /* 0x0000000129270824 */ /* 0x000fe200078e0227 */
[----:B------:R-:W-:Y:S02]  /*08c0*/  @P3 LEA.HI.X R53, R34, R11, R57, 0x1, P2 ;  /* 0x0000000b22353211 */ /* 0x000fe400010f0c39 */
[----:B------:R-:W-:Y:S02]  /*08d0*/  @P0 IADD3 R7, R43, R9, RZ ;  /* 0x000000092b070210 */ /* 0x000fe40007ffe0ff */
[----:B------:R-:W-:Y:S02]  /*08e0*/  @P0 LEA R54, P2, R42, R36, 0x1 ;  /* 0x000000242a360211 */ /* 0x000fe400078408ff */
[----:B------:R-:W-:Y:S02]  /*08f0*/  @P0 LEA.HI.X R11, R40, R29, R39, 0x1, P4 ;  /* 0x0000001d280b0211 */ /* 0x000fe400020f0c27 */
[----:B------:R-:W-:-:S02]  /*0900*/  CS2R R28, SRZ ;  /* 0x00000000001c7805 */ /* 0x000fc4000001ff00 */
[----:B------:R-:W-:Y:S02]  /*0910*/  @P3 LEA.HI.X R51, R48, R31, R55, 0x1, P5 ;  /* 0x0000001f30333211 */ /* 0x000fe400028f0c37 */
[----:B------:R-:W-:Y:S02]  /*0920*/  CS2R R30, SRZ ;  /* 0x00000000001e7805 */ /* 0x000fe4000001ff00 */
[----:B------:R-:W-:Y:S02]  /*0930*/  CS2R R32, SRZ ;  /* 0x0000000000207805 */ /* 0x000fe4000001ff00 */
[----:B------:R-:W-:Y:S02]  /*0940*/  CS2R R34, SRZ ;  /* 0x0000000000227805 */ /* 0x000fe4000001ff00 */
[----:B------:R-:W-:Y:S02]  /*0950*/  @P0 LEA.HI.X R55, R42, R37, R7, 0x1, P2 ;  /* 0x000000252a370211 */ /* 0x000fe400010f0c07 */
[----:B------:R-:W-:-:S02]  /*0960*/  CS2R R36, SRZ ;  /* 0x0000000000247805 */ /* 0x000fc4000001ff00 */
[----:B------:R-:W-:Y:S02]  /*0970*/  CS2R R38, SRZ ;  /* 0x0000000000267805 */ /* 0x000fe4000001ff00 */
[----:B------:R-:W-:Y:S02]  /*0980*/  CS2R R40, SRZ ;  /* 0x0000000000287805 */ /* 0x000fe4000001ff00 */
[----:B------:R-:W-:Y:S01]  /*0990*/  CS2R R42, SRZ ;  /* 0x00000000002a7805 */ /* 0x000fe2000001ff00 */
[----:B------:R-:W2:Y:S04]  /*09a0*/  @P3 LDG.E.128 R28, desc[UR6][R52.64] ;  /* 0x00000006341c3981 */ /* 0x000ea8000c1e1d00 */
[----:B------:R-:W2:Y:S04]  /*09b0*/  @P3 LDG.E.128 R32, desc[UR6][R50.64] ;  /* 0x0000000632203981 */ /* 0x000ea8000c1e1d00 */
[----:B------:R-:W2:Y:S04]  /*09c0*/  @P0 LDG.E.128 R36, desc[UR6][R10.64] ;  /* 0x000000060a240981 */ /* 0x000ea8000c1e1d00 */
[----:B------:R0:W2:Y:S01]  /*09d0*/  @P0 LDG.E.128 R40, desc[UR6][R54.64] ;  /* 0x0000000636280981 */ /* 0x0000a2000c1e1d00 */
[----:B------:R-:W-:-:S04]  /*09e0*/  ISETP.GT.AND P0, PT, R0, 0x3f, PT ;  /* 0x0000003f0000780c */ /* 0x000fc80003f04270 */
[----:B------:R-:W-:-:S13]  /*09f0*/  ISETP.GE.OR P2, PT, R0, R3, P0 ;  /* 0x000000030000720c */ /* 0x000fda0000746670 */
[----:B0-----:R-:W-:Y:S02]  /*0a00*/  @!P2 SHF.R.S32.HI R55, RZ, 0x1f, R0 ;  /* 0x0000001fff37a819 */ /* 0x001fe40000011400 */
[----:B---3--:R-:W-:Y:S02]  /*0a10*/  LOP3.LUT R48, R16, 0xffff0000, RZ, 0xc0, !PT ;  /* 0xffff000010307812 */ /* 0x008fe400078ec0ff */
[C---:B----4-:R-:W-:Y:S01]  /*0a20*/  LOP3.LUT R7, R12.reuse, 0xffff0000, RZ, 0xc0, !PT ;  /* 0xffff00000c077812 */ /* 0x050fe200078ec0ff */
[----:B------:R-:W-:Y:S01]  /*0a30*/  IMAD.U32 R12, R12, 0x10000, RZ ;  /* 0x000100000c0c7824 */ /* 0x000fe200078e00ff */
[----:B------:R-:W-:-:S03]  /*0a40*/  SHF.L.U32 R9, R16, 0x10, RZ ;  /* 0x0000001010097819 */ /* 0x000fc600000006ff */
[----:B------:R-:W-:Y:S02]  /*0a50*/  FMUL.FTZ R51, R7, R48 ;  /* 0x0000003007337220 */ /* 0x000fe40000410000 */
[----:B------:R-:W0:Y:S01]  /*0a60*/  @!P2 LDC.64 R48, c[0x0][0x290] ;  /* 0x0000a400ff30ab82 */ /* 0x000e220000000a00 */
[----:B------:R-:W-:Y:S01]  /*0a70*/  SHF.L.U32 R10, R17, 0x10, RZ ;  /* 0x00000010110a7819 */ /* 0x000fe200000006ff */
[C---:B------:R-:W-:Y:S02]  /*0a80*/  IMAD.U32 R7, R13.reuse, 0x10000, RZ ;  /* 0x000100000d077824 */ /* 0x040fe400078e00ff */
[----:B------:R-:W-:Y:S01]  /*0a90*/  FFMA.FTZ R16, R12, R9, R51 ;  /* 0x000000090c107223 */ /* 0x000fe20000010033 */
[----:B------:R-:W-:Y:S02]  /*0aa0*/  LOP3.LUT R13, R13, 0xffff0000, RZ, 0xc0, !PT ;  /* 0xffff00000d0d7812 */ /* 0x000fe400078ec0ff */
[----:B------:R-:W-:Y:S01]  /*0ab0*/  LOP3.LUT R12, R17, 0xffff0000, RZ, 0xc0, !PT ;  /* 0xffff0000110c7812 */ /* 0x000fe200078ec0ff */
[----:B------:R-:W-:Y:S01]  /*0ac0*/  FFMA.FTZ R16, R7, R10, R16 ;  /* 0x0000000a07107223 */ /* 0x000fe20000010010 */
[----:B------:R-:W-:Y:S01]  /*0ad0*/  SHF.L.U32 R11, R18, 0x10, RZ ;  /* 0x00000010120b7819 */ /* 0x000fe200000006ff */
[----:B------:R-:W-:-:S02]  /*0ae0*/  IMAD.U32 R10, R14, 0x10000, RZ ;  /* 0x000100000e0a7824 */ /* 0x000fc400078e00ff */
[----:B------:R-:W-:Y:S01]  /*0af0*/  FFMA.FTZ R13, R13, R12, R16 ;  /* 0x0000000c0d0d7223 */ /* 0x000fe20000010010 */
[C---:B------:R-:W-:Y:S01]  /*0b00*/  IMAD.U32 R9, R15.reuse, 0x10000, RZ ;  /* 0x000100000f097824 */ /* 0x040fe200078e00ff */
[----:B------:R-:W-:Y:S02]  /*0b10*/  LOP3.LUT R7, R15, 0xffff0000, RZ, 0xc0, !PT ;  /* 0xffff00000f077812 */ /* 0x000fe400078ec0ff */
[----:B------:R-:W-:Y:S01]  /*0b20*/  FFMA.FTZ R51, R10, R11, R13 ;  /* 0x0000000b0a337223 */ /* 0x000fe2000001000d */
[----:B------:R-:W-:Y:S01]  /*0b30*/  LOP3.LUT R10, R20, 0xffff0000, RZ, 0xc0, !PT ;  /* 0xffff0000140a7812 */ /* 0x000fe200078ec0ff */
[----:B------:R-:W1:Y:S01]  /*0b40*/  @!P2 LDC.64 R12, c[0x0][0x298] ;  /* 0x0000a600ff0cab82 */ /* 0x000e620000000a00 */
[C---:B------:R-:W-:Y:S01]  /*0b50*/  LOP3.LUT R15, R24.reuse, 0xffff0000, RZ, 0xc0, !PT ;  /* 0xffff0000180f7812 */ /* 0x040fe200078ec0ff */
[----:B------:R-:W-:Y:S01]  /*0b60*/  IMAD.U32 R11, R24, 0x10000, RZ ;  /* 0x00010000180b7824 */ /* 0x000fe200078e00ff */
[----:B------:R-:W-:-:S03]  /*0b70*/  SHF.L.U32 R20, R20, 0x10, RZ ;  /* 0x0000001014147819 */ /* 0x000fc600000006ff */
[----:B------:R-:W-:Y:S01]  /*0b80*/  FMUL.FTZ R53, R10, R15 ;  /* 0x0000000f0a357220 */ /* 0x000fe20000410000 */
[----:B0-----:R-:W-:Y:S01]  /*0b90*/  @!P2 IMAD R10, R48, UR10, RZ ;  /* 0x0000000a300aac24 */ /* 0x001fe2000f8e02ff */
[----:B------:R-:W-:Y:S02]  /*0ba0*/  LOP3.LUT R16, R14, 0xffff0000, RZ, 0xc0, !PT ;  /* 0xffff00000e107812 */ /* 0x000fe400078ec0ff */
[----:B------:R-:W-:Y:S01]  /*0bb0*/  FFMA.FTZ R50, R20, R11, R53 ;  /* 0x0000000b14327223 */ /* 0x000fe20000010035 */
[----:B------:R-:W-:Y:S02]  /*0bc0*/  @!P2 IMAD R49, R49, UR8, R10 ;  /* 0x000000083131ac24 */ /* 0x000fe4000f8e020a */
[----:B------:R-:W0:Y:S01]  /*0bd0*/  @!P2 LDC.64 R10, c[0x0][0x288] ;  /* 0x0000a200ff0aab82 */ /* 0x000e220000000a00 */
[----:B------:R-:W-:Y:S02]  /*0be0*/  @!P2 IADD3 R14, P3, R44, R0, RZ ;  /* 0x000000002c0ea210 */ /* 0x000fe40007f7e0ff */
[----:B------:R-:W-:-:S02]  /*0bf0*/  LOP3.LUT R17, R18, 0xffff0000, RZ, 0xc0, !PT ;  /* 0xffff000012117812 */ /* 0x000fc400078ec0ff */
[----:B------:R-:W-:Y:S01]  /*0c00*/  @!P2 LEA.HI.X.SX32 R15, R44, R55, 0x1, P3 ;  /* 0x000000372c0fa211 */ /* 0x000fe200018f0eff */
[----:B------:R-:W-:Y:S02]  /*0c10*/  IMAD.U32 R18, R25, 0x10000, RZ ;  /* 0x0001000019127824 */ /* 0x000fe400078e00ff */
[----:B------:R-:W-:Y:S01]  /*0c20*/  FFMA.FTZ R16, R16, R17, R51 ;  /* 0x0000001110107223 */ /* 0x000fe20000010033 */
[----:B------:R-:W-:Y:S01]  /*0c30*/  SHF.L.U32 R17, R21, 0x10, RZ ;  /* 0x0000001015117819 */ /* 0x000fe200000006ff */
[----:B------:R-:W-:Y:S01]  /*0c40*/  @!P2 IMAD.WIDE.U32 R14, R48, UR8, R14 ;  /* 0x00000008300eac25 */ /* 0x000fe2000f8e000e */
[----:B------:R-:W-:Y:S02]  /*0c50*/  SHF.L.U32 R24, R19, 0x10, RZ ;  /* 0x0000001013187819 */ /* 0x000fe400000006ff */
[----:B------:R-:W-:Y:S01]  /*0c60*/  LOP3.LUT R21, R21, 0xffff0000, RZ, 0xc0, !PT ;  /* 0xffff000015157812 */ /* 0x000fe200078ec0ff */
[----:B-1----:R-:W-:Y:S01]  /*0c70*/  @!P2 IMAD R48, R12, UR11, RZ ;  /* 0x0000000b0c30ac24 */ /* 0x002fe2000f8e02ff */
[----:B------:R-:W-:Y:S01]  /*0c80*/  LOP3.LUT R20, R25, 0xffff0000, RZ, 0xc0, !PT ;  /* 0xffff000019147812 */ /* 0x000fe200078ec0ff */
[----:B------:R-:W-:Y:S01]  /*0c90*/  FFMA.FTZ R50, R17, R18, R50 ;  /* 0x0000001211327223 */ /* 0x000fe20000010032 */
[----:B------:R-:W-:-:S02]  /*0ca0*/  @!P2 IMAD.IADD R15, R15, 0x1, R49 ;  /* 0x000000010f0fa824 */ /* 0x000fc400078e0231 */
[----:B------:R-:W-:Y:S01]  /*0cb0*/  FFMA.FTZ R24, R9, R24, R16 ;  /* 0x0000001809187223 */ /* 0x000fe20000010010 */
[----:B------:R-:W-:Y:S01]  /*0cc0*/  SHF.L.U32 R9, R22, 0x10, RZ ;  /* 0x0000001016097819 */ /* 0x000fe200000006ff */
[----:B------:R-:W-:Y:S02]  /*0cd0*/  @!P2 IMAD R17, R13, UR9, R48 ;  /* 0x000000090d11ac24 */ /* 0x000fe4000f8e0230 */
[----:B------:R-:W-:Y:S01]  /*0ce0*/  FFMA.FTZ R20, R21, R20, R50 ;  /* 0x0000001415147223 */ /* 0x000fe20000010032 */
[----:B------:R-:W-:Y:S02]  /*0cf0*/  IMAD.U32 R16, R26, 0x10000, RZ ;  /* 0x000100001a107824 */ /* 0x000fe400078e00ff */
[----:B------:R-:W-:Y:S01]  /*0d00*/  @!P2 IMAD.WIDE.U32 R12, R12, UR9, R14 ;  /* 0x000000090c0cac25 */ /* 0x000fe2000f8e000e */
[----:B------:R-:W-:-:S03]  /*0d10*/  LOP3.LUT R22, R22, 0xffff0000, RZ, 0xc0, !PT ;  /* 0xffff000016167812 */ /* 0x000fc600078ec0ff */
[----:B------:R-:W-:Y:S01]  /*0d20*/  FFMA.FTZ R9, R9, R16, R20 ;  /* 0x0000001009097223 */ /* 0x000fe20000010014 */
[----:B------:R-:W-:Y:S02]  /*0d30*/  LOP3.LUT R15, R26, 0xffff0000, RZ, 0xc0, !PT ;  /* 0xffff00001a0f7812 */ /* 0x000fe400078ec0ff */
[----:B------:R-:W-:Y:S02]  /*0d40*/  @!P2 IADD3 R13, R13, R17, RZ ;  /* 0x000000110d0da210 */ /* 0x000fe40007ffe0ff */
[----:B0-----:R-:W-:Y:S02]  /*0d50*/  @!P2 LEA R14, P3, R12, R10, 0x2 ;  /* 0x0000000a0c0ea211 */ /* 0x001fe400078610ff */
[----:B------:R-:W-:Y:S01]  /*0d60*/  LOP3.LUT R18, R19, 0xffff0000, RZ, 0xc0, !PT ;  /* 0xffff000013127812 */ /* 0x000fe200078ec0ff */
[----:B------:R-:W-:Y:S01]  /*0d70*/  FFMA.FTZ R22, R22, R15, R9 ;  /* 0x0000000f16167223 */ /* 0x000fe20000010009 */
[----:B------:R-:W-:Y:S01]  /*0d80*/  IMAD.MOV.U32 R17, RZ, RZ, 0x7f800000 ;  /* 0x7f800000ff117424 */ /* 0x000fe200078e00ff */
[----:B------:R-:W-:-:S02]  /*0d90*/  @!P2 LEA.HI.X R15, R12, R11, R13, 0x2, P3 ;  /* 0x0000000b0c0fa211 */ /* 0x000fc400018f140d */
[----:B------:R-:W-:Y:S01]  /*0da0*/  FFMA.FTZ R7, R7, R18, R24 ;  /* 0x0000001207077223 */ /* 0x000fe20000010018 */
[----:B------:R-:W-:Y:S01]  /*0db0*/  SHF.L.U32 R16, R27, 0x10, RZ ;  /* 0x000000101b107819 */ /* 0x000fe200000006ff */
[----:B------:R-:W-:Y:S01]  /*0dc0*/  IMAD.U32 R9, R23, 0x10000, RZ ;  /* 0x0001000017097824 */ /* 0x000fe200078e00ff */
[----:B------:R0:W5:Y:S01]  /*0dd0*/  @!P2 LDG.E R17, desc[UR6][R14.64] ;  /* 0x000000060e11a981 */ /* 0x000162000c1e1900 */
[----:B------:R-:W-:Y:S02]  /*0de0*/  LOP3.LUT R10, R27, 0xffff0000, RZ, 0xc0, !PT ;  /* 0xffff00001b0a7812 */ /* 0x000fe400078ec0ff */
[----:B------:R-:W-:Y:S01]  /*0df0*/  FFMA.FTZ R12, R9, R16, R22 ;  /* 0x00000010090c7223 */ /* 0x000fe20000010016 */
[C---:B--2---:R-:W-:Y:S02]  /*0e00*/  SHF.L.U32 R18, R28.reuse, 0x10, RZ ;  /* 0x000000101c127819 */ /* 0x044fe400000006ff */
[----:B------:R-:W-:Y:S02]  /*0e10*/  LOP3.LUT R28, R28, 0xffff0000, RZ, 0xc0, !PT ;  /* 0xffff00001c1c7812 */ /* 0x000fe400078ec0ff */
[----:B------:R-:W-:-:S02]  /*0e20*/  LOP3.LUT R25, R32, 0xffff0000, RZ, 0xc0, !PT ;  /* 0xffff000020197812 */ /* 0x000fc400078ec0ff */
[----:B------:R-:W-:Y:S02]  /*0e30*/  SHF.L.U32 R21, R32, 0x10, RZ ;  /* 0x0000001020157819 */ /* 0x000fe400000006ff */
[----:B0-----:R-:W-:Y:S01]  /*0e40*/  LOP3.LUT R15, R36, 0xffff0000, RZ, 0xc0, !PT ;  /* 0xffff0000240f7812 */ /* 0x001fe200078ec0ff */
[----:B------:R-:W-:Y:S01]  /*0e50*/  FMUL.FTZ R27, R28, R25 ;  /* 0x000000191c1b7220 */ /* 0x000fe20000410000 */
[C---:B------:R-:W-:Y:S01]  /*0e60*/  LOP3.LUT R20, R40.reuse, 0xffff0000, RZ, 0xc0, !PT ;  /* 0xffff000028147812 */ /* 0x040fe200078ec0ff */
[C---:B------:R-:W-:Y:S01]  /*0e70*/  IMAD.U32 R22, R33.reuse, 0x10000, RZ ;  /* 0x0001000021167824 */ /* 0x040fe200078e00ff */
[----:B------:R-:W-:Y:S01]  /*0e80*/  LOP3.LUT R24, R33, 0xffff0000, RZ, 0xc0, !PT ;  /* 0xffff000021187812 */ /* 0x000fe200078ec0ff */
[----:B------:R-:W-:Y:S01]  /*0e90*/  IMAD.U32 R25, R40, 0x10000, RZ ;  /* 0x0001000028197824 */ /* 0x000fe200078e00ff */
[----:B------:R-:W-:Y:S01]  /*0ea0*/  SHF.L.U32 R36, R36, 0x10, RZ ;  /* 0x0000001024247819 */ /* 0x000fe200000006ff */
[----:B------:R-:W-:Y:S01]  /*0eb0*/  FMUL.FTZ R33, R15, R20 ;  /* 0x000000140f217220 */ /* 0x000fe20000410000 */
[----:B------:R-:W-:-:S02]  /*0ec0*/  IMAD.U32 R19, R29, 0x10000, RZ ;  /* 0x000100001d137824 */ /* 0x000fc400078e00ff */
[----:B------:R-:W-:Y:S01]  /*0ed0*/  FFMA.FTZ R20, R18, R21, R27 ;  /* 0x0000001512147223 */ /* 0x000fe2000001001b */
[----:B------:R-:W-:Y:S01]  /*0ee0*/  SHF.L.U32 R15, R37, 0x10, RZ ;  /* 0x00000010250f7819 */ /* 0x000fe200000006ff */
[----:B------:R-:W-:Y:S02]  /*0ef0*/  IMAD.U32 R18, R41, 0x10000, RZ ;  /* 0x0001000029127824 */ /* 0x000fe400078e00ff */
[----:B------:R-:W-:Y:S01]  /*0f00*/  FFMA.FTZ R36, R36, R25, R33 ;  /* 0x0000001924247223 */ /* 0x000fe20000010021 */
[----:B------:R-:W-:Y:S01]  /*0f10*/  LOP3.LUT R29, R29, 0xffff0000, RZ, 0xc0, !PT ;  /* 0xffff00001d1d7812 */ /* 0x000fe200078ec0ff */
[----:B------:R-:W-:Y:S01]  /*0f20*/  FFMA.FTZ R22, R19, R22, R20 ;  /* 0x0000001613167223 */ /* 0x000fe20000010014 */
[----:B------:R-:W-:Y:S01]  /*0f30*/  LOP3.LUT R37, R37, 0xffff0000, RZ, 0xc0, !PT ;  /* 0xffff000025257812 */ /* 0x000fe200078ec0ff */
[----:B------:R-:W-:Y:S01]  /*0f40*/  FFMA.FTZ R36, R15, R18, R36 ;  /* 0x000000120f247223 */ /* 0x000fe20000010024 */
[----:B------:R-:W-:Y:S01]  /*0f50*/  LOP3.LUT R20, R41, 0xffff0000, RZ, 0xc0, !PT ;  /* 0xffff000029147812 */ /* 0x000fe200078ec0ff */
[----:B------:R-:W-:Y:S01]  /*0f60*/  FFMA.FTZ R22, R29, R24, R22 ;  /* 0x000000181d167223 */ /* 0x000fe20000010016 */
[----:B------:R-:W-:-:S02]  /*0f70*/  SHF.L.U32 R11, R30, 0x10, RZ ;  /* 0x000000101e0b7819 */ /* 0x000fc400000006ff */
[----:B------:R-:W-:Y:S01]  /*0f80*/  SHF.L.U32 R26, R34, 0x10, RZ ;  /* 0x00000010221a7819 */ /* 0x000fe200000006ff */
[----:B------:R-:W-:Y:S01]  /*0f90*/  IMAD.U32 R18, R42, 0x10000, RZ ;  /* 0x000100002a127824 */ /* 0x000fe200078e00ff */
[----:B------:R-:W-:Y:S01]  /*0fa0*/  SHF.L.U32 R15, R38, 0x10, RZ ;  /* 0x00000010260f7819 */ /* 0x000fe200000006ff */
[----:B------:R-:W-:Y:S01]  /*0fb0*/  FFMA.FTZ R20, R37, R20, R36 ;  /* 0x0000001425147223 */ /* 0x000fe20000010024 */
[----:B------:R-:W-:Y:S01]  /*0fc0*/  LOP3.LUT R30, R30, 0xffff0000, RZ, 0xc0, !PT ;  /* 0xffff00001e1e7812 */ /* 0x000fe200078ec0ff */
[----:B------:R-:W-:Y:S01]  /*0fd0*/  FFMA.FTZ R11, R11, R26, R22 ;  /* 0x0000001a0b0b7223 */ /* 0x000fe20000010016 */
[----:B------:R-:W-:Y:S01]  /*0fe0*/  LOP3.LUT R13, R34, 0xffff0000, RZ, 0xc0, !PT ;  /* 0xffff0000220d7812 */ /* 0x000fe200078ec0ff */
[----:B------:R-:W-:Y:S01]  /*0ff0*/  FFMA.FTZ R15, R15, R18, R20 ;  /* 0x000000120f0f7223 */ /* 0x000fe20000010014 */
[----:B------:R-:W-:Y:S02]  /*1000*/  LOP3.LUT R38, R38, 0xffff0000, RZ, 0xc0, !PT ;  /* 0xffff000026267812 */ /* 0x000fe400078ec0ff */
[----:B------:R-:W-:Y:S01]  /*1010*/  LOP3.LUT R19, R42, 0xffff0000, RZ, 0xc0, !PT ;  /* 0xffff00002a137812 */ /* 0x000fe200078ec0ff */
[----:B------:R-:W-:-:S02]  /*1020*/  IMAD.U32 R9, R31, 0x10000, RZ ;  /* 0x000100001f097824 */ /* 0x000fc400078e00ff */
[----:B------:R-:W-:Y:S01]  /*1030*/  FFMA.FTZ R30, R30, R13, R11 ;  /* 0x0000000d1e1e7223 */ /* 0x000fe2000001000b */
[----:B------:R-:W-:Y:S01]  /*1040*/  IMAD.U32 R16, R35, 0x10000, RZ ;  /* 0x0001000023107824 */ /* 0x000fe200078e00ff */
[----:B------:R-:W-:Y:S01]  /*1050*/  SHF.L.U32 R11, R39, 0x10, RZ ;  /* 0x00000010270b7819 */ /* 0x000fe200000006ff */
[----:B------:R-:W-:Y:S02]  /*1060*/  IMAD.U32 R18, R43, 0x10000, RZ ;  /* 0x000100002b127824 */ /* 0x000fe400078e00ff */
[----:B------:R-:W-:Y:S01]  /*1070*/  FFMA.FTZ R38, R38, R19, R15 ;  /* 0x0000001326267223 */ /* 0x000fe2000001000f */
[----:B------:R-:W-:Y:S01]  /*1080*/  LOP3.LUT R23, R23, 0xffff0000, RZ, 0xc0, !PT ;  /* 0xffff000017177812 */ /* 0x000fe200078ec0ff */
[----:B------:R-:W-:Y:S01]  /*1090*/  FFMA.FTZ R30, R9, R16, R30 ;  /* 0x00000010091e7223 */ /* 0x000fe2000001001e */
[----:B------:R-:W-:Y:S01]  /*10a0*/  LOP3.LUT R31, R31, 0xffff0000, RZ, 0xc0, !PT ;  /* 0xffff00001f1f7812 */ /* 0x000fe200078ec0ff */
[----:B------:R-:W-:Y:S01]  /*10b0*/  FFMA.FTZ R18, R11, R18, R38 ;  /* 0x000000120b127223 */ /* 0x000fe20000010026 */
[----:B------:R-:W-:-:S02]  /*10c0*/  LOP3.LUT R14, R35, 0xffff0000, RZ, 0xc0, !PT ;  /* 0xffff0000230e7812 */ /* 0x000fc400078ec0ff */
[----:B------:R-:W-:Y:S02]  /*10d0*/  LOP3.LUT R39, R39, 0xffff0000, RZ, 0xc0, !PT ;  /* 0xffff000027277812 */ /* 0x000fe400078ec0ff */
[----:B------:R-:W-:Y:S01]  /*10e0*/  LOP3.LUT R16, R43, 0xffff0000, RZ, 0xc0, !PT ;  /* 0xffff00002b107812 */ /* 0x000fe200078ec0ff */
[----:B------:R-:W-:Y:S01]  /*10f0*/  FFMA.FTZ R12, R23, R10, R12 ;  /* 0x0000000a170c7223 */ /* 0x000fe2000001000c */
[----:B------:R-:W-:-:S03]  /*1100*/  FFMA.FTZ R30, R31, R14, R30 ;  /* 0x0000000e1f1e7223 */ /* 0x000fc6000001001e */
[----:B------:R-:W-:Y:S01]  /*1110*/  FFMA.FTZ R18, R39, R16, R18 ;  /* 0x0000001027127223 */ /* 0x000fe20000010012 */
[----:B------:R-:W0:Y:S04]  /*1120*/  SHFL.BFLY PT, R9, R12, 0x8, 0x1f ;  /* 0x0d001f000c097f89 */ /* 0x000e2800000e0000 */
[----:B------:R-:W1:Y:S04]  /*1130*/  SHFL.BFLY PT, R10, R7, 0x8, 0x1f ;  /* 0x0d001f00070a7f89 */ /* 0x000e6800000e0000 */
[----:B------:R-:W2:Y:S04]  /*1140*/  SHFL.BFLY PT, R13, R30, 0x8, 0x1f ;  /* 0x0d001f001e0d7f89 */ /* 0x000ea800000e0000 */
[----:B------:R-:W3:Y:S01]  /*1150*/  SHFL.BFLY PT, R19, R18, 0x8, 0x1f ;  /* 0x0d001f0012137f89 */ /* 0x000ee200000e0000 */
[----:B0-----:R-:W-:Y:S01]  /*1160*/  FADD.FTZ R11, R12, R9 ;  /* 0x000000090c0b7221 */ /* 0x001fe20000010000 */
[----:B-1----:R-:W-:Y:S01]  /*1170*/  FADD.FTZ R10, R7, R10 ;  /* 0x0000000a070a7221 */ /* 0x002fe20000010000 */
[----:B--2---:R-:W-:Y:S01]  /*1180*/  FADD.FTZ R15, R30, R13 ;  /* 0x0000000d1e0f7221 */ /* 0x004fe20000010000 */
[----:B---3--:R-:W-:-:S02]  /*1190*/  FADD.FTZ R20, R18, R19 ;  /* 0x0000001312147221 */ /* 0x008fc40000010000 */
        /* <DEDUP_REMOVED lines=16> */
[----:B------:R-:W0:Y:S01]  /*12a0*/  SHFL.BFLY PT, R16, R15, 0x1, 0x1f ;  /* 0x0c201f000f107f89 */ /* 0x000e2200000e0000 */
[----:B------:R-:W1:Y:S03]  /*12b0*/  LDC.64 R12, c[0x0][0x2d0] ;  /* 0x0000b400ff0c7b82 */ /* 0x000e660000000a00 */
[----:B------:R-:W2:Y:S04]  /*12c0*/  SHFL.BFLY PT, R14, R7, 0x1, 0x1f ;  /* 0x0c201f00070e7f89 */ /* 0x000ea800000e0000 */
[----:B------:R-:W3:Y:S01]  /*12d0*/  SHFL.BFLY PT, R20, R19, 0x1, 0x1f ;  /* 0x0c201f0013147f89 */ /* 0x000ee200000e0000 */
[----:B------:R-:W4:Y:S03]  /*12e0*/  LDC.64 R10, c[0x0][0x2d8] ;  /* 0x0000b600ff0a7b82 */ /* 0x000f260000000a00 */
[----:B------:R-:W3:Y:S01]  /*12f0*/  SHFL.BFLY PT, R9, R22, 0x1, 0x1f ;  /* 0x0c201f0016097f89 */ /* 0x000ee200000e0000 */
[----:B------:R-:W-:Y:S01]  /*1300*/  ISETP.NE.AND P2, PT, R5, RZ, PT ;  /* 0x000000ff0500720c */ /* 0x000fe20003f45270 */
[----:B------:R-:W-:Y:S01]  /*1310*/  BSSY B0, `(.L_x_56) ;  /* 0x0000022000007945 */ /* 0x000fe20003800000 */
[----:B------:R-:W-:Y:S01]  /*1320*/  SHF.L.U32 R21, R0, 0x2, RZ ;  /* 0x0000000200157819 */ /* 0x000fe200000006ff */
[----:B0-----:R-:W-:Y:S01]  /*1330*/  FADD.FTZ R27, R15, R16 ;  /* 0x000000100f1b7221 */ /* 0x001fe20000010000 */
[----:B------:R-:W-:-:S02]  /*1340*/  IMAD.SHL.U32 R16, R2, 0x2000, RZ ;  /* 0x0000200002107824 */ /* 0x000fc400078e00ff */
[----:B--2---:R-:W-:Y:S01]  /*1350*/  FADD.FTZ R26, R7, R14 ;  /* 0x0000000e071a7221 */ /* 0x004fe20000010000 */
[----:B---3--:R-:W-:Y:S01]  /*1360*/  FADD.FTZ R20, R19, R20 ;  /* 0x0000001413147221 */ /* 0x008fe20000010000 */
[----:B------:R-:W-:-:S05]  /*1370*/  FADD.FTZ R9, R22, R9 ;  /* 0x0000000916097221 */ /* 0x000fca0000010000 */
[----:B------:R-:W-:Y:S05]  /*1380*/  @P2 BRA `(.L_x_57) ;  /* 0x0000000000682947 */ /* 0x000fea0003800000 */
[----:B------:R-:W0:Y:S01]  /*1390*/  LDC.64 R22, c[0x0][0x278] ;  /* 0x00009e00ff167b82 */ /* 0x000e220000000a00 */
[----:B------:R-:W-:Y:S01]  /*13a0*/  SHF.R.S32.HI R45, RZ, 0x1f, R44 ;  /* 0x0000001fff2d7819 */ /* 0x000fe2000001142c */
[----:B------:R-:W-:Y:S01]  /*13b0*/  ULDC.64 UR12, c[0x0][0x260] ;  /* 0x00009800000c7ab9 */ /* 0x000fe20000000a00 */
[-C--:B------:R-:W-:Y:S02]  /*13c0*/  ISETP.GE.AND P4, PT, R4, R3.reuse, PT ;  /* 0x000000030400720c */ /* 0x080fe40003f86270 */
[----:B------:R-:W-:-:S03]  /*13d0*/  ISETP.GE.AND P3, PT, R6, R3, PT ;  /* 0x000000030600720c */ /* 0x000fc60003f66270 */
[----:B------:R-:W2:Y:S01]  /*13e0*/  LDC.64 R24, c[0x0][0x280] ;  /* 0x0000a000ff187b82 */ /* 0x000ea20000000a00 */
[C---:B0-----:R-:W-:Y:S02]  /*13f0*/  IMAD R18, R22.reuse, UR10, RZ ;  /* 0x0000000a16127c24 */ /* 0x041fe4000f8e02ff */
[----:B------:R-:W-:-:S04]  /*1400*/  IMAD.WIDE.U32 R14, R22, UR8, R44 ;  /* 0x00000008160e7c25 */ /* 0x000fc8000f8e002c */
[----:B------:R-:W-:Y:S02]  /*1410*/  IMAD R5, R23, UR8, R18 ;  /* 0x0000000817057c24 */ /* 0x000fe4000f8e0212 */
[----:B--2---:R-:W-:-:S03]  /*1420*/  IMAD R18, R24, UR11, RZ ;  /* 0x0000000b18127c24 */ /* 0x004fc6000f8e02ff */
[----:B------:R-:W-:Y:S01]  /*1430*/  IADD3 R15, R15, R5, RZ ;  /* 0x000000050f0f7210 */ /* 0x000fe20007ffe0ff */
[----:B------:R-:W-:Y:S02]  /*1440*/  IMAD R7, R25, UR9, R18 ;  /* 0x0000000919077c24 */ /* 0x000fe4000f8e0212 */
[----:B------:R-:W-:-:S03]  /*1450*/  IMAD.WIDE.U32 R14, R24, UR9, R14 ;  /* 0x00000009180e7c25 */ /* 0x000fc6000f8e000e */
[----:B------:R-:W-:-:S04]  /*1460*/  IADD3 R5, P2, R46, R14, RZ ;  /* 0x0000000e2e057210 */ /* 0x000fc80007f5e0ff */
[----:B------:R-:W-:Y:S02]  /*1470*/  IADD3.X R46, R47, R15, R7, P2, !PT ;  /* 0x0000000f2f2e7210 */ /* 0x000fe400017fe407 */
[C---:B------:R-:W-:Y:S02]  /*1480*/  LEA R14, P5, R5.reuse, UR12, 0x2 ;  /* 0x0000000c050e7c11 */ /* 0x040fe4000f8a10ff */
[----:B------:R-:W-:Y:S02]  /*1490*/  ISETP.GE.AND P2, PT, R8, R3, PT ;  /* 0x000000030800720c */ /* 0x000fe40003f46270 */
[----:B------:R-:W-:Y:S02]  /*14a0*/  LEA.HI.X R15, R5, UR13, R46, 0x2, P5 ;  /* 0x0000000d050f7c11 */ /* 0x000fe4000a8f142e */
[----:B------:R-:W-:Y:S02]  /*14b0*/  FSEL R3, R26, RZ, !P1 ;  /* 0x000000ff1a037208 */ /* 0x000fe40004800000 */
[----:B------:R-:W-:-:S02]  /*14c0*/  FSEL R5, R27, RZ, !P4 ;  /* 0x000000ff1b057208 */ /* 0x000fc40006000000 */
[----:B------:R-:W-:Y:S01]  /*14d0*/  FSEL R7, R20, RZ, !P3 ;  /* 0x000000ff14077208 */ /* 0x000fe20005800000 */
[----:B------:R0:W-:Y:S01]  /*14e0*/  STG.E desc[UR6][R14.64], R3 ;  /* 0x000000030e007986 */ /* 0x0001e2000c101906 */
[----:B------:R-:W-:-:S03]  /*14f0*/  FSEL R9, R9, RZ, !P2 ;  /* 0x000000ff09097208 */ /* 0x000fc60005000000 */
[----:B------:R0:W-:Y:S04]  /*1500*/  STG.E desc[UR6][R14.64+0x40], R5 ;  /* 0x000040050e007986 */ /* 0x0001e8000c101906 */
[----:B------:R0:W-:Y:S04]  /*1510*/  STG.E desc[UR6][R14.64+0x80], R7 ;  /* 0x000080070e007986 */ /* 0x0001e8000c101906 */
[----:B------:R0:W-:Y:S02]  /*1520*/  STG.E desc[UR6][R14.64+0xc0], R9 ;  /* 0x0000c0090e007986 */ /* 0x0001e4000c101906 */
.L_x_57:
[----:B------:R-:W-:Y:S05]  /*1530*/  BSYNC B0 ;  /* 0x0000000000007941 */ /* 0x000fea0003800000 */
.L_x_56:
[----:B------:R-:W-:Y:S01]  /*1540*/  UIADD3 UR4, UR4, 0x3f, URZ ;  /* 0x0000003f04047890 */ /* 0x000fe2000fffe03f */
[----:B0-----:R-:W-:Y:S01]  /*1550*/  SHF.R.S32.HI R3, RZ, 0x1f, R21 ;  /* 0x0000001fff037819 */ /* 0x001fe20000011415 */
[----:B-1----:R-:W-:Y:S01]  /*1560*/  IMAD R6, R12, UR10, RZ ;  /* 0x0000000a0c067c24 */ /* 0x002fe2000f8e02ff */
[C---:B------:R-:W-:Y:S01]  /*1570*/  IADD3 R4, P1, R16.reuse, R21, RZ ;  /* 0x0000001510047210 */ /* 0x040fe20007f3e0ff */
[----:B------:R-:W-:Y:S01]  /*1580*/  USHF.R.S32.HI UR5, URZ, 0x1f, UR4 ;  /* 0x0000001f3f057899 */ /* 0x000fe20008011404 */
[----:B------:R-:W-:Y:S02]  /*1590*/  BSSY B0, `(.L_x_58) ;  /* 0x0000022000007945 */ /* 0x000fe40003800000 */
[----:B------:R-:W-:Y:S01]  /*15a0*/  LEA.HI.X.SX32 R5, R16, R3, 0x1, P1 ;  /* 0x0000000310057211 */ /* 0x000fe200008f0eff */
[----:B------:R-:W-:Y:S01]  /*15b0*/  ULEA.HI UR5, UR5, UR4, URZ, 0x6 ;  /* 0x0000000405057291 */ /* 0x000fe2000f8f303f */
[----:B------:R-:W-:-:S03]  /*15c0*/  IMAD R3, R13, UR8, R6 ;  /* 0x000000080d037c24 */ /* 0x000fc6000f8e0206 */
[----:B------:R-:W-:Y:S01]  /*15d0*/  ULOP3.LUT UR5, UR5, 0xffffffc0, URZ, 0xc0, !UPT ;  /* 0xffffffc005057892 */ /* 0x000fe2000f8ec03f */
[----:B------:R-:W-:-:S04]  /*15e0*/  IMAD.WIDE.U32 R12, R12, UR8, R4 ;  /* 0x000000080c0c7c25 */ /* 0x000fc8000f8e0004 */
[----:B------:R-:W-:Y:S01]  /*15f0*/  IMAD.IADD R13, R13, 0x1, R3 ;  /* 0x000000010d0d7824 */ /* 0x000fe200078e0203 */
[----:B------:R-:W-:Y:S01]  /*1600*/  IADD3 R3, -R44, UR5, RZ ;  /* 0x000000052c037c10 */ /* 0x000fe2000fffe1ff */
[----:B----4-:R-:W-:-:S03]  /*1610*/  IMAD R4, R10, UR11, RZ ;  /* 0x0000000b0a047c24 */ /* 0x010fc6000f8e02ff */
[----:B------:R-:W-:Y:S01]  /*1620*/  ISETP.GE.OR P0, PT, R0, R3, P0 ;  /* 0x000000030000720c */ /* 0x000fe20000706670 */
[----:B------:R-:W-:Y:S02]  /*1630*/  IMAD R9, R11, UR9, R4 ;  /* 0x000000090b097c24 */ /* 0x000fe4000f8e0204 */
[----:B------:R-:W-:-:S05]  /*1640*/  IMAD.WIDE.U32 R10, R10, UR9, R12 ;  /* 0x000000090a0a7c25 */ /* 0x000fca000f8e000c */
[----:B------:R-:W-:-:S05]  /*1650*/  IADD3 R9, R11, R9, RZ ;  /* 0x000000090b097210 */ /* 0x000fca0007ffe0ff */
[----:B------:R-:W-:Y:S05]  /*1660*/  @P0 BRA `(.L_x_59) ;  /* 0x0000000000500947 */ /* 0x000fea0003800000 */
[----:B------:R-:W0:Y:S01]  /*1670*/  LDC.64 R12, c[0x0][0x2a8] ;  /* 0x0000aa00ff0c7b82 */ /* 0x000e220000000a00 */
[----:B------:R-:W-:Y:S01]  /*1680*/  SHF.R.S32.HI R3, RZ, 0x1f, R0 ;  /* 0x0000001fff037819 */ /* 0x000fe20000011400 */
[----:B------:R-:W-:Y:S01]  /*1690*/  ULDC.64 UR4, c[0x0][0x2a0] ;  /* 0x0000a80000047ab9 */ /* 0x000fe20000000a00 */
[----:B------:R-:W-:-:S04]  /*16a0*/  IADD3 R4, P0, R44, R0, RZ ;  /* 0x000000002c047210 */ /* 0x000fc80007f1e0ff */
[----:B------:R-:W-:Y:S01]  /*16b0*/  LEA.HI.X.SX32 R5, R44, R3, 0x1, P0 ;  /* 0x000000032c057211 */ /* 0x000fe200000f0eff */
[----:B------:R-:W1:Y:S01]  /*16c0*/  LDC.64 R14, c[0x0][0x2b0] ;  /* 0x0000ac00ff0e7b82 */ /* 0x000e620000000a00 */
[----:B-----5:R-:W-:Y:S01]  /*16d0*/  FSETP.NEU.FTZ.AND P0, PT, R17, -INF , PT ;  /* 0xff8000001100780b */ /* 0x020fe20003f1d000 */
[C---:B0-----:R-:W-:Y:S02]  /*16e0*/  IMAD R6, R12.reuse, UR10, RZ ;  /* 0x0000000a0c067c24 */ /* 0x041fe4000f8e02ff */
[----:B------:R-:W-:-:S04]  /*16f0*/  IMAD.WIDE.U32 R4, R12, UR8, R4 ;  /* 0x000000080c047c25 */ /* 0x000fc8000f8e0004 */
[----:B------:R-:W-:Y:S02]  /*1700*/  IMAD R3, R13, UR8, R6 ;  /* 0x000000080d037c24 */ /* 0x000fe4000f8e0206 */
[C---:B-1----:R-:W-:Y:S02]  /*1710*/  IMAD R6, R14.reuse, UR11, RZ ;  /* 0x0000000b0e067c24 */ /* 0x042fe4000f8e02ff */
[----:B------:R-:W-:Y:S02]  /*1720*/  IMAD.IADD R5, R5, 0x1, R3 ;  /* 0x0000000105057824 */ /* 0x000fe400078e0203 */
[----:B------:R-:W-:Y:S01]  /*1730*/  FMUL.FTZ R3, R17, 1.4426950216293334961 ;  /* 0x3fb8aa3b11037820 */ /* 0x000fe20000410000 */
[----:B------:R-:W-:Y:S02]  /*1740*/  IMAD R7, R15, UR9, R6 ;  /* 0x000000090f077c24 */ /* 0x000fe4000f8e0206 */
[----:B------:R-:W-:Y:S02]  /*1750*/  IMAD.WIDE.U32 R4, R14, UR9, R4 ;  /* 0x000000090e047c25 */ /* 0x000fe4000f8e0004 */
[----:B------:R-:W-:-:S03]  /*1760*/  FSEL R3, R3, RZ, P0 ;  /* 0x000000ff03037208 */ /* 0x000fc60000000000 */
[----:B------:R-:W-:Y:S02]  /*1770*/  IADD3 R5, R5, R7, RZ ;  /* 0x0000000705057210 */ /* 0x000fe40007ffe0ff */
[----:B------:R-:W-:-:S04]  /*1780*/  LEA R6, P1, R4, UR4, 0x2 ;  /* 0x0000000404067c11 */ /* 0x000fc8000f8210ff */
[----:B------:R-:W-:-:S05]  /*1790*/  LEA.HI.X R7, R4, UR5, R5, 0x2, P1 ;  /* 0x0000000504077c11 */ /* 0x000fca00088f1405 */
[----:B------:R0:W-:Y:S04]  /*17a0*/  STG.E desc[UR6][R6.64], R3 ;  /* 0x0000000306007986 */ /* 0x0001e8000c101906 */
.L_x_59:
[----:B------:R-:W-:Y:S05]  /*17b0*/  BSYNC B0 ;  /* 0x0000000000007941 */ /* 0x000fea0003800000 */
.L_x_58:
[----:B------:R-:W-:Y:S01]  /*17c0*/  ULDC.64 UR12, c[0x0][0x2e8] ;  /* 0x0000ba00000c7ab9 */ /* 0x000fe20000000a00 */
[----:B------:R-:W-:Y:S01]  /*17d0*/  ULDC.64 UR4, c[0x0][0x2b8] ;  /* 0x0000ae0000047ab9 */ /* 0x000fe20000000a00 */
[----:B------:R-:W-:Y:S02]  /*17e0*/  ISETP.NE.U32.AND P0, PT, RZ, UR12, PT ;  /* 0x0000000cff007c0c */ /* 0x000fe4000bf05070 */
[C---:B------:R-:W-:Y:S02]  /*17f0*/  LEA R4, P1, R10.reuse, UR4, 0x2 ;  /* 0x000000040a047c11 */ /* 0x040fe4000f8210ff */
[----:B------:R-:W-:Y:S02]  /*1800*/  ISETP.NE.AND.EX P0, PT, RZ, UR13, PT, P0 ;  /* 0x0000000dff007c0c */ /* 0x000fe4000bf05300 */
[----:B------:R-:W-:Y:S02]  /*1810*/  LEA.HI.X R5, R10, UR5, R9, 0x2, P1 ;  /* 0x000000050a057c11 */ /* 0x000fe400088f1409 */
[----:B------:R-:W-:-:S03]  /*1820*/  ISETP.NE.OR P0, PT, R0, RZ, !P0 ;  /* 0x000000ff0000720c */ /* 0x000fc60004705670 */
[----:B------:R1:W-:Y:S04]  /*1830*/  STG.E.128 desc[UR6][R4.64], RZ ;  /* 0x000000ff04007986 */ /* 0x0003e8000c101d06 */
[----:B------:R1:W-:Y:S04]  /*1840*/  STG.E.128 desc[UR6][R4.64+0x1000], RZ ;  /* 0x001000ff04007986 */ /* 0x0003e8000c101d06 */
[----:B------:R1:W-:Y:S04]  /*1850*/  STG.E.128 desc[UR6][R4.64+0x2000], RZ ;  /* 0x002000ff04007986 */ /* 0x0003e8000c101d06 */
[----:B------:R1:W-:Y:S04]  /*1860*/  STG.E.128 desc[UR6][R4.64+0x3000], RZ ;  /* 0x003000ff04007986 */ /* 0x0003e8000c101d06 */
[----:B------:R1:W-:Y:S04]  /*1870*/  STG.E.128 desc[UR6][R4.64+0x4000], RZ ;  /* 0x004000ff04007986 */ /* 0x0003e8000c101d06 */
[----:B------:R1:W-:Y:S04]  /*1880*/  STG.E.128 desc[UR6][R4.64+0x5000], RZ ;  /* 0x005000ff04007986 */ /* 0x0003e8000c101d06 */
[----:B------:R1:W-:Y:S04]  /*1890*/  STG.E.128 desc[UR6][R4.64+0x6000], RZ ;  /* 0x006000ff04007986 */ /* 0x0003e8000c101d06 */
[----:B------:R1:W-:Y:S01]  /*18a0*/  STG.E.128 desc[UR6][R4.64+0x7000], RZ ;  /* 0x007000ff04007986 */ /* 0x0003e2000c101d06 */
[----:B------:R-:W-:Y:S05]  /*18b0*/  @P0 EXIT ;  /* 0x000000000000094d */ /* 0x000fea0003800000 */
[----:B0-----:R-:W0:Y:S08]  /*18c0*/  LDC R3, c[0x0][0x2e0] ;  /* 0x0000b800ff037b82 */ /* 0x001e300000000800 */
[----:B------:R-:W2:Y:S08]  /*18d0*/  LDC R7, c[0x0][0x220] ;  /* 0x00008800ff077b82 */ /* 0x000eb00000000800 */
[----:B-1----:R-:W1:Y:S01]  /*18e0*/  LDC.64 R4, c[0x0][0x2e8] ;  /* 0x0000ba00ff047b82 */ /* 0x002e620000000a00 */
[----:B0-----:R-:W-:-:S04]  /*18f0*/  IMAD R2, R2, R3, UR9 ;  /* 0x0000000902027e24 */ /* 0x001fc8000f8e0203 */
[----:B--2---:R-:W-:-:S04]  /*1900*/  IMAD R3, R2, R7, UR8 ;  /* 0x0000000802037e24 */ /* 0x004fc8000f8e0207 */
[----:B-1----:R-:W-:-:S05]  /*1910*/  IMAD.WIDE R2, R3, 0x4, R4 ;  /* 0x0000000403027825 */ /* 0x002fca00078e0204 */
[----:B------:R-:W-:Y:S01]  /*1920*/  STG.E desc[UR6][R2.64], RZ ;  /* 0x000000ff02007986 */ /* 0x000fe2000c101906 */
[----:B------:R-:W-:Y:S05]  /*1930*/  EXIT ;  /* 0x000000000000794d */ /* 0x000fea0003800000 */
.L_x_60:
        /* <DEDUP_REMOVED lines=12> */
.L_x_142:


//--------------------- .text._ZN7cutlass13device_kernelIN5flash19enable_sm80_to_sm89INS1_16FlashAttnBwdSm80INS1_25CollectiveMainloopBwdSm80ILi2ELi2EN4cute5tupleIJNS5_1CILi64EEENS7_ILi128EEES9_EEENS_10bfloat16_tEfNS_4arch4Sm80ELb1ELb0ELb1ELb1ELb0ELb0ELb0ELb0ELi2ELi2ELi2ELi2ELb0EEENS1_21CollectiveEpilogueBwdISA_SB_SD_Li256ELb1ELb0ELi4EEENS1_25SingleTileBwdLPTSchedulerILb1ELi128ELb0EEEEEEEEEvNT_6ParamsE --------------------------
	.section	.text._ZN7cutlass13device_kernelIN5flash19enable_sm80_to_sm89INS1_16FlashAttnBwdSm80INS1_25CollectiveMainloopBwdSm80ILi2ELi2EN4cute5tupleIJNS5_1CILi64EEENS7_ILi128EEES9_EEENS_10bfloat16_tEfNS_4arch4Sm80ELb1ELb0ELb1ELb1ELb0ELb0ELb0ELb0ELi2ELi2ELi2ELi2ELb0EEENS1_21CollectiveEpilogueBwdISA_SB_SD_Li256ELb1ELb0ELi4EEENS1_25SingleTileBwdLPTSchedulerILb1ELi128ELb0EEEEEEEEEvNT_6ParamsE,"ax",@progbits
	.align	128
.text._ZN7cutlass13device_kernelIN5flash19enable_sm80_to_sm89INS1_16FlashAttnBwdSm80INS1_25CollectiveMainloopBwdSm80ILi2ELi2EN4cute5tupleIJNS5_1CILi64EEENS7_ILi128EEES9_EEENS_10bfloat16_tEfNS_4arch4Sm80ELb1ELb0ELb1ELb1ELb0ELb0ELb0ELb0ELi2ELi2ELi2ELi2ELb0EEENS1_21CollectiveEpilogueBwdISA_SB_SD_Li256ELb1ELb0ELi4EEENS1_25SingleTileBwdLPTSchedulerILb1ELi128ELb0EEEEEEEEEvNT_6ParamsE:
        .type           _ZN7cutlass13device_kernelIN5flash19enable_sm80_to_sm89INS1_16FlashAttnBwdSm80INS1_25CollectiveMainloopBwdSm80ILi2ELi2EN4cute5tupleIJNS5_1CILi64EEENS7_ILi128EEES9_EEENS_10bfloat16_tEfNS_4arch4Sm80ELb1ELb0ELb1ELb1ELb0ELb0ELb0ELb0ELi2ELi2ELi2ELi2ELb0EEENS1_21CollectiveEpilogueBwdISA_SB_SD_Li256ELb1ELb0ELi4EEENS1_25SingleTileBwdLPTSchedulerILb1ELi128ELb0EEEEEEEEEvNT_6ParamsE,@function
        .size           _ZN7cutlass13device_kernelIN5flash19enable_sm80_to_sm89INS1_16FlashAttnBwdSm80INS1_25CollectiveMainloopBwdSm80ILi2ELi2EN4cute5tupleIJNS5_1CILi64EEENS7_ILi128EEES9_EEENS_10bfloat16_tEfNS_4arch4Sm80ELb1ELb0ELb1ELb1ELb0ELb0ELb0ELb0ELi2ELi2ELi2ELi2ELb0EEENS1_21CollectiveEpilogueBwdISA_SB_SD_Li256ELb1ELb0ELi4EEENS1_25SingleTileBwdLPTSchedulerILb1ELi128ELb0EEEEEEEEEvNT_6ParamsE,(.L_x_143 - _ZN7cutlass13device_kernelIN5flash19enable_sm80_to_sm89INS1_16FlashAttnBwdSm80INS1_25CollectiveMainloopBwdSm80ILi2ELi2EN4cute5tupleIJNS5_1CILi64EEENS7_ILi128EEES9_EEENS_10bfloat16_tEfNS_4arch4Sm80ELb1ELb0ELb1ELb1ELb0ELb0ELb0ELb0ELi2ELi2ELi2ELi2ELb0EEENS1_21CollectiveEpilogueBwdISA_SB_SD_Li256ELb1ELb0ELi4EEENS1_25SingleTileBwdLPTSchedulerILb1ELi128ELb0EEEEEEEEEvNT_6ParamsE)
        .other          _ZN7cutlass13device_kernelIN5flash19enable_sm80_to_sm89INS1_16FlashAttnBwdSm80INS1_25CollectiveMainloopBwdSm80ILi2ELi2EN4cute5tupleIJNS5_1CILi64EEENS7_ILi128EEES9_EEENS_10bfloat16_tEfNS_4arch4Sm80ELb1ELb0ELb1ELb1ELb0ELb0ELb0ELb0ELi2ELi2ELi2ELi2ELb0EEENS1_21CollectiveEpilogueBwdISA_SB_SD_Li256ELb1ELb0ELi4EEENS1_25SingleTileBwdLPTSchedulerILb1ELi128ELb0EEEEEEEEEvNT_6ParamsE,@"STO_CUDA_ENTRY STV_DEFAULT"
_ZN7cutlass13device_kernelIN5flash19enable_sm80_to_sm89INS1_16FlashAttnBwdSm80INS1_25CollectiveMainloopBwdSm80ILi2ELi2EN4cute5tupleIJNS5_1CILi64EEENS7_ILi128EEES9_EEENS_10bfloat16_tEfNS_4arch4Sm80ELb1ELb0ELb1ELb1ELb0ELb0ELb0ELb0ELi2ELi2ELi2ELi2ELb0EEENS1_21CollectiveEpilogueBwdISA_SB_SD_Li256ELb1ELb0ELi4EEENS1_25SingleTileBwdLPTSchedulerILb1ELi128ELb0EEEEEEEEEvNT_6ParamsE:
[----:B------:R-:W-:Y:S01]  /*0000*/  LDC R1, c[0x0][0x28] ;  /* 0x00000a00ff017b82 */ /* 0x000fe20000000800 */
[----:B------:R-:W-:Y:S05]  /*0010*/  EXIT ;  /* 0x000000000000794d */ /* 0x000fea0003800000 */
.L_x_61:
        /* <DEDUP_REMOVED lines=14> */
.L_x_143:


//--------------------- .text._ZN7cutlass13device_kernelIN5flash19enable_sm80_to_sm89INS1_16FlashAttnBwdSm80INS1_25CollectiveMainloopBwdSm80ILi2ELi2EN4cute5tupleIJNS5_1CILi64EEENS7_ILi128EEES9_EEENS_10bfloat16_tEfNS_4arch4Sm80ELb1ELb0ELb1ELb1ELb1ELb0ELb0ELb0ELi2ELi2ELi2ELi2ELb0EEENS1_21CollectiveEpilogueBwdISA_SB_SD_Li256ELb1ELb0ELi4EEENS1_25SingleTileBwdLPTSchedulerILb1ELi128ELb1EEEEEEEEEvNT_6ParamsE --------------------------
	.section	.text._ZN7cutlass13device_kernelIN5flash19enable_sm80_to_sm89INS1_16FlashAttnBwdSm80INS1_25CollectiveMainloopBwdSm80ILi2ELi2EN4cute5tupleIJNS5_1CILi64EEENS7_ILi128EEES9_EEENS_10bfloat16_tEfNS_4arch4Sm80ELb1ELb0ELb1ELb1ELb1ELb0ELb0ELb0ELi2ELi2ELi2ELi2ELb0EEENS1_21CollectiveEpilogueBwdISA_SB_SD_Li256ELb1ELb0ELi4EEENS1_25SingleTileBwdLPTSchedulerILb1ELi128ELb1EEEEEEEEEvNT_6ParamsE,"ax",@progbits
	.align	128
.text._ZN7cutlass13device_kernelIN5flash19enable_sm80_to_sm89INS1_16FlashAttnBwdSm80INS1_25CollectiveMainloopBwdSm80ILi2ELi2EN4cute5tupleIJNS5_1CILi64EEENS7_ILi128EEES9_EEENS_10bfloat16_tEfNS_4arch4Sm80ELb1ELb0ELb1ELb1ELb1ELb0ELb0ELb0ELi2ELi2ELi2ELi2ELb0EEENS1_21CollectiveEpilogueBwdISA_SB_SD_Li256ELb1ELb0ELi4EEENS1_25SingleTileBwdLPTSchedulerILb1ELi128ELb1EEEEEEEEEvNT_6ParamsE:
        .type           _ZN7cutlass13device_kernelIN5flash19enable_sm80_to_sm89INS1_16FlashAttnBwdSm80INS1_25CollectiveMainloopBwdSm80ILi2ELi2EN4cute5tupleIJNS5_1CILi64EEENS7_ILi128EEES9_EEENS_10bfloat16_tEfNS_4arch4Sm80ELb1ELb0ELb1ELb1ELb1ELb0ELb0ELb0ELi2ELi2ELi2ELi2ELb0EEENS1_21CollectiveEpilogueBwdISA_SB_SD_Li256ELb1ELb0ELi4EEENS1_25SingleTileBwdLPTSchedulerILb1ELi128ELb1EEEEEEEEEvNT_6ParamsE,@function
        .size           _ZN7cutlass13device_kernelIN5flash19enable_sm80_to_sm89INS1_16FlashAttnBwdSm80INS1_25CollectiveMainloopBwdSm80ILi2ELi2EN4cute5tupleIJNS5_1CILi64EEENS7_ILi128EEES9_EEENS_10bfloat16_tEfNS_4arch4Sm80ELb1ELb0ELb1ELb1ELb1ELb0ELb0ELb0ELi2ELi2ELi2ELi2ELb0EEENS1_21CollectiveEpilogueBwdISA_SB_SD_Li256ELb1ELb0ELi4EEENS1_25SingleTileBwdLPTSchedulerILb1ELi128ELb1EEEEEEEEEvNT_6ParamsE,(.L_x_144 - _ZN7cutlass13device_kernelIN5flash19enable_sm80_to_sm89INS1_16FlashAttnBwdSm80INS1_25CollectiveMainloopBwdSm80ILi2ELi2EN4cute5tupleIJNS5_1CILi64EEENS7_ILi128EEES9_EEENS_10bfloat16_tEfNS_4arch4Sm80ELb1ELb0ELb1ELb1ELb1ELb0ELb0ELb0ELi2ELi2ELi2ELi2ELb0EEENS1_21CollectiveEpilogueBwdISA_SB_SD_Li256ELb1ELb0ELi4EEENS1_25SingleTileBwdLPTSchedulerILb1ELi128ELb1EEEEEEEEEvNT_6ParamsE)
        .other          _ZN7cutlass13device_kernelIN5flash19enable_sm80_to_sm89INS1_16FlashAttnBwdSm80INS1_25CollectiveMainloopBwdSm80ILi2ELi2EN4cute5tupleIJNS5_1CILi64EEENS7_ILi128EEES9_EEENS_10bfloat16_tEfNS_4arch4Sm80ELb1ELb0ELb1ELb1ELb1ELb0ELb0ELb0ELi2ELi2ELi2ELi2ELb0EEENS1_21CollectiveEpilogueBwdISA_SB_SD_Li256ELb1ELb0ELi4EEENS1_25SingleTileBwdLPTSchedulerILb1ELi128ELb1EEEEEEEEEvNT_6ParamsE,@"STO_CUDA_ENTRY STV_DEFAULT"
_ZN7cutlass13device_kernelIN5flash19enable_sm80_to_sm89INS1_16FlashAttnBwdSm80INS1_25CollectiveMainloopBwdSm80ILi2ELi2EN4cute5tupleIJNS5_1CILi64EEENS7_ILi128EEES9_EEENS_10bfloat16_tEfNS_4arch4Sm80ELb1ELb0ELb1ELb1ELb1ELb0ELb0ELb0ELi2ELi2ELi2ELi2ELb0EEENS1_21CollectiveEpilogueBwdISA_SB_SD_Li256ELb1ELb0ELi4EEENS1_25SingleTileBwdLPTSchedulerILb1ELi128ELb1EEEEEEEEEvNT_6ParamsE:
[----:B------:R-:W-:Y:S01]  /*0000*/  LDC R1, c[0x0][0x28] ;  /* 0x00000a00ff017b82 */ /* 0x000fe20000000800 */
[----:B------:R-:W-:Y:S05]  /*0010*/  EXIT ;  /* 0x000000000000794d */ /* 0x000fea0003800000 */
.L_x_62:
        /* <DEDUP_REMOVED lines=14> */
.L_x_144:


//--------------------- .text._ZN7cutlass13device_kernelIN5flash19enable_sm80_to_sm89INS1_16FlashAttnBwdSm80INS1_25CollectiveMainloopBwdSm80ILi2ELi2EN4cute5tupleIJNS5_1CILi64EEENS7_ILi128EEES9_EEENS_10bfloat16_tEfNS_4arch4Sm80ELb1ELb0ELb1ELb1ELb0ELb0ELb0ELb0ELi2ELi2ELi2ELi2ELb0EEENS1_24CollectiveEpilogueBwdGQAISA_fSD_Li256ELb1ELb0EEENS1_25SingleTileBwdLPTSchedulerILb1ELi128ELb0EEEEEEEEEvNT_6ParamsE --------------------------
	.section	.text._ZN7cutlass13device_kernelIN5flash19enable_sm80_to_sm89INS1_16FlashAttnBwdSm80INS1_25CollectiveMainloopBwdSm80ILi2ELi2EN4cute5tupleIJNS5_1CILi64EEENS7_ILi128EEES9_EEENS_10bfloat16_tEfNS_4arch4Sm80ELb1ELb0ELb1ELb1ELb0ELb0ELb0ELb0ELi2ELi2ELi2ELi2ELb0EEENS1_24CollectiveEpilogueBwdGQAISA_fSD_Li256ELb1ELb0EEENS1_25SingleTileBwdLPTSchedulerILb1ELi128ELb0EEEEEEEEEvNT_6ParamsE,"ax",@progbits
	.align	128
.text._ZN7cutlass13device_kernelIN5flash19enable_sm80_to_sm89INS1_16FlashAttnBwdSm80INS1_25CollectiveMainloopBwdSm80ILi2ELi2EN4cute5tupleIJNS5_1CILi64EEENS7_ILi128EEES9_EEENS_10bfloat16_tEfNS_4arch4Sm80ELb1ELb0ELb1ELb1ELb0ELb0ELb0ELb0ELi2ELi2ELi2ELi2ELb0EEENS1_24CollectiveEpilogueBwdGQAISA_fSD_Li256ELb1ELb0EEENS1_25SingleTileBwdLPTSchedulerILb1ELi128ELb0EEEEEEEEEvNT_6ParamsE:
        .type           _ZN7cutlass13device_kernelIN5flash19enable_sm80_to_sm89INS1_16FlashAttnBwdSm80INS1_25CollectiveMainloopBwdSm80ILi2ELi2EN4cute5tupleIJNS5_1CILi64EEENS7_ILi128EEES9_EEENS_10bfloat16_tEfNS_4arch4Sm80ELb1ELb0ELb1ELb1ELb0ELb0ELb0ELb0ELi2ELi2ELi2ELi2ELb0EEENS1_24CollectiveEpilogueBwdGQAISA_fSD_Li256ELb1ELb0EEENS1_25SingleTileBwdLPTSchedulerILb1ELi128ELb0EEEEEEEEEvNT_6ParamsE,@function
        .size           _ZN7cutlass13device_kernelIN5flash19enable_sm80_to_sm89INS1_16FlashAttnBwdSm80INS1_25CollectiveMainloopBwdSm80ILi2ELi2EN4cute5tupleIJNS5_1CILi64EEENS7_ILi128EEES9_EEENS_10bfloat16_tEfNS_4arch4Sm80ELb1ELb0ELb1ELb1ELb0ELb0ELb0ELb0ELi2ELi2ELi2ELi2ELb0EEENS1_24CollectiveEpilogueBwdGQAISA_fSD_Li256ELb1ELb0EEENS1_25SingleTileBwdLPTSchedulerILb1ELi128ELb0EEEEEEEEEvNT_6ParamsE,(.L_x_145 - _ZN7cutlass13device_kernelIN5flash19enable_sm80_to_sm89INS1_16FlashAttnBwdSm80INS1_25CollectiveMainloopBwdSm80ILi2ELi2EN4cute5tupleIJNS5_1CILi64EEENS7_ILi128EEES9_EEENS_10bfloat16_tEfNS_4arch4Sm80ELb1ELb0ELb1ELb1ELb0ELb0ELb0ELb0ELi2ELi2ELi2ELi2ELb0EEENS1_24CollectiveEpilogueBwdGQAISA_fSD_Li256ELb1ELb0EEENS1_25SingleTileBwdLPTSchedulerILb1ELi128ELb0EEEEEEEEEvNT_6ParamsE)
        .other          _ZN7cutlass13device_kernelIN5flash19enable_sm80_to_sm89INS1_16FlashAttnBwdSm80INS1_25CollectiveMainloopBwdSm80ILi2ELi2EN4cute5tupleIJNS5_1CILi64EEENS7_ILi128EEES9_EEENS_10bfloat16_tEfNS_4arch4Sm80ELb1ELb0ELb1ELb1ELb0ELb0ELb0ELb0ELi2ELi2ELi2ELi2ELb0EEENS1_24CollectiveEpilogueBwdGQAISA_fSD_Li256ELb1ELb0EEENS1_25SingleTileBwdLPTSchedulerILb1ELi128ELb0EEEEEEEEEvNT_6ParamsE,@"STO_CUDA_ENTRY STV_DEFAULT"
_ZN7cutlass13device_kernelIN5flash19enable_sm80_to_sm89INS1_16FlashAttnBwdSm80INS1_25CollectiveMainloopBwdSm80ILi2ELi2EN4cute5tupleIJNS5_1CILi64EEENS7_ILi128EEES9_EEENS_10bfloat16_tEfNS_4arch4Sm80ELb1ELb0ELb1ELb1ELb0ELb0ELb0ELb0ELi2ELi2ELi2ELi2ELb0EEENS1_24CollectiveEpilogueBwdGQAISA_fSD_Li256ELb1ELb0EEENS1_25SingleTileBwdLPTSchedulerILb1ELi128ELb0EEEEEEEEEvNT_6ParamsE:
[----:B------:R-:W-:Y:S01]  /*0000*/  LDC R1, c[0x0][0x28] ;  /* 0x00000a00ff017b82 */ /* 0x000fe20000000800 */
[----:B------:R-:W-:Y:S05]  /*0010*/  EXIT ;  /* 0x000000000000794d */ /* 0x000fea0003800000 */
.L_x_63:
        /* <DEDUP_REMOVED lines=14> */
.L_x_145:


//--------------------- .text._ZN7cutlass13device_kernelIN5flash32FlashAttnBwdPostprocessConvertdQIN4cute5tupleIJNS3_1CILi128EEES6_EEENS_10bfloat16_tEfNS_4arch4Sm80ELi256ENS3_8TiledMMAINS3_8MMA_AtomIJNS3_30SM80_16x8x16_F32BF16BF16F32_TNEEEENS3_6LayoutINS4_IJNS5_ILi2EEENS5_ILi4EEENS5_ILi1EEEEEENS4_IJSI_SG_NS5_ILi0EEEEEEEENS4_IJNS5_ILi32EEENS5_ILi64EEENS5_ILi16EEEEEEEELb0EEEEEvNT_6ParamsE --------------------------
	.section	.text._ZN7cutlass13device_kernelIN5flash32FlashAttnBwdPostprocessConvertdQIN4cute5tupleIJNS3_1CILi128EEES6_EEENS_10bfloat16_tEfNS_4arch4Sm80ELi256ENS3_8TiledMMAINS3_8MMA_AtomIJNS3_30SM80_16x8x16_F32BF16BF16F32_TNEEEENS3_6LayoutINS4_IJNS5_ILi2EEENS5_ILi4EEENS5_ILi1EEEEEENS4_IJSI_SG_NS5_ILi0EEEEEEEENS4_IJNS5_ILi32EEENS5_ILi64EEENS5_ILi16EEEEEEEELb0EEEEEvNT_6ParamsE,"ax",@progbits
	.align	128
.text._ZN7cutlass13device_kernelIN5flash32FlashAttnBwdPostprocessConvertdQIN4cute5tupleIJNS3_1CILi128EEES6_EEENS_10bfloat16_tEfNS_4arch4Sm80ELi256ENS3_8TiledMMAINS3_8MMA_AtomIJNS3_30SM80_16x8x16_F32BF16BF16F32_TNEEEENS3_6LayoutINS4_IJNS5_ILi2EEENS5_ILi4EEENS5_ILi1EEEEEENS4_IJSI_SG_NS5_ILi0EEEEEEEENS4_IJNS5_ILi32EEENS5_ILi64EEENS5_ILi16EEEEEEEELb0EEEEEvNT_6ParamsE:
        .type           _ZN7cutlass13device_kernelIN5flash32FlashAttnBwdPostprocessConvertdQIN4cute5tupleIJNS3_1CILi128EEES6_EEENS_10bfloat16_tEfNS_4arch4Sm80ELi256ENS3_8TiledMMAINS3_8MMA_AtomIJNS3_30SM80_16x8x16_F32BF16BF16F32_TNEEEENS3_6LayoutINS4_IJNS5_ILi2EEENS5_ILi4EEENS5_ILi1EEEEEENS4_IJSI_SG_NS5_ILi0EEEEEEEENS4_IJNS5_ILi32EEENS5_ILi64EEENS5_ILi16EEEEEEEELb0EEEEEvNT_6ParamsE,@function
        .size           _ZN7cutlass13device_kernelIN5flash32FlashAttnBwdPostprocessConvertdQIN4cute5tupleIJNS3_1CILi128EEES6_EEENS_10bfloat16_tEfNS_4arch4Sm80ELi256ENS3_8TiledMMAINS3_8MMA_AtomIJNS3_30SM80_16x8x16_F32BF16BF16F32_TNEEEENS3_6LayoutINS4_IJNS5_ILi2EEENS5_ILi4EEENS5_ILi1EEEEEENS4_IJSI_SG_NS5_ILi0EEEEEEEENS4_IJNS5_ILi32EEENS5_ILi64EEENS5_ILi16EEEEEEEELb0EEEEEvNT_6ParamsE,(.L_x_146 - _ZN7cutlass13device_kernelIN5flash32FlashAttnBwdPostprocessConvertdQIN4cute5tupleIJNS3_1CILi128EEES6_EEENS_10bfloat16_tEfNS_4arch4Sm80ELi256ENS3_8TiledMMAINS3_8MMA_AtomIJNS3_30SM80_16x8x16_F32BF16BF16F32_TNEEEENS3_6LayoutINS4_IJNS5_ILi2EEENS5_ILi4EEENS5_ILi1EEEEEENS4_IJSI_SG_NS5_ILi0EEEEEEEENS4_IJNS5_ILi32EEENS5_ILi64EEENS5_ILi16EEEEEEEELb0EEEEEvNT_6ParamsE)
        .other          _ZN7cutlass13device_kernelIN5flash32FlashAttnBwdPostprocessConvertdQIN4cute5tupleIJNS3_1CILi128EEES6_EEENS_10bfloat16_tEfNS_4arch4Sm80ELi256ENS3_8TiledMMAINS3_8MMA_AtomIJNS3_30SM80_16x8x16_F32BF16BF16F32_TNEEEENS3_6LayoutINS4_IJNS5_ILi2EEENS5_ILi4EEENS5_ILi1EEEEEENS4_IJSI_SG_NS5_ILi0EEEEEEEENS4_IJNS5_ILi32EEENS5_ILi64EEENS5_ILi16EEEEEEEELb0EEEEEvNT_6ParamsE,@"STO_CUDA_ENTRY STV_DEFAULT"
_ZN7cutlass13device_kernelIN5flash32FlashAttnBwdPostprocessConvertdQIN4cute5tupleIJNS3_1CILi128EEES6_EEENS_10bfloat16_tEfNS_4arch4Sm80ELi256ENS3_8TiledMMAINS3_8MMA_AtomIJNS3_30SM80_16x8x16_F32BF16BF16F32_TNEEEENS3_6LayoutINS4_IJNS5_ILi2EEENS5_ILi4EEENS5_ILi1EEEEEENS4_IJSI_SG_NS5_ILi0EEEEEEEENS4_IJNS5_ILi32EEENS5_ILi64EEENS5_ILi16EEEEEEEELb0EEEEEvNT_6ParamsE:
        /* <DEDUP_REMOVED lines=10> */
[----:B------:R-:W-:Y:S01]  /*00a0*/  ULDC UR8, c[0x0][0x240] ;  /* 0x0000900000087ab9 */ /* 0x000fe20000000800 */
[----:B-1----:R-:W-:-:S11]  /*00b0*/  IMAD.WIDE R4, R11, 0x4, R4 ;  /* 0x000000040b047825 */ /* 0x002fd600078e0204 */
[----:B------:R-:W0:Y:S01]  /*00c0*/  @P1 LDC.64 R6, c[0x0][0x278] ;  /* 0x00009e00ff061b82 */ /* 0x000e220000000a00 */
[----:B------:R-:W-:Y:S01]  /*00d0*/  IMAD.U32 R3, RZ, RZ, UR8 ;  /* 0x00000008ff037e24 */ /* 0x000fe2000f8e00ff */
[----:B------:R1:W5:Y:S01]  /*00e0*/  @P0 LDG.E R71, desc[UR6][R4.64] ;  /* 0x0000000604470981 */ /* 0x000362000c1e1900 */
[----:B------:R-:W2:Y:S01]  /*00f0*/  S2R R2, SR_CTAID.X ;  /* 0x0000000000027919 */ /* 0x000ea20000002500 */
[----:B0-----:R-:W-:-:S05]  /*0100*/  @P1 IMAD.WIDE R6, R11, 0x4, R6 ;  /* 0x000000040b061825 */ /* 0x001fca00078e0206 */
[----:B------:R1:W5:Y:S01]  /*0110*/  @P1 LDG.E R3, desc[UR6][R6.64] ;  /* 0x0000000606031981 */ /* 0x000362000c1e1900 */
[----:B--2---:R-:W-:Y:S01]  /*0120*/  IMAD.SHL.U32 R0, R2, 0x80, RZ ;  /* 0x0000008002007824 */ /* 0x004fe200078e00ff */
[----:B------:R-:W-:Y:S06]  /*0130*/  @P1 BRA `(.L_x_64) ;  /* 0x0000000000101947 */ /* 0x000fec0003800000 */
[----:B------:R-:W-:Y:S05]  /*0140*/  @!P0 BRA `(.L_x_64) ;  /* 0x00000000000c8947 */ /* 0x000fea0003800000 */
[----:B-1----:R-:W2:Y:S04]  /*0150*/  LDG.E R6, desc[UR6][R4.64] ;  /* 0x0000000604067981 */ /* 0x002ea8000c1e1900 */
[----:B-----5:R-:W2:Y:S02]  /*0160*/  LDG.E R3, desc[UR6][R4.64+0x4] ;  /* 0x0000040604037981 */ /* 0x020ea4000c1e1900 */
[----:B--2---:R-:W-:-:S07]  /*0170*/  IMAD.IADD R3, R3, 0x1, -R6 ;  /* 0x0000000103037824 */ /* 0x004fce00078e0a06 */
.L_x_64:
[----:B------:R-:W-:Y:S02]  /*0180*/  ISETP.NE.U32.AND P1, PT, RZ, UR4, PT ;  /* 0x00000004ff007c0c */ /* 0x000fe4000bf25070 */
[----:B-----5:R-:W-:Y:S02]  /*0190*/  ISETP.LE.AND P2, PT, R3, R0, PT ;  /* 0x000000000300720c */ /* 0x020fe40003f43270 */
[----:B------:R-:W-:-:S13]  /*01a0*/  ISETP.NE.AND.EX P1, PT, RZ, UR5, PT, P1 ;  /* 0x00000005ff007c0c */ /* 0x000fda000bf25310 */
[----:B------:R-:W-:Y:S05]  /*01b0*/  @P1 EXIT P2 ;  /* 0x000000000000194d */ /* 0x000fea0001000000 */
[----:B------:R-:W0:Y:S01]  /*01c0*/  S2R R72, SR_TID.X ;  /* 0x0000000000487919 */ /* 0x000e220000002100 */
[----:B-1----:R-:W-:Y:S01]  /*01d0*/  @P0 LEA R4, R11, R71, 0x7 ;  /* 0x000000470b040211 */ /* 0x002fe200078e38ff */
[----:B------:R-:W1:Y:S01]  /*01e0*/  S2UR UR8, SR_CTAID.Y ;  /* 0x00000000000879c3 */ /* 0x000e620000002600 */
[----:B------:R-:W-:Y:S01]  /*01f0*/  IMAD.SHL.U32 R9, R2, 0x4000, RZ ;  /* 0x0000400002097824 */ /* 0x000fe200078e00ff */
[----:B------:R-:W-:Y:S01]  /*0200*/  SHF.R.S32.HI R69, RZ, 0x1f, R11 ;  /* 0x0000001fff457819 */ /* 0x000fe2000001140b */
[----:B------:R-:W-:Y:S01]  /*0210*/  ULDC.64 UR4, c[0x0][0x230] ;  /* 0x00008c0000047ab9 */ /* 0x000fe20000000a00 */
[----:B------:R-:W-:Y:S02]  /*0220*/  @P0 SHF.R.S32.HI R5, RZ, 0x1f, R4 ;  /* 0x0000001fff050819 */ /* 0x000fe40000011404 */
[----:B------:R-:W-:Y:S02]  /*0230*/  SEL R69, R69, RZ, !P1 ;  /* 0x000000ff45457207 */ /* 0x000fe40004800000 */
[----:B------:R-:W2:Y:S01]  /*0240*/  LDC.64 R12, c[0x0][0x228] ;  /* 0x00008a00ff0c7b82 */ /* 0x000ea20000000a00 */
[----:B------:R-:W-:-:S02]  /*0250*/  @P0 LEA.HI R5, R5, R4, RZ, 0x7 ;  /* 0x0000000405050211 */ /* 0x000fc400078f38ff */
[----:B------:R-:W-:-:S03]  /*0260*/  SEL R68, R11, RZ, !P1 ;  /* 0x000000ff0b447207 */ /* 0x000fc60004800000 */
[----:B------:R-:W-:-:S05]  /*0270*/  @P0 IMAD.SHL.U32 R5, R5, 0x80, RZ ;  /* 0x0000008005050824 */ /* 0x000fca00078e00ff */
[----:B------:R-:W-:Y:S02]  /*0280*/  @P0 LOP3.LUT R7, R5, 0xffffc000, RZ, 0xc0, !PT ;  /* 0xffffc00005070812 */ /* 0x000fe400078ec0ff */
[----:B------:R-:W-:Y:S02]  /*0290*/  CS2R R4, SRZ ;  /* 0x0000000000047805 */ /* 0x000fe4000001ff00 */
[----:B------:R-:W-:Y:S01]  /*02a0*/  @P0 MOV R4, R7 ;  /* 0x0000000700040202 */ /* 0x000fe20000000f00 */
[----:B-1----:R-:W-:Y:S01]  /*02b0*/  USHF.R.S32.HI UR9, URZ, 0x1f, UR8 ;  /* 0x0000001f3f097899 */ /* 0x002fe20008011408 */
[----:B------:R-:W-:Y:S02]  /*02c0*/  @P0 SHF.R.S32.HI R5, RZ, 0x1f, R7 ;  /* 0x0000001fff050819 */ /* 0x000fe40000011407 */
[----:B------:R-:W-:Y:S01]  /*02d0*/  SHF.R.S32.HI R7, RZ, 0x1f, R9 ;  /* 0x0000001fff077819 */ /* 0x000fe20000011409 */
[----:B0-----:R-:W-:Y:S02]  /*02e0*/  IMAD.SHL.U32 R70, R72, 0x4, RZ ;  /* 0x0000000448467824 */ /* 0x001fe400078e00ff */
[----:B--2---:R-:W-:-:S03]  /*02f0*/  IMAD R8, R12, UR9, RZ ;  /* 0x000000090c087c24 */ /* 0x004fc6000f8e02ff */
[----:B------:R-:W-:Y:S01]  /*0300*/  IADD3 R4, P2, P3, R4, R70, R9 ;  /* 0x0000004604047210 */ /* 0x000fe20007b5e009 */
[----:B------:R-:W-:Y:S01]  /*0310*/  IMAD R9, R69, UR4, RZ ;  /* 0x0000000445097c24 */ /* 0x000fe2000f8e02ff */
[----:B------:R-:W-:-:S03]  /*0320*/  SHF.R.S32.HI R6, RZ, 0x1f, R70 ;  /* 0x0000001fff067819 */ /* 0x000fc60000011446 */
[----:B------:R-:W-:Y:S01]  /*0330*/  IMAD R9, R68, UR5, R9 ;  /* 0x0000000544097c24 */ /* 0x000fe2000f8e0209 */
[----:B------:R-:W-:Y:S01]  /*0340*/  IADD3.X R5, R5, R6, R7, P2, P3 ;  /* 0x0000000605057210 */ /* 0x000fe200017e6407 */
[----:B------:R-:W-:Y:S02]  /*0350*/  IMAD R7, R13, UR8, R8 ;  /* 0x000000080d077c24 */ /* 0x000fe4000f8e0208 */
[----:B------:R-:W-:-:S04]  /*0360*/  IMAD.WIDE.U32 R4, R12, UR8, R4 ;  /* 0x000000080c047c25 */ /* 0x000fc8000f8e0004 */
[----:B------:R-:W-:Y:S02]  /*0370*/  IMAD.IADD R5, R5, 0x1, R7 ;  /* 0x0000000105057824 */ /* 0x000fe400078e0207 */
        /* <DEDUP_REMOVED lines=21> */
[----:B------:R-:W-:Y:S01]  /*04d0*/  SHF.R.S32.HI R75, RZ, 0x1f, R72 ;  /* 0x0000001fff4b7819 */ /* 0x000fe20000011448 */
[----:B------:R-:W1:Y:S01]  /*04e0*/  S2UR UR5, SR_CgaCtaId ;  /* 0x00000000000579c3 */ /* 0x000e620000008800 */
[----:B------:R-:W-:Y:S01]  /*04f0*/  UMOV UR4, 0x400 ;  /* 0x0000040000047882 */ /* 0x000fe20000000000 */
[----:B------:R-:W-:Y:S01]  /*0500*/  BSSY B0, `(.L_x_65) ;  /* 0x000013f000007945 */ /* 0x000fe20003800000 */
[----:B------:R-:W-:-:S02]  /*0510*/  LEA.HI R73, R75, R72, RZ, 0x2 ;  /* 0x000000484b497211 */ /* 0x000fc400078f10ff */
[-C--:B------:R-:W-:Y:S02]  /*0520*/  LEA.HI R74, R75, R72.reuse, RZ, 0x7 ;  /* 0x000000484b4a7211 */ /* 0x080fe400078f38ff */
[----:B------:R-:W-:Y:S02]  /*0530*/  LOP3.LUT R79, R73, 0x7ffffffc, RZ, 0xc0, !PT ;  /* 0x7ffffffc494f7812 */ /* 0x000fe400078ec0ff */
[--C-:B------:R-:W-:Y:S01]  /*0540*/  SHF.R.S32.HI R78, RZ, 0x2, R73.reuse ;  /* 0x00000002ff4e7819 */ /* 0x100fe20000011449 */
[----:B------:R-:W-:Y:S01]  /*0550*/  IMAD.SHL.U32 R80, R74, 0x10, RZ ;  /* 0x000000104a507824 */ /* 0x000fe200078e00ff */
[----:B------:R-:W-:Y:S02]  /*0560*/  SHF.R.S32.HI R73, RZ, 0x1f, R73 ;  /* 0x0000001fff497819 */ /* 0x000fe40000011449 */
[----:B------:R-:W-:Y:S02]  /*0570*/  IADD3 R79, -R79, R72, RZ ;  /* 0x000000484f4f7210 */ /* 0x000fe40007ffe1ff */
[----:B0-----:R-:W-:-:S02]  /*0580*/  LEA.HI R76, R73, R78, RZ, 0x3 ;  /* 0x0000004e494c7211 */ /* 0x001fc400078f18ff */
[----:B------:R-:W-:Y:S02]  /*0590*/  LOP3.LUT R82, R80, 0xfffff800, RZ, 0xc0, !PT ;  /* 0xfffff80050527812 */ /* 0x000fe400078ec0ff */
[----:B------:R-:W-:Y:S02]  /*05a0*/  LOP3.LUT R77, R76, 0xfffffff8, RZ, 0xc0, !PT ;  /* 0xfffffff84c4d7812 */ /* 0x000fe400078ec0ff */
[-C--:B------:R-:W-:Y:S01]  /*05b0*/  LEA.HI R76, R75, R72.reuse, RZ, 0x6 ;  /* 0x000000484b4c7211 */ /* 0x080fe200078f30ff */
[----:B------:R-:W-:Y:S01]  /*05c0*/  IMAD R73, R79, 0x2, R82 ;  /* 0x000000024f497824 */ /* 0x000fe200078e0252 */
[CC--:B------:R-:W-:Y:S01]  /*05d0*/  LEA.HI R80, R75.reuse, R72.reuse, RZ, 0x5 ;  /* 0x000000484b507211 */ /* 0x0c0fe200078f28ff */
[----:B------:R-:W-:Y:S01]  /*05e0*/  IMAD.IADD R78, R78, 0x1, -R77 ;  /* 0x000000014e4e7824 */ /* 0x000fe200078e0a4d */
[----:B-1----:R-:W-:Y:S01]  /*05f0*/  ULEA UR4, UR5, UR4, 0x18 ;  /* 0x0000000405047291 */ /* 0x002fe2000f8ec03f */
[----:B------:R-:W-:Y:S02]  /*0600*/  SHF.R.S32.HI R79, RZ, 0x6, R76 ;  /* 0x00000006ff4f7819 */ /* 0x000fe4000001144c */
[----:B------:R-:W-:Y:S01]  /*0610*/  LEA.HI R83, R75, R72, RZ, 0x4 ;  /* 0x000000484b537211 */ /* 0x000fe200078f20ff */
[----:B------:R-:W-:Y:S01]  /*0620*/  ULDC UR5, c[0x0][0x268] ;  /* 0x00009a0000057ab9 */ /* 0x000fe20000000800 */
[----:B------:R-:W-:-:S02]  /*0630*/  SHF.R.S32.HI R77, RZ, 0x1f, R78 ;  /* 0x0000001fff4d7819 */ /* 0x000fc4000001144e */
[----:B------:R-:W-:Y:S02]  /*0640*/  LEA.HI R75, R76, R79, RZ, 0x1 ;  /* 0x0000004f4c4b7211 */ /* 0x000fe400078f08ff */
[----:B------:R-:W-:Y:S02]  /*0650*/  LEA.HI R76, R77, R78, RZ, 0x2 ;  /* 0x0000004e4d4c7211 */ /* 0x000fe400078f10ff */
[----:B------:R-:W-:Y:S02]  /*0660*/  SHF.R.S32.HI R81, RZ, 0x5, R80 ;  /* 0x00000005ff517819 */ /* 0x000fe40000011450 */
[----:B------:R-:W-:Y:S02]  /*0670*/  LEA R77, R72, UR4, 0x4 ;  /* 0x00000004484d7c11 */ /* 0x000fe4000f8e20ff */
[----:B------:R-:W-:Y:S02]  /*0680*/  LEA.HI R80, R80, R81, RZ, 0x1 ;  /* 0x0000005150507211 */ /* 0x000fe400078f08ff */
[----:B------:R-:W-:-:S02]  /*0690*/  LOP3.LUT R85, R83, 0xfffffff0, RZ, 0xc0, !PT ;  /* 0xfffffff053557812 */ /* 0x000fc400078ec0ff */
[----:B------:R-:W-:Y:S02]  /*06a0*/  LOP3.LUT R80, R80, 0xfffffe, RZ, 0xc0, !PT ;  /* 0x00fffffe50507812 */ /* 0x000fe400078ec0ff */
[----:B------:R-:W-:-:S03]  /*06b0*/  IADD3 R72, -R85, R72, RZ ;  /* 0x0000004855487210 */ /* 0x000fc60007ffe1ff */
[----:B------:R-:W-:Y:S01]  /*06c0*/  IMAD.IADD R82, R81, 0x1, -R80 ;  /* 0x0000000151527824 */ /* 0x000fe200078e0a50 */
[----:B------:R-:W-:Y:S02]  /*06d0*/  LOP3.LUT R80, R75, 0xfffffffe, RZ, 0xc0, !PT ;  /* 0xfffffffe4b507812 */ /* 0x000fe400078ec0ff */
[----:B------:R-:W-:Y:S01]  /*06e0*/  LOP3.LUT R81, R76, 0x7fffffc, RZ, 0xc0, !PT ;  /* 0x07fffffc4c517812 */ /* 0x000fe200078ec0ff */
[----:B------:R-:W-:Y:S01]  /*06f0*/  IMAD R75, R82, 0x100, R73 ;  /* 0x00000100524b7824 */ /* 0x000fe200078e0249 */
[----:B------:R-:W-:Y:S01]  /*0700*/  SHF.R.S32.HI R73, RZ, 0x4, R83 ;  /* 0x00000004ff497819 */ /* 0x000fe20000011453 */
[----:B------:R-:W-:Y:S02]  /*0710*/  IMAD.IADD R80, R79, 0x1, -R80 ;  /* 0x000000014f507824 */ /* 0x000fe400078e0a50 */
[----:B------:R-:W-:Y:S02]  /*0720*/  IMAD.SHL.U32 R76, R76, 0x10, RZ ;  /* 0x000000104c4c7824 */ /* 0x000fe400078e00ff */
[----:B------:R-:W-:-:S03]  /*0730*/  IMAD.IADD R78, R78, 0x1, -R81 ;  /* 0x000000014e4e7824 */ /* 0x000fc600078e0a51 */
[----:B------:R-:W-:Y:S01]  /*0740*/  LOP3.LUT R76, R76, 0x40, RZ, 0xc0, !PT ;  /* 0x000000404c4c7812 */ /* 0x000fe200078ec0ff */
[----:B------:R-:W-:Y:S01]  /*0750*/  IMAD R75, R78, 0x10, R75 ;  /* 0x000000104e4b7824 */ /* 0x000fe200078e024b */
[----:B--2---:R0:W-:Y:S04]  /*0760*/  STS.128 [R77], R4 ;  /* 0x000000044d007388 */ /* 0x0041e80000000c00 */
[----:B---3--:R1:W-:Y:S04]  /*0770*/  STS.128 [R77+0x1000], R8 ;  /* 0x001000084d007388 */ /* 0x0083e80000000c00 */
[----:B----4-:R2:W-:Y:S04]  /*0780*/  STS.128 [R77+0x2000], R12 ;  /* 0x0020000c4d007388 */ /* 0x0105e80000000c00 */
[----:B-----5:R-:W-:Y:S04]  /*0790*/  STS.128 [R77+0x3000], R16 ;  /* 0x003000104d007388 */ /* 0x020fe80000000c00 */
[----:B------:R-:W-:Y:S01]  /*07a0*/  STS.128 [R77+0x4000], R20 ;  /* 0x004000144d007388 */ /* 0x000fe20000000c00 */
[----:B0-----:R-:W-:-:S03]  /*07b0*/  SHF.R.S32.HI R4, RZ, 0x1f, R83 ;  /* 0x0000001fff047819 */ /* 0x001fc60000011453 */
[----:B------:R-:W-:Y:S01]  /*07c0*/  STS.128 [R77+0x5000], R24 ;  /* 0x005000184d007388 */ /* 0x000fe20000000c00 */
[----:B------:R-:W-:Y:S01]  /*07d0*/  LEA.HI R5, R4, R73, RZ, 0x2 ;  /* 0x0000004904057211 */ /* 0x000fe200078f10ff */
[----:B-1----:R-:W-:Y:S01]  /*07e0*/  IMAD.SHL.U32 R8, R72, 0x8, RZ ;  /* 0x0000000848087824 */ /* 0x002fe200078e00ff */
[C---:B------:R-:W-:Y:S01]  /*07f0*/  SHF.L.U32 R4, R80.reuse, 0x6, RZ ;  /* 0x0000000650047819 */ /* 0x040fe200000006ff */
[----:B------:R-:W-:Y:S01]  /*0800*/  STS.128 [R77+0x6000], R28 ;  /* 0x0060001c4d007388 */ /* 0x000fe20000000c00 */
[----:B------:R-:W-:Y:S01]  /*0810*/  LOP3.LUT R10, R5, 0xffffffc, RZ, 0xc0, !PT ;  /* 0x0ffffffc050a7812 */ /* 0x000fe200078ec0ff */
[----:B------:R-:W-:Y:S01]  /*0820*/  IMAD.SHL.U32 R5, R80, 0x8, RZ ;  /* 0x0000000850057824 */ /* 0x000fe200078e00ff */
[----:B------:R-:W-:Y:S01]  /*0830*/  LOP3.LUT R11, R4, 0x40, RZ, 0xc0, !PT ;  /* 0x00000040040b7812 */ /* 0x000fe200078ec0ff */
[----:B------:R0:W-:Y:S01]  /*0840*/  STS.128 [R77+0x7000], R32 ;  /* 0x007000204d007388 */ /* 0x0001e20000000c00 */
[----:B--2---:R-:W-:Y:S02]  /*0850*/  LOP3.LUT R13, R74, 0xffffff80, RZ, 0xc0, !PT ;  /* 0xffffff804a0d7812 */ /* 0x004fe400078ec0ff */
[----:B------:R-:W-:Y:S01]  /*0860*/  IADD3 R12, R73, -R10, RZ ;  /* 0x8000000a490c7210 */ /* 0x000fe20007ffe0ff */
[----:B------:R-:W-:Y:S01]  /*0870*/  STS.128 [R77+0x8000], R36 ;  /* 0x008000244d007388 */ /* 0x000fe20000000c00 */
[----:B------:R-:W-:-:S02]  /*0880*/  LOP3.LUT R5, R76, 0x8, R5, 0xf8, !PT ;  /* 0x000000084c057812 */ /* 0x000fc400078ef805 */
[----:B------:R-:W-:Y:S01]  /*0890*/  SHF.R.U32.HI R76, RZ, 0x3, R76 ;  /* 0x00000003ff4c7819 */ /* 0x000fe2000001164c */
[----:B------:R-:W-:Y:S01]  /*08a0*/  STS.128 [R77+0x9000], R40 ;  /* 0x009000284d007388 */ /* 0x000fe20000000c00 */
[----:B------:R-:W-:Y:S02]  /*08b0*/  LEA.HI R72, R72, R72, RZ, 0x1 ;  /* 0x0000004848487211 */ /* 0x000fe400078f08ff */
[----:B------:R-:W-:Y:S01]  /*08c0*/  LOP3.LUT R10, R11, 0x8, R8, 0xf8, !PT ;  /* 0x000000080b0a7812 */ /* 0x000fe200078ef808 */
[----:B------:R-:W-:Y:S01]  /*08d0*/  STS.128 [R77+0xa000], R44 ;  /* 0x00a0002c4d007388 */ /* 0x000fe20000000c00 */
[----:B------:R-:W-:Y:S01]  /*08e0*/  LOP3.LUT R76, R5, R76, RZ, 0x3c, !PT ;  /* 0x0000004c054c7212 */ /* 0x000fe200078e3cff */
[----:B------:R-:W-:Y:S01]  /*08f0*/  IMAD.SHL.U32 R72, R72, 0x400, RZ ;  /* 0x0000040048487824 */ /* 0x000fe200078e00ff */
[----:B------:R-:W-:Y:S01]  /*0900*/  SHF.R.U32.HI R11, RZ, 0x3, R11 ;  /* 0x00000003ff0b7819 */ /* 0x000fe2000001160b */
[----:B------:R-:W-:Y:S01]  /*0910*/  STS.128 [R77+0xb000], R48 ;  /* 0x00b000304d007388 */ /* 0x000fe20000000c00 */
[----:B0-----:R-:W-:-:S02]  /*0920*/  IMAD R35, R12, 0x10, R13 ;  /* 0x000000100c237824 */ /* 0x001fc400078e020d */
[----:B------:R-:W-:Y:S01]  /*0930*/  LOP3.LUT R34, R10, R11, RZ, 0x3c, !PT ;  /* 0x0000000b0a227212 */ /* 0x000fe200078e3cff */
[----:B------:R-:W-:Y:S01]  /*0940*/  STS.128 [R77+0xc000], R52 ;  /* 0x00c000344d007388 */ /* 0x000fe20000000c00 */
[----:B------:R-:W-:Y:S02]  /*0950*/  LOP3.LUT R12, R72, 0x7ffff800, RZ, 0xc0, !PT ;  /* 0x7ffff800480c7812 */ /* 0x000fe400078ec0ff */
[----:B------:R-:W-:Y:S01]  /*0960*/  CS2R R10, SRZ ;  /* 0x00000000000a7805 */ /* 0x000fe2000001ff00 */
[----:B------:R-:W-:Y:S01]  /*0970*/  STS.128 [R77+0xd000], R56 ;  /* 0x00d000384d007388 */ /* 0x000fe20000000c00 */
[----:B------:R-:W-:Y:S02]  /*0980*/  IADD3 R12, R34, R35, R12 ;  /* 0x00000023220c7210 */ /* 0x000fe40007ffe00c */
[----:B------:R-:W-:Y:S01]  /*0990*/  @P0 MOV R10, R71 ;  /* 0x00000047000a0202 */ /* 0x000fe20000000f00 */
[----:B------:R-:W-:Y:S01]  /*09a0*/  STS.128 [R77+0xe000], R60 ;  /* 0x00e0003c4d007388 */ /* 0x000fe20000000c00 */
[----:B------:R-:W-:-:S02]  /*09b0*/  @P0 SHF.R.S32.HI R11, RZ, 0x1f, R71 ;  /* 0x0000001fff0b0819 */ /* 0x000fc40000011447 */
[C---:B------:R-:W-:Y:S01]  /*09c0*/  IADD3 R10, P1, R73.reuse, R10, RZ ;  /* 0x0000000a490a7210 */ /* 0x040fe20007f3e0ff */
[----:B------:R-:W-:Y:S03]  /*09d0*/  STS.128 [R77+0xf000], R64 ;  /* 0x00f000404d007388 */ /* 0x000fe60000000c00 */
[----:B------:R-:W-:Y:S01]  /*09e0*/  LEA.HI.X.SX32 R11, R73, R11, 0x1, P1 ;  /* 0x0000000b490b7211 */ /* 0x000fe200008f0eff */
[----:B------:R-:W-:Y:S06]  /*09f0*/  BAR.SYNC.DEFER_BLOCKING 0x0 ;  /* 0x0000000000007b1d */ /* 0x000fec0000010000 */
        /* <DEDUP_REMOVED lines=12> */
[----:B------:R-:W-:-:S02]  /*0ac0*/  IMAD.IADD R4, R76, 0x1, R75 ;  /* 0x000000014c047824 */ /* 0x000fc400078e024b */
[----:B------:R-:W0:Y:S01]  /*0ad0*/  LDS R21, [R70+UR4+0x2c00] ;  /* 0x002c000446157984 */ /* 0x000e220008000800 */
[----:B-1----:R-:W-:-:S03]  /*0ae0*/  FMUL.FTZ R6, R6, UR5 ;  /* 0x0000000506067c20 */ /* 0x002fc60008410000 */
[----:B------:R-:W1:Y:S01]  /*0af0*/  LDS R26, [R70+UR4+0x4000] ;  /* 0x00400004461a7984 */ /* 0x000e620008000800 */
[----:B--2---:R-:W-:Y:S01]  /*0b00*/  FMUL.FTZ R7, R7, UR5 ;  /* 0x0000000507077c20 */ /* 0x004fe20008410000 */
[----:B------:R-:W-:Y:S02]  /*0b10*/  F2FP.BF16.F32.PACK_AB R5, R6, R5 ;  /* 0x000000050605723e */ /* 0x000fe400000010ff */
[----:B------:R-:W2:Y:S01]  /*0b20*/  LDS R27, [R70+UR4+0x4400] ;  /* 0x00440004461b7984 */ /* 0x000ea20008000800 */
[----:B---3--:R-:W-:-:S03]  /*0b30*/  FMUL.FTZ R14, R9, UR5 ;  /* 0x00000005090e7c20 */ /* 0x008fc60008410000 */
[----:B------:R-:W3:Y:S02]  /*0b40*/  LDS R28, [R70+UR4+0x4800] ;  /* 0x00480004461c7984 */ /* 0x000ee40008000800 */
[----:B------:R-:W-:Y:S01]  /*0b50*/  F2FP.BF16.F32.PACK_AB R6, R14, R7 ;  /* 0x000000070e06723e */ /* 0x000fe200000010ff */
[----:B----4-:R-:W-:Y:S01]  /*0b60*/  FMUL.FTZ R7, R13, UR5 ;  /* 0x000000050d077c20 */ /* 0x010fe20008410000 */
[----:B------:R-:W4:Y:S01]  /*0b70*/  LDS R29, [R70+UR4+0x4c00] ;  /* 0x004c0004461d7984 */ /* 0x000f220008000800 */
[----:B-----5:R-:W-:-:S03]  /*0b80*/  FMUL.FTZ R13, R18, UR5 ;  /* 0x00000005120d7c20 */ /* 0x020fc60008410000 */
        /* <DEDUP_REMOVED lines=44> */
[----:B------:R-:W-:Y:S01]  /*0e50*/  F2FP.BF16.F32.PACK_AB R22, R37, R36 ;  /* 0x000000242516723e */ /* 0x000fe200000010ff */
[----:B--2---:R-:W-:Y:S01]  /*0e60*/  FMUL.FTZ R23, R38, UR5 ;  /* 0x0000000526177c20 */ /* 0x004fe20008410000 */
[----:B------:R-:W1:Y:S01]  /*0e70*/  LDS R36, [R70+UR4+0xb800] ;  /* 0x00b8000446247984 */ /* 0x000e620008000800 */
[----:B---3--:R-:W-:-:S03]  /*0e80*/  FMUL.FTZ R24, R39, UR5 ;  /* 0x0000000527187c20 */ /* 0x008fc60008410000 */
[----:B------:R-:W2:Y:S01]  /*0e90*/  LDS R51, [R70+UR4+0xbc00] ;  /* 0x00bc000446337984 */ /* 0x000ea20008000800 */
[----:B----4-:R-:W-:Y:S01]  /*0ea0*/  FMUL.FTZ R19, R30, UR5 ;  /* 0x000000051e137c20 */ /* 0x010fe20008410000 */
[----:B------:R-:W-:Y:S02]  /*0eb0*/  F2FP.BF16.F32.PACK_AB R23, R24, R23 ;  /* 0x000000171817723e */ /* 0x000fe400000010ff */
[----:B------:R-:W3:Y:S01]  /*0ec0*/  LDS R56, [R70+UR4+0xd400] ;  /* 0x00d4000446387984 */ /* 0x000ee20008000800 */
[----:B-----5:R-:W-:Y:S01]  /*0ed0*/  FMUL.FTZ R25, R25, UR5 ;  /* 0x0000000519197c20 */ /* 0x020fe20008410000 */
[----:B------:R-:W-:Y:S02]  /*0ee0*/  F2FP.BF16.F32.PACK_AB R19, R20, R19 ;  /* 0x000000131413723e */ /* 0x000fe400000010ff */
[----:B------:R-:W4:Y:S01]  /*0ef0*/  LDS R41, [R70+UR4+0x7c00] ;  /* 0x007c000446297984 */ /* 0x000f220008000800 */
[----:B------:R-:W-:Y:S01]  /*0f00*/  FMUL.FTZ R32, R32, UR5 ;  /* 0x0000000520207c20 */ /* 0x000fe20008410000 */
[----:B------:R-:W-:-:S02]  /*0f10*/  F2FP.BF16.F32.PACK_AB R16, R25, R16 ;  /* 0x000000101910723e */ /* 0x000fc400000010ff */
        /* <DEDUP_REMOVED lines=8> */
[----:B------:R-:W-:-:S03]  /*0fa0*/  FMUL.FTZ R35, R29, UR5 ;  /* 0x000000051d237c20 */ /* 0x000fc60008410000 */
[----:B------:R-:W5:Y:S01]  /*0fb0*/  LDS R45, [R70+UR4+0x9800] ;  /* 0x00980004462d7984 */ /* 0x000f620008000800 */
[----:B0-----:R-:W-:Y:S01]  /*0fc0*/  FMUL.FTZ R34, R31, UR5 ;  /* 0x000000051f227c20 */ /* 0x001fe20008410000 */
[----:B------:R-:W-:Y:S02]  /*0fd0*/  F2FP.BF16.F32.PACK_AB R30, R35, R30 ;  /* 0x0000001e231e723e */ /* 0x000fe400000010ff */
[----:B------:R-:W0:Y:S01]  /*0fe0*/  LDS R46, [R70+UR4+0x9c00] ;  /* 0x009c0004462e7984 */ /* 0x000e220008000800 */
[----:B-1----:R-:W-:-:S03]  /*0ff0*/  FMUL.FTZ R36, R36, UR5 ;  /* 0x0000000524247c20 */ /* 0x002fc60008410000 */
[----:B------:R-:W1:Y:S01]  /*1000*/  LDS R47, [R70+UR4+0xa000] ;  /* 0x00a00004462f7984 */ /* 0x000e620008000800 */
[----:B--2---:R-:W-:-:S03]  /*1010*/  FMUL.FTZ R51, R51, UR5 ;  /* 0x0000000533337c20 */ /* 0x004fc60008410000 */
[----:B------:R-:W2:Y:S04]  /*1020*/  LDS R48, [R70+UR4+0xa400] ;  /* 0x00a4000446307984 */ /* 0x000ea80008000800 */
        /* <DEDUP_REMOVED lines=20> */
[----:B0-----:R-:W-:Y:S01]  /*1170*/  FMUL.FTZ R46, R46, UR5 ;  /* 0x000000052e2e7c20 */ /* 0x001fe20008410000 */
[----:B------:R-:W-:-:S02]  /*1180*/  LEA R40, R4, UR4, 0x1 ;  /* 0x0000000404287c11 */ /* 0x000fc4000f8e08ff */
[----:B------:R-:W0:Y:S01]  /*1190*/  LDS R57, [R70+UR4+0xd800] ;  /* 0x00d8000446397984 */ /* 0x000e220008000800 */
[----:B-1----:R-:W-:Y:S01]  /*11a0*/  FMUL.FTZ R47, R47, UR5 ;  /* 0x000000052f2f7c20 */ /* 0x002fe20008410000 */
[----:B------:R-:W-:Y:S02]  /*11b0*/  F2FP.BF16.F32.PACK_AB R45, R46, R45 ;  /* 0x0000002d2e2d723e */ /* 0x000fe400000010ff */
[----:B------:R-:W1:Y:S01]  /*11c0*/  LDS R58, [R70+UR4+0xdc00] ;  /* 0x00dc0004463a7984 */ /* 0x000e620008000800 */
[----:B--2---:R-:W-:-:S03]  /*11d0*/  FMUL.FTZ R48, R48, UR5 ;  /* 0x0000000530307c20 */ /* 0x004fc60008410000 */
[----:B------:R-:W2:Y:S01]  /*11e0*/  LDS R33, [R70+UR4+0xe000] ;  /* 0x00e0000446217984 */ /* 0x000ea20008000800 */
[----:B------:R-:W-:Y:S01]  /*11f0*/  FMUL.FTZ R49, R49, UR5 ;  /* 0x0000000531317c20 */ /* 0x000fe20008410000 */
        /* <DEDUP_REMOVED lines=18> */
[----:B0-----:R-:W-:Y:S02]  /*1320*/  FMUL.FTZ R57, R57, UR5 ;  /* 0x0000000539397c20 */ /* 0x001fe40008410000 */
[----:B------:R-:W-:Y:S02]  /*1330*/  STS [R40+0x10000], R5 ;  /* 0x0100000528007388 */ /* 0x000fe40000000800 */
[----:B------:R-:W-:Y:S01]  /*1340*/  F2FP.BF16.F32.PACK_AB R54, R55, R54 ;  /* 0x000000363736723e */ /* 0x000fe200000010ff */
[----:B-1----:R-:W-:Y:S01]  /*1350*/  FMUL.FTZ R58, R58, UR5 ;  /* 0x000000053a3a7c20 */ /* 0x002fe20008410000 */
[----:B------:R-:W-:Y:S01]  /*1360*/  STS [R40+0x10100], R6 ;  /* 0x0101000628007388 */ /* 0x000fe20000000800 */
[----:B--2---:R-:W-:-:S03]  /*1370*/  FMUL.FTZ R33, R33, UR5 ;  /* 0x0000000521217c20 */ /* 0x004fc60008410000 */
[----:B------:R-:W-:Y:S01]  /*1380*/  F2FP.BF16.F32.PACK_AB R57, R58, R57 ;  /* 0x000000393a39723e */ /* 0x000fe200000010ff */
[----:B------:R-:W-:Y:S01]  /*1390*/  STS [R40+0x12000], R17 ;  /* 0x0120001128007388 */ /* 0x000fe20000000800 */
[----:B------:R-:W-:-:S03]  /*13a0*/  FMUL.FTZ R32, R32, UR5 ;  /* 0x0000000520207c20 */ /* 0x000fc60008410000 */
[----:B------:R-:W-:Y:S01]  /*13b0*/  STS [R40+0x12100], R18 ;  /* 0x0121001228007388 */ /* 0x000fe20000000800 */
[----:B---3--:R-:W-:Y:S01]  /*13c0*/  FMUL.FTZ R27, R27, UR5 ;  /* 0x000000051b1b7c20 */ /* 0x008fe20008410000 */
[----:B------:R-:W-:Y:S02]  /*13d0*/  F2FP.BF16.F32.PACK_AB R32, R32, R33 ;  /* 0x000000212020723e */ /* 0x000fe400000010ff */
[----:B------:R-:W-:Y:S01]  /*13e0*/  STS [R40+0x10400], R7 ;  /* 0x0104000728007388 */ /* 0x000fe20000000800 */
[----:B----4-:R-:W-:-:S03]  /*13f0*/  FMUL.FTZ R26, R26, UR5 ;  /* 0x000000051a1a7c20 */ /* 0x010fc60008410000 */
[----:B------:R0:W-:Y:S01]  /*1400*/  STS [R40+0x10500], R9 ;  /* 0x0105000928007388 */ /* 0x0001e20000000800 */
[----:B-----5:R-:W-:Y:S01]  /*1410*/  FMUL.FTZ R25, R25, UR5 ;  /* 0x0000000519197c20 */ /* 0x020fe20008410000 */
[----:B------:R-:W-:Y:S02]  /*1420*/  F2FP.BF16.F32.PACK_AB R26, R26, R27 ;  /* 0x0000001b1a1a723e */ /* 0x000fe400000010ff */
[----:B------:R1:W-:Y:S01]  /*1430*/  STS [R40+0x12400], R19 ;  /* 0x0124001328007388 */ /* 0x0003e20000000800 */
[----:B------:R-:W-:-:S03]  /*1440*/  FMUL.FTZ R36, R31, UR5 ;  /* 0x000000051f247c20 */ /* 0x000fc60008410000 */
[----:B------:R2:W-:Y:S01]  /*1450*/  STS [R40+0x12500], R20 ;  /* 0x0125001428007388 */ /* 0x0005e20000000800 */
[----:B------:R-:W-:Y:S01]  /*1460*/  FMUL.FTZ R29, R29, UR5 ;  /* 0x000000051d1d7c20 */ /* 0x000fe20008410000 */
[----:B------:R-:W-:Y:S02]  /*1470*/  F2FP.BF16.F32.PACK_AB R25, R36, R25 ;  /* 0x000000192419723e */ /* 0x000fe400000010ff */
[----:B------:R3:W-:Y:S01]  /*1480*/  STS [R40+0x10800], R13 ;  /* 0x0108000d28007388 */ /* 0x0007e20000000800 */
[----:B0-----:R-:W-:Y:S01]  /*1490*/  SHF.R.S32.HI R9, RZ, 0x1f, R8 ;  /* 0x0000001fff097819 */ /* 0x001fe20000011408 */
[----:B------:R-:W-:Y:S01]  /*14a0*/  FMUL.FTZ R28, R28, UR5 ;  /* 0x000000051c1c7c20 */ /* 0x000fe20008410000 */
[----:B-1----:R-:W0:Y:S01]  /*14b0*/  LDC.64 R18, c[0x0][0x258] ;  /* 0x00009600ff127b82 */ /* 0x002e220000000a00 */
[----:B------:R0:W-:Y:S01]  /*14c0*/  STS [R40+0x10900], R14 ;  /* 0x0109000e28007388 */ /* 0x0001e20000000800 */
[----:B------:R-:W-:Y:S01]  /*14d0*/  ULDC UR5, c[0x0][0x244] ;  /* 0x0000910000057ab9 */ /* 0x000fe20000000800 */
[----:B--2---:R-:W-:Y:S01]  /*14e0*/  VIADDMNMX R20, R3, -R0, 0x80, PT ;  /* 0x0000008003147446 */ /* 0x004fe20003800900 */
[----:B------:R-:W-:Y:S01]  /*14f0*/  VIADD R0, R73, 0x10 ;  /* 0x0000001049007836 */ /* 0x000fe20000000000 */
[----:B------:R-:W-:Y:S01]  /*1500*/  F2FP.BF16.F32.PACK_AB R28, R29, R28 ;  /* 0x0000001c1d1c723e */ /* 0x000fe200000010ff */
[----:B------:R-:W-:Y:S01]  /*1510*/  STS [R40+0x12800], R21 ;  /* 0x0128001528007388 */ /* 0x000fe20000000800 */
[----:B---3--:R-:W-:Y:S01]  /*1520*/  LEA R13, R12, UR4, 0x1 ;  /* 0x000000040c0d7c11 */ /* 0x008fe2000f8e08ff */
[----:B------:R-:W-:Y:S01]  /*1530*/  VIADD R3, R73, 0x30 ;  /* 0x0000003049037836 */ /* 0x000fe20000000000 */
[----:B------:R-:W-:Y:S01]  /*1540*/  ISETP.GE.AND P0, PT, R8, UR5, PT ;  /* 0x0000000508007c0c */ /* 0x000fe2000bf06270 */
[----:B------:R-:W-:Y:S01]  /*1550*/  STS [R40+0x12900], R22 ;  /* 0x0129001628007388 */ /* 0x000fe20000000800 */
[----:B------:R-:W-:-:S02]  /*1560*/  UIADD3 UR4, UR4, 0x10000, URZ ;  /* 0x0001000004047890 */ /* 0x000fc4000fffe03f */
[CC--:B------:R-:W-:Y:S01]  /*1570*/  ISETP.GE.OR P1, PT, R73.reuse, R20.reuse, P0 ;  /* 0x000000144900720c */ /* 0x0c0fe20000726670 */
[----:B------:R-:W-:Y:S01]  /*1580*/  STS [R40+0x10c00], R15 ;  /* 0x010c000f28007388 */ /* 0x000fe20000000800 */
[-C--:B------:R-:W-:Y:S02]  /*1590*/  ISETP.GE.OR P6, PT, R0, R20.reuse, P0 ;  /* 0x000000140000720c */ /* 0x080fe400007c6670 */
[----:B------:R-:W-:Y:S01]  /*15a0*/  IADD3 R0, R73, 0x20, RZ ;  /* 0x0000002049007810 */ /* 0x000fe20007ffe0ff */
[----:B------:R1:W-:Y:S01]  /*15b0*/  STS [R40+0x10d00], R16 ;  /* 0x010d001028007388 */ /* 0x0003e20000000800 */
[-C--:B------:R-:W-:Y:S02]  /*15c0*/  ISETP.GE.OR P4, PT, R3, R20.reuse, P0 ;  /* 0x000000140300720c */ /* 0x080fe40000786670 */
[----:B------:R-:W-:Y:S01]  /*15d0*/  ISETP.GE.OR P5, PT, R0, R20, P0 ;  /* 0x000000140000720c */ /* 0x000fe200007a6670 */
[----:B------:R2:W-:Y:S01]  /*15e0*/  STS [R40+0x12c00], R23 ;  /* 0x012c001728007388 */ /* 0x0005e20000000800 */
[C---:B------:R-:W-:Y:S01]  /*15f0*/  VIADD R0, R73.reuse, 0x40 ;  /* 0x0000004049007836 */ /* 0x040fe20000000000 */
[----:B------:R-:W-:Y:S01]  /*1600*/  IADD3 R3, R73, 0x50, RZ ;  /* 0x0000005049037810 */ /* 0x000fe20007ffe0ff */
[C---:B0-----:R-:W-:Y:S01]  /*1610*/  IMAD R14, R18.reuse, UR9, RZ ;  /* 0x00000009120e7c24 */ /* 0x041fe2000f8e02ff */
[----:B------:R2:W-:Y:S01]  /*1620*/  STS [R40+0x12d00], R24 ;  /* 0x012d001828007388 */ /* 0x0005e20000000800 */
[----:B------:R-:W-:Y:S01]  /*1630*/  IMAD.WIDE.U32 R8, R18, UR8, R8 ;  /* 0x0000000812087c25 */ /* 0x000fe2000f8e0008 */
[----:B-1----:R-:W-:-:S02]  /*1640*/  LEA R16, R12, UR4, 0x1 ;  /* 0x000000040c107c11 */ /* 0x002fc4000f8e08ff */
[----:B------:R2:W-:Y:S01]  /*1650*/  STS [R40+0x14000], R30 ;  /* 0x0140001e28007388 */ /* 0x0005e20000000800 */
[----:B------:R-:W-:Y:S01]  /*1660*/  IMAD R15, R19, UR8, R14 ;  /* 0x00000008130f7c24 */ /* 0x000fe2000f8e020e */
[----:B------:R-:W-:Y:S01]  /*1670*/  ULDC.64 UR8, c[0x0][0x260] ;  /* 0x0000980000087ab9 */ /* 0x000fe20000000a00 */
[-C--:B------:R-:W-:Y:S01]  /*1680*/  ISETP.GE.OR P3, PT, R0, R20.reuse, P0 ;  /* 0x000000140000720c */ /* 0x080fe20000766670 */
[----:B------:R2:W-:Y:S01]  /*1690*/  STS [R40+0x14100], R34 ;  /* 0x0141002228007388 */ /* 0x0005e20000000800 */
[----:B------:R-:W-:Y:S01]  /*16a0*/  IMAD R69, R69, UR8, RZ ;  /* 0x0000000845457c24 */ /* 0x000fe2000f8e02ff */
[----:B------:R-:W-:Y:S01]  /*16b0*/  ISETP.GE.OR P2, PT, R3, R20, P0 ;  /* 0x000000140300720c */ /* 0x000fe20000746670 */
[----:B------:R-:W-:Y:S01]  /*16c0*/  IMAD.IADD R9, R9, 0x1, R15 ;  /* 0x0000000109097824 */ /* 0x000fe200078e020f */
[----:B------:R2:W-:Y:S01]  /*16d0*/  STS [R40+0x16000], R52 ;  /* 0x0160003428007388 */ /* 0x0005e20000000800 */
[C---:B------:R-:W-:Y:S02]  /*16e0*/  IMAD R15, R68.reuse, UR9, R69 ;  /* 0x00000009440f7c24 */ /* 0x040fe4000f8e0245 */
[----:B------:R-:W-:Y:S01]  /*16f0*/  IMAD.WIDE.U32 R68, R68, UR8, R8 ;  /* 0x0000000844447c25 */ /* 0x000fe2000f8e0008 */
[----:B------:R2:W-:Y:S03]  /*1700*/  STS [R40+0x16100], R54 ;  /* 0x0161003628007388 */ /* 0x0005e60000000800 */
[C---:B------:R-:W-:Y:S01]  /*1710*/  VIADD R0, R73.reuse, 0x60 ;  /* 0x0000006049007836 */ /* 0x040fe20000000000 */
[----:B------:R2:W-:Y:S01]  /*1720*/  STS [R40+0x14400], R43 ;  /* 0x0144002b28007388 */ /* 0x0005e20000000800 */
[----:B------:R-:W-:Y:S01]  /*1730*/  IMAD.WIDE R2, R2, 0x80, R10 ;  /* 0x0000008002027825 */ /* 0x000fe200078e020a */
[----:B------:R-:W-:-:S02]  /*1740*/  IADD3 R73, R73, 0x70, RZ ;  /* 0x0000007049497810 */ /* 0x000fc40007ffe0ff */
[----:B------:R2:W-:Y:S01]  /*1750*/  STS [R40+0x14500], R45 ;  /* 0x0145002d28007388 */ /* 0x0005e20000000800 */
[----:B------:R-:W-:-:S03]  /*1760*/  IMAD.IADD R9, R69, 0x1, R15 ;  /* 0x0000000145097824 */ /* 0x000fc600078e020f */
[----:B------:R2:W-:Y:S04]  /*1770*/  STS [R40+0x16400], R35 ;  /* 0x0164002328007388 */ /* 0x0005e80000000800 */
        /* <DEDUP_REMOVED lines=8> */
[----:B------:R2:W-:Y:S01]  /*1800*/  STS [R40+0x16d00], R28 ;  /* 0x016d001c28007388 */ /* 0x0005e20000000800 */
[----:B------:R-:W-:Y:S06]  /*1810*/  BAR.SYNC.DEFER_BLOCKING 0x0 ;  /* 0x0000000000007b1d */ /* 0x000fec0000010000 */
[----:B------:R2:W0:Y:S01]  /*1820*/  LDS.128 R4, [R13+0x10e00] ;  /* 0x010e00000d047984 */ /* 0x0004220000000c00 */
[----:B------:R-:W-:Y:S05]  /*1830*/  @P1 BRA `(.L_x_66) ;  /* 0x00000000002c1947 */ /* 0x000fea0003800000 */
[----:B------:R-:W1:Y:S01]  /*1840*/  LDS.128 R16, [R16] ;  /* 0x0000000010107984 */ /* 0x000e620000000c00 */
[----:B------:R-:W-:Y:S01]  /*1850*/  ULDC.64 UR4, c[0x0][0x250] ;  /* 0x0000940000047ab9 */ /* 0x000fe20000000a00 */
[----:B------:R-:W-:Y:S02]  /*1860*/  IMAD.MOV.U32 R8, RZ, RZ, R68 ;  /* 0x000000ffff087224 */ /* 0x000fe400078e0044 */
[----:B------:R-:W-:Y:S02]  /*1870*/  IMAD R15, R3, UR4, RZ ;  /* 0x00000004030f7c24 */ /* 0x000fe4000f8e02ff */
[----:B------:R-:W-:-:S04]  /*1880*/  IMAD.WIDE.U32 R10, R2, UR4, R8 ;  /* 0x00000004020a7c25 */ /* 0x000fc8000f8e0008 */
[----:B------:R-:W-:Y:S01]  /*1890*/  IMAD R15, R2, UR5, R15 ;  /* 0x00000005020f7c24 */ /* 0x000fe2000f8e020f */
[----:B------:R-:W-:Y:S02]  /*18a0*/  ULDC.64 UR4, c[0x0][0x238] ;  /* 0x00008e0000047ab9 */ /* 0x000fe40000000a00 */
[----:B------:R-:W-:Y:S02]  /*18b0*/  LEA R14, P1, R10, UR4, 0x1 ;  /* 0x000000040a0e7c11 */ /* 0x000fe4000f8208ff */
[----:B------:R-:W-:-:S04]  /*18c0*/  IADD3 R11, R11, R15, RZ ;  /* 0x0000000f0b0b7210 */ /* 0x000fc80007ffe0ff */
[----:B------:R-:W-:-:S05]  /*18d0*/  LEA.HI.X R15, R10, UR5, R11, 0x1, P1 ;  /* 0x000000050a0f7c11 */ /* 0x000fca00088f0c0b */
[----:B-1----:R1:W-:Y:S02]  /*18e0*/  STG.E.128 desc[UR6][R14.64], R16 ;  /* 0x000000100e007986 */ /* 0x0023e4000c101d06 */
.L_x_66:
[----:B------:R-:W-:Y:S05]  /*18f0*/  BSYNC B0 ;  /* 0x0000000000007941 */ /* 0x000fea0003800000 */
.L_x_65:
[----:B-1----:R1:W3:Y:S01]  /*1900*/  LDS.128 R16, [R13+0x10200] ;  /* 0x010200000d107984 */ /* 0x0022e20000000c00 */
[----:B------:R-:W-:Y:S01]  /*1910*/  BSSY B0, `(.L_x_67) ;  /* 0x0000011000007945 */ /* 0x000fe20003800000 */
[-C--:B------:R-:W-:Y:S02]  /*1920*/  ISETP.GE.OR P1, PT, R0, R20.reuse, P0 ;  /* 0x000000140000720c */ /* 0x080fe40000726670 */
[----:B------:R-:W-:Y:S01]  /*1930*/  ISETP.GE.OR P0, PT, R73, R20, P0 ;  /* 0x000000144900720c */ /* 0x000fe20000706670 */
[----:B------:R-:W-:-:S12]  /*1940*/  @P6 BRA `(.L_x_68) ;  /* 0x0000000000346947 */ /* 0x000fd80003800000 */
[----:B------:R-:W-:Y:S01]  /*1950*/  IADD3 R15, P6, R2, 0x10, RZ ;  /* 0x00000010020f7810 */ /* 0x000fe20007fde0ff */
[----:B------:R-:W-:Y:S01]  /*1960*/  ULDC.64 UR4, c[0x0][0x250] ;  /* 0x0000940000047ab9 */ /* 0x000fe20000000a00 */
[----:B------:R-:W-:Y:S01]  /*1970*/  MOV R11, R9 ;  /* 0x00000009000b7202 */ /* 0x000fe20000000f00 */
[----:B------:R-:W-:Y:S02]  /*1980*/  IMAD.MOV.U32 R10, RZ, RZ, R68 ;  /* 0x000000ffff0a7224 */ /* 0x000fe400078e0044 */
        /* <DEDUP_REMOVED lines=8> */
[----:B---3--:R4:W-:Y:S02]  /*1a10*/  STG.E.128 desc[UR6][R14.64], R16 ;  /* 0x000000100e007986 */ /* 0x0089e4000c101d06 */
.L_x_68:
[----:B------:R-:W-:Y:S05]  /*1a20*/  BSYNC B0 ;  /* 0x0000000000007941 */ /* 0x000fea0003800000 */
.L_x_67:
[----:B---34-:R3:W4:Y:S01]  /*1a30*/  LDS.128 R16, [R13+0x10400] ;  /* 0x010400000d107984 */ /* 0x0187220000000c00 */
[----:B------:R-:W-:Y:S04]  /*1a40*/  BSSY B0, `(.L_x_69) ;  /* 0x000000f000007945 */ /* 0x000fe80003800000 */
[----:B------:R-:W-:Y:S05]  /*1a50*/  @P5 BRA `(.L_x_70) ;  /* 0x0000000000345947 */ /* 0x000fea0003800000 */
        /* <DEDUP_REMOVED lines=12> */
[----:B----4-:R4:W-:Y:S02]  /*1b20*/  STG.E.128 desc[UR6][R14.64], R16 ;  /* 0x000000100e007986 */ /* 0x0109e4000c101d06 */
.L_x_70:
[----:B------:R-:W-:Y:S05]  /*1b30*/  BSYNC B0 ;  /* 0x0000000000007941 */ /* 0x000fea0003800000 */
.L_x_69:
[----:B----4-:R4:W0:Y:S01]  /*1b40*/  LDS.128 R16, [R13+0x10600] ;  /* 0x010600000d107984 */ /* 0x0108220000000c00 */
        /* <DEDUP_REMOVED lines=14> */
[----:B0-----:R0:W-:Y:S02]  /*1c30*/  STG.E.128 desc[UR6][R14.64], R16 ;  /* 0x000000100e007986 */ /* 0x0011e4000c101d06 */
.L_x_72:
[----:B------:R-:W-:Y:S05]  /*1c40*/  BSYNC B0 ;  /* 0x0000000000007941 */ /* 0x000fea0003800000 */
.L_x_71:
[----:B0-----:R0:W0:Y:S01]  /*1c50*/  LDS.128 R16, [R13+0x10800] ;  /* 0x010800000d107984 */ /* 0x0010220000000c00 */
        /* <DEDUP_REMOVED lines=14> */
[----:B0-----:R0:W-:Y:S02]  /*1d40*/  STG.E.128 desc[UR6][R14.64], R16 ;  /* 0x000000100e007986 */ /* 0x0011e4000c101d06 */
.L_x_74:
[----:B------:R-:W-:Y:S05]  /*1d50*/  BSYNC B0 ;  /* 0x0000000000007941 */ /* 0x000fea0003800000 */
.L_x_73:
        /* <DEDUP_REMOVED lines=16> */
.L_x_76:
[----:B------:R-:W-:Y:S05]  /*1e60*/  BSYNC B0 ;  /* 0x0000000000007941 */ /* 0x000fea0003800000 */
.L_x_75:
[----:B01234-:R-:W0:Y:S01]  /*1e70*/  LDS.128 R12, [R13+0x10c00] ;  /* 0x010c00000d0c7984 */ /* 0x01fe220000000c00 */
        /* <DEDUP_REMOVED lines=15> */
.L_x_78:
[----:B------:R-:W-:Y:S05]  /*1f70*/  BSYNC B0 ;  /* 0x0000000000007941 */ /* 0x000fea0003800000 */
.L_x_77:
[----:B------:R-:W-:Y:S05]  /*1f80*/  @P0 EXIT ;  /* 0x000000000000094d */ /* 0x000fea0003800000 */
[----:B------:R-:W-:Y:S01]  /*1f90*/  IADD3 R11, P0, R2, 0x70, RZ ;  /* 0x00000070020b7810 */ /* 0x000fe20007f1e0ff */
[----:B------:R-:W-:-:S04]  /*1fa0*/  ULDC.64 UR4, c[0x0][0x250] ;  /* 0x0000940000047ab9 */ /* 0x000fc80000000a00 */
[----:B------:R-:W-:Y:S01]  /*1fb0*/  IMAD.X R2, RZ, RZ, R3, P0 ;  /* 0x000000ffff027224 */ /* 0x000fe200000e0603 */
[----:B------:R-:W-:-:S03]  /*1fc0*/  MOV R3, R9 ;  /* 0x0000000900037202 */ /* 0x000fc60000000f00 */
[----:B------:R-:W-:Y:S02]  /*1fd0*/  IMAD R0, R2, UR4, RZ ;  /* 0x0000000402007c24 */ /* 0x000fe4000f8e02ff */
[----:B------:R-:W-:-:S04]  /*1fe0*/  IMAD.MOV.U32 R2, RZ, RZ, R68 ;  /* 0x000000ffff027224 */ /* 0x000fc800078e0044 */
[----:B------:R-:W-:-:S04]  /*1ff0*/  IMAD.WIDE.U32 R2, R11, UR4, R2 ;  /* 0x000000040b027c25 */ /* 0x000fc8000f8e0002 */
[----:B------:R-:W-:Y:S01]  /*2000*/  IMAD R11, R11, UR5, R0 ;  /* 0x000000050b0b7c24 */ /* 0x000fe2000f8e0200 */
[----:B------:R-:W-:Y:S02]  /*2010*/  ULDC.64 UR4, c[0x0][0x238] ;  /* 0x00008e0000047ab9 */ /* 0x000fe40000000a00 */
[----:B------:R-:W-:Y:S01]  /*2020*/  LEA R8, P0, R2, UR4, 0x1 ;  /* 0x0000000402087c11 */ /* 0x000fe2000f8008ff */
[----:B------:R-:W-:-:S05]  /*2030*/  IMAD.IADD R3, R3, 0x1, R11 ;  /* 0x0000000103037824 */ /* 0x000fca00078e020b */
[----:B------:R-:W-:-:S05]  /*2040*/  LEA.HI.X R9, R2, UR5, R3, 0x1, P0 ;  /* 0x0000000502097c11 */ /* 0x000fca00080f0c03 */
[----:B------:R-:W-:Y:S01]  /*2050*/  STG.E.128 desc[UR6][R8.64], R4 ;  /* 0x0000000408007986 */ /* 0x000fe2000c101d06 */
[----:B------:R-:W-:Y:S05]  /*2060*/  EXIT ;  /* 0x000000000000794d */ /* 0x000fea0003800000 */
.L_x_79:
        /* <DEDUP_REMOVED lines=9> */
.L_x_146:


//--------------------- .text._ZN7cutlass13device_kernelIN5flash32FlashAttnBwdPostprocessConvertdQIN4cute5tupleIJNS3_1CILi64EEENS5_ILi128EEEEEENS_10bfloat16_tEfNS_4arch4Sm80ELi256ENS3_8TiledMMAINS3_8MMA_AtomIJNS3_30SM80_16x8x16_F32BF16BF16F32_TNEEEENS3_6LayoutINS4_IJNS5_ILi2EEENS5_ILi4EEENS5_ILi1EEEEEENS4_IJSJ_SH_NS5_ILi0EEEEEEEENS4_IJNS5_ILi32EEES6_NS5_ILi16EEEEEEEELb0EEEEEvNT_6ParamsE --------------------------
	.section	.text._ZN7cutlass13device_kernelIN5flash32FlashAttnBwdPostprocessConvertdQIN4cute5tupleIJNS3_1CILi64EEENS5_ILi128EEEEEENS_10bfloat16_tEfNS_4arch4Sm80ELi256ENS3_8TiledMMAINS3_8MMA_AtomIJNS3_30SM80_16x8x16_F32BF16BF16F32_TNEEEENS3_6LayoutINS4_IJNS5_ILi2EEENS5_ILi4EEENS5_ILi1EEEEEENS4_IJSJ_SH_NS5_ILi0EEEEEEEENS4_IJNS5_ILi32EEES6_NS5_ILi16EEEEEEEELb0EEEEEvNT_6ParamsE,"ax",@progbits
	.align	128
.text._ZN7cutlass13device_kernelIN5flash32FlashAttnBwdPostprocessConvertdQIN4cute5tupleIJNS3_1CILi64EEENS5_ILi128EEEEEENS_10bfloat16_tEfNS_4arch4Sm80ELi256ENS3_8TiledMMAINS3_8MMA_AtomIJNS3_30SM80_16x8x16_F32BF16BF16F32_TNEEEENS3_6LayoutINS4_IJNS5_ILi2EEENS5_ILi4EEENS5_ILi1EEEEEENS4_IJSJ_SH_NS5_ILi0EEEEEEEENS4_IJNS5_ILi32EEES6_NS5_ILi16EEEEEEEELb0EEEEEvNT_6ParamsE:
        .type           _ZN7cutlass13device_kernelIN5flash32FlashAttnBwdPostprocessConvertdQIN4cute5tupleIJNS3_1CILi64EEENS5_ILi128EEEEEENS_10bfloat16_tEfNS_4arch4Sm80ELi256ENS3_8TiledMMAINS3_8MMA_AtomIJNS3_30SM80_16x8x16_F32BF16BF16F32_TNEEEENS3_6LayoutINS4_IJNS5_ILi2EEENS5_ILi4EEENS5_ILi1EEEEEENS4_IJSJ_SH_NS5_ILi0EEEEEEEENS4_IJNS5_ILi32EEES6_NS5_ILi16EEEEEEEELb0EEEEEvNT_6ParamsE,@function
        .size           _ZN7cutlass13device_kernelIN5flash32FlashAttnBwdPostprocessConvertdQIN4cute5tupleIJNS3_1CILi64EEENS5_ILi128EEEEEENS_10bfloat16_tEfNS_4arch4Sm80ELi256ENS3_8TiledMMAINS3_8MMA_AtomIJNS3_30SM80_16x8x16_F32BF16BF16F32_TNEEEENS3_6LayoutINS4_IJNS5_ILi2EEENS5_ILi4EEENS5_ILi1EEEEEENS4_IJSJ_SH_NS5_ILi0EEEEEEEENS4_IJNS5_ILi32EEES6_NS5_ILi16EEEEEEEELb0EEEEEvNT_6ParamsE,(.L_x_147 - _ZN7cutlass13device_kernelIN5flash32FlashAttnBwdPostprocessConvertdQIN4cute5tupleIJNS3_1CILi64EEENS5_ILi128EEEEEENS_10bfloat16_tEfNS_4arch4Sm80ELi256ENS3_8TiledMMAINS3_8MMA_AtomIJNS3_30SM80_16x8x16_F32BF16BF16F32_TNEEEENS3_6LayoutINS4_IJNS5_ILi2EEENS5_ILi4EEENS5_ILi1EEEEEENS4_IJSJ_SH_NS5_ILi0EEEEEEEENS4_IJNS5_ILi32EEES6_NS5_ILi16EEEEEEEELb0EEEEEvNT_6ParamsE)
        .other          _ZN7cutlass13device_kernelIN5flash32FlashAttnBwdPostprocessConvertdQIN4cute5tupleIJNS3_1CILi64EEENS5_ILi128EEEEEENS_10bfloat16_tEfNS_4arch4Sm80ELi256ENS3_8TiledMMAINS3_8MMA_AtomIJNS3_30SM80_16x8x16_F32BF16BF16F32_TNEEEENS3_6LayoutINS4_IJNS5_ILi2EEENS5_ILi4EEENS5_ILi1EEEEEENS4_IJSJ_SH_NS5_ILi0EEEEEEEENS4_IJNS5_ILi32EEES6_NS5_ILi16EEEEEEEELb0EEEEEvNT_6ParamsE,@"STO_CUDA_ENTRY STV_DEFAULT"
_ZN7cutlass13device_kernelIN5flash32FlashAttnBwdPostprocessConvertdQIN4cute5tupleIJNS3_1CILi64EEENS5_ILi128EEEEEENS_10bfloat16_tEfNS_4arch4Sm80ELi256ENS3_8TiledMMAINS3_8MMA_AtomIJNS3_30SM80_16x8x16_F32BF16BF16F32_TNEEEENS3_6LayoutINS4_IJNS5_ILi2EEENS5_ILi4EEENS5_ILi1EEEEEENS4_IJSJ_SH_NS5_ILi0EEEEEEEENS4_IJNS5_ILi32EEES6_NS5_ILi16EEEEEEEELb0EEEEEvNT_6ParamsE:
        /* <DEDUP_REMOVED lines=24> */
.L_x_80:
[----:B------:R-:W-:Y:S02]  /*0180*/  ISETP.NE.U32.AND P1, PT, RZ, UR4, PT ;  /* 0x00000004ff007c0c */ /* 0x000fe4000bf25070 */
[----:B-----5:R-:W-:Y:S02]  /*0190*/  ISETP.LE.AND P2, PT, R3, R0, PT ;  /* 0x000000000300720c */ /* 0x020fe40003f43270 */
[----:B------:R-:W-:-:S13]  /*01a0*/  ISETP.NE.AND.EX P1, PT, RZ, UR5, PT, P1 ;  /* 0x00000005ff007c0c */ /* 0x000fda000bf25310 */
[----:B------:R-:W-:Y:S05]  /*01b0*/  @P1 EXIT P2 ;  /* 0x000000000000194d */ /* 0x000fea0001000000 */
[----:B------:R-:W0:Y:S01]  /*01c0*/  S2R R45, SR_TID.X ;  /* 0x00000000002d7919 */ /* 0x000e220000002100 */
[----:B-1----:R-:W-:Y:S01]  /*01d0*/  @P0 IMAD R4, R11, 0x40, R36 ;  /* 0x000000400b040824 */ /* 0x002fe200078e0224 */
[----:B------:R-:W1:Y:S01]  /*01e0*/  S2UR UR8, SR_CTAID.Y ;  /* 0x00000000000879c3 */ /* 0x000e620000002600 */
[----:B------:R-:W-:Y:S01]  /*01f0*/  IMAD.SHL.U32 R9, R2, 0x2000, RZ ;  /* 0x0000200002097824 */ /* 0x000fe200078e00ff */
[----:B------:R-:W-:Y:S01]  /*0200*/  SHF.R.S32.HI R37, RZ, 0x1f, R11 ;  /* 0x0000001fff257819 */ /* 0x000fe2000001140b */
[----:B------:R-:W-:Y:S01]  /*0210*/  ULDC.64 UR4, c[0x0][0x230] ;  /* 0x00008c0000047ab9 */ /* 0x000fe20000000a00 */
[----:B------:R-:W-:Y:S02]  /*0220*/  @P0 SHF.R.S32.HI R5, RZ, 0x1f, R4 ;  /* 0x0000001fff050819 */ /* 0x000fe40000011404 */
[----:B------:R-:W-:Y:S02]  /*0230*/  SEL R37, R37, RZ, !P1 ;  /* 0x000000ff25257207 */ /* 0x000fe40004800000 */
[----:B------:R-:W-:Y:S01]  /*0240*/  @P0 LEA.HI R5, R5, R4, RZ, 0x6 ;  /* 0x0000000405050211 */ /* 0x000fe200078f30ff */
[----:B------:R-:W2:Y:S01]  /*0250*/  LDC.64 R12, c[0x0][0x228] ;  /* 0x00008a00ff0c7b82 */ /* 0x000ea20000000a00 */
[----:B------:R-:W-:-:S03]  /*0260*/  SEL R38, R11, RZ, !P1 ;  /* 0x000000ff0b267207 */ /* 0x000fc60004800000 */
[----:B------:R-:W-:-:S05]  /*0270*/  @P0 IMAD.SHL.U32 R5, R5, 0x80, RZ ;  /* 0x0000008005050824 */ /* 0x000fca00078e00ff */
[----:B------:R-:W-:Y:S02]  /*0280*/  @P0 LOP3.LUT R7, R5, 0xffffe000, RZ, 0xc0, !PT ;  /* 0xffffe00005070812 */ /* 0x000fe400078ec0ff */
[----:B------:R-:W-:Y:S02]  /*0290*/  CS2R R4, SRZ ;  /* 0x0000000000047805 */ /* 0x000fe4000001ff00 */
[--C-:B------:R-:W-:Y:S01]  /*02a0*/  @P0 SHF.R.S32.HI R5, RZ, 0x1f, R7.reuse ;  /* 0x0000001fff050819 */ /* 0x100fe20000011407 */
[----:B------:R-:W-:Y:S01]  /*02b0*/  @P0 IMAD.MOV.U32 R4, RZ, RZ, R7 ;  /* 0x000000ffff040224 */ /* 0x000fe200078e0007 */
        /* <DEDUP_REMOVED lines=28> */
[----:B------:R-:W-:Y:S02]  /*0480*/  BSSY B0, `(.L_x_81) ;  /* 0x00000d1000007945 */ /* 0x000fe40003800000 */
[----:B------:R-:W-:-:S02]  /*0490*/  LEA.HI R39, R44, R45, RZ, 0x2 ;  /* 0x0000002d2c277211 */ /* 0x000fc400078f10ff */
[-C--:B------:R-:W-:Y:S02]  /*04a0*/  LEA.HI R46, R44, R45.reuse, RZ, 0x7 ;  /* 0x0000002d2c2e7211 */ /* 0x080fe400078f38ff */
[--C-:B------:R-:W-:Y:S02]  /*04b0*/  SHF.R.S32.HI R42, RZ, 0x2, R39.reuse ;  /* 0x00000002ff2a7819 */ /* 0x100fe40000011427 */
[----:B------:R-:W-:Y:S02]  /*04c0*/  SHF.R.S32.HI R41, RZ, 0x1f, R39 ;  /* 0x0000001fff297819 */ /* 0x000fe40000011427 */
[----:B------:R-:W-:Y:S01]  /*04d0*/  LOP3.LUT R52, R39, 0x7ffffffc, RZ, 0xc0, !PT ;  /* 0x7ffffffc27347812 */ /* 0x000fe200078ec0ff */
[----:B------:R-:W-:Y:S01]  /*04e0*/  IMAD.SHL.U32 R39, R46, 0x8, RZ ;  /* 0x000000082e277824 */ /* 0x000fe200078e00ff */
[----:B------:R-:W-:Y:S02]  /*04f0*/  LEA.HI R41, R41, R42, RZ, 0x3 ;  /* 0x0000002a29297211 */ /* 0x000fe400078f18ff */
[----:B------:R-:W-:Y:S01]  /*0500*/  LEA.HI R43, R44, R45, RZ, 0x5 ;  /* 0x0000002d2c2b7211 */ /* 0x000fe200078f28ff */
[----:B------:R-:W-:Y:S01]  /*0510*/  IMAD.IADD R52, R45, 0x1, -R52 ;  /* 0x000000012d347824 */ /* 0x000fe200078e0a34 */
[----:B------:R-:W-:-:S02]  /*0520*/  LOP3.LUT R47, R39, 0xfffffc00, RZ, 0xc0, !PT ;  /* 0xfffffc00272f7812 */ /* 0x000fc400078ec0ff */
[----:B------:R-:W-:Y:S02]  /*0530*/  LOP3.LUT R39, R41, 0xfffffff8, RZ, 0xc0, !PT ;  /* 0xfffffff829277812 */ /* 0x000fe400078ec0ff */
[CC--:B0-----:R-:W-:Y:S01]  /*0540*/  LEA.HI R50, R44.reuse, R45.reuse, RZ, 0x6 ;  /* 0x0000002d2c327211 */ /* 0x0c1fe200078f30ff */
[----:B-1----:R-:W-:Y:S01]  /*0550*/  ULEA UR4, UR5, UR4, 0x18 ;  /* 0x0000000405047291 */ /* 0x002fe2000f8ec03f */
[----:B------:R-:W-:Y:S01]  /*0560*/  LEA.HI R44, R44, R45, RZ, 0x4 ;  /* 0x0000002d2c2c7211 */ /* 0x000fe200078f20ff */
[----:B------:R-:W-:Y:S01]  /*0570*/  IMAD.IADD R42, R42, 0x1, -R39 ;  /* 0x000000012a2a7824 */ /* 0x000fe200078e0a27 */
[----:B------:R-:W-:Y:S01]  /*0580*/  LEA R41, R52, R47, 0x1 ;  /* 0x0000002f34297211 */ /* 0x000fe200078e08ff */
[----:B------:R-:W-:Y:S01]  /*0590*/  ULDC UR5, c[0x0][0x268] ;  /* 0x00009a0000057ab9 */ /* 0x000fe20000000800 */
[--C-:B------:R-:W-:Y:S02]  /*05a0*/  SHF.R.S32.HI R39, RZ, 0x4, R44.reuse ;  /* 0x00000004ff277819 */ /* 0x100fe4000001142c */
[----:B------:R-:W-:-:S02]  /*05b0*/  SHF.R.S32.HI R52, RZ, 0x1f, R44 ;  /* 0x0000001fff347819 */ /* 0x000fc4000001142c */
[----:B------:R-:W-:Y:S02]  /*05c0*/  LOP3.LUT R44, R44, 0xfffffff0, RZ, 0xc0, !PT ;  /* 0xfffffff02c2c7812 */ /* 0x000fe400078ec0ff */
[----:B------:R-:W-:Y:S02]  /*05d0*/  SHF.R.S32.HI R48, RZ, 0x5, R43 ;  /* 0x00000005ff307819 */ /* 0x000fe4000001142b */
[----:B------:R-:W-:Y:S01]  /*05e0*/  SHF.R.S32.HI R47, RZ, 0x6, R50 ;  /* 0x00000006ff2f7819 */ /* 0x000fe20000011432 */
[C---:B------:R-:W-:Y:S01]  /*05f0*/  IMAD.IADD R44, R45.reuse, 0x1, -R44 ;  /* 0x000000012d2c7824 */ /* 0x040fe200078e0a2c */
[----:B------:R-:W-:Y:S02]  /*0600*/  LEA R45, R45, UR4, 0x4 ;  /* 0x000000042d2d7c11 */ /* 0x000fe4000f8e20ff */
[----:B------:R-:W-:Y:S02]  /*0610*/  LEA.HI R43, R43, R48, RZ, 0x1 ;  /* 0x000000302b2b7211 */ /* 0x000fe400078f08ff */
[----:B------:R-:W-:-:S02]  /*0620*/  LEA.HI R49, R50, R47, RZ, 0x1 ;  /* 0x0000002f32317211 */ /* 0x000fc400078f08ff */
[----:B------:R-:W-:Y:S02]  /*0630*/  LOP3.LUT R43, R43, 0xfffffe, RZ, 0xc0, !PT ;  /* 0x00fffffe2b2b7812 */ /* 0x000fe400078ec0ff */
[----:B------:R-:W-:Y:S02]  /*0640*/  LEA.HI R52, R52, R39, RZ, 0x2 ;  /* 0x0000002734347211 */ /* 0x000fe400078f10ff */
[----:B------:R-:W-:Y:S01]  /*0650*/  LOP3.LUT R50, R49, 0xfffffffe, RZ, 0xc0, !PT ;  /* 0xfffffffe31327812 */ /* 0x000fe200078ec0ff */
[----:B------:R-:W-:Y:S01]  /*0660*/  IMAD.IADD R48, R48, 0x1, -R43 ;  /* 0x0000000130307824 */ /* 0x000fe200078e0a2b */
[----:B------:R-:W-:Y:S02]  /*0670*/  SHF.R.S32.HI R43, RZ, 0x1f, R42 ;  /* 0x0000001fff2b7819 */ /* 0x000fe4000001142a */
[----:B------:R-:W-:Y:S01]  /*0680*/  LOP3.LUT R52, R52, 0xffffffc, RZ, 0xc0, !PT ;  /* 0x0ffffffc34347812 */ /* 0x000fe200078ec0ff */
[----:B------:R-:W-:Y:S01]  /*0690*/  IMAD.IADD R47, R47, 0x1, -R50 ;  /* 0x000000012f2f7824 */ /* 0x000fe200078e0a32 */
[----:B------:R-:W-:-:S02]  /*06a0*/  LEA.HI R43, R43, R42, RZ, 0x2 ;  /* 0x0000002a2b2b7211 */ /* 0x000fc400078f10ff */
[----:B------:R-:W-:Y:S01]  /*06b0*/  LOP3.LUT R49, R46, 0xffffff80, RZ, 0xc0, !PT ;  /* 0xffffff802e317812 */ /* 0x000fe200078ec0ff */
[----:B------:R-:W-:Y:S01]  /*06c0*/  IMAD.IADD R52, R39, 0x1, -R52 ;  /* 0x0000000127347824 */ /* 0x000fe200078e0a34 */
[----:B------:R-:W-:Y:S01]  /*06d0*/  LOP3.LUT R51, R43, 0x7fffffc, RZ, 0xc0, !PT ;  /* 0x07fffffc2b337812 */ /* 0x000fe200078ec0ff */
[----:B------:R-:W-:Y:S02]  /*06e0*/  IMAD.SHL.U32 R50, R47, 0x40, RZ ;  /* 0x000000402f327824 */ /* 0x000fe400078e00ff */
[----:B------:R-:W-:Y:S02]  /*06f0*/  IMAD.SHL.U32 R43, R43, 0x10, RZ ;  /* 0x000000102b2b7824 */ /* 0x000fe400078e00ff */
[----:B------:R-:W-:Y:S01]  /*0700*/  IMAD R46, R48, 0x100, R41 ;  /* 0x00000100302e7824 */ /* 0x000fe200078e0229 */
[----:B------:R-:W-:Y:S01]  /*0710*/  LEA.HI R48, R44, R44, RZ, 0x1 ;  /* 0x0000002c2c307211 */ /* 0x000fe200078f08ff */
[----:B------:R-:W-:Y:S01]  /*0720*/  IMAD R41, R52, 0x10, R49 ;  /* 0x0000001034297824 */ /* 0x000fe200078e0231 */
[----:B------:R-:W-:Y:S01]  /*0730*/  LOP3.LUT R43, R43, 0x40, RZ, 0xc0, !PT ;  /* 0x000000402b2b7812 */ /* 0x000fe200078ec0ff */
[----:B------:R-:W-:Y:S01]  /*0740*/  IMAD.IADD R49, R42, 0x1, -R51 ;  /* 0x000000012a317824 */ /* 0x000fe200078e0a33 */
[----:B------:R-:W-:Y:S01]  /*0750*/  SHF.L.U32 R42, R44, 0x3, RZ ;  /* 0x000000032c2a7819 */ /* 0x000fe200000006ff */
[----:B------:R-:W-:-:S05]  /*0760*/  IMAD.SHL.U32 R48, R48, 0x200, RZ ;  /* 0x0000020030307824 */ /* 0x000fca00078e00ff */
[----:B------:R-:W-:Y:S01]  /*0770*/  LOP3.LUT R48, R48, 0x7ffffc00, RZ, 0xc0, !PT ;  /* 0x7ffffc0030307812 */ /* 0x000fe200078ec0ff */
[----:B--2---:R0:W-:Y:S04]  /*0780*/  STS.128 [R45], R4 ;  /* 0x000000042d007388 */ /* 0x0041e80000000c00 */
[----:B---3--:R-:W-:Y:S04]  /*0790*/  STS.128 [R45+0x1000], R8 ;  /* 0x001000082d007388 */ /* 0x008fe80000000c00 */
[----:B----4-:R-:W-:Y:S04]  /*07a0*/  STS.128 [R45+0x2000], R12 ;  /* 0x0020000c2d007388 */ /* 0x010fe80000000c00 */
[----:B-----5:R-:W-:Y:S04]  /*07b0*/  STS.128 [R45+0x3000], R16 ;  /* 0x003000102d007388 */ /* 0x020fe80000000c00 */
[----:B------:R-:W-:Y:S01]  /*07c0*/  STS.128 [R45+0x4000], R20 ;  /* 0x004000142d007388 */ /* 0x000fe20000000c00 */
[----:B0-----:R-:W-:Y:S01]  /*07d0*/  IMAD.SHL.U32 R4, R47, 0x8, RZ ;  /* 0x000000082f047824 */ /* 0x001fe200078e00ff */
[----:B------:R-:W-:-:S02]  /*07e0*/  LOP3.LUT R5, R50, 0x40, RZ, 0xc0, !PT ;  /* 0x0000004032057812 */ /* 0x000fc400078ec0ff */
[----:B------:R-:W-:Y:S02]  /*07f0*/  STS.128 [R45+0x5000], R24 ;  /* 0x005000182d007388 */ /* 0x000fe40000000c00 */
[----:B------:R-:W-:Y:S02]  /*0800*/  LOP3.LUT R6, R5, 0x8, R42, 0xf8, !PT ;  /* 0x0000000805067812 */ /* 0x000fe400078ef82a */
[----:B------:R-:W-:Y:S01]  /*0810*/  STS.128 [R45+0x6000], R28 ;  /* 0x0060001c2d007388 */ /* 0x000fe20000000c00 */
[----:B------:R-:W-:Y:S02]  /*0820*/  LOP3.LUT R4, R43, 0x8, R4, 0xf8, !PT ;  /* 0x000000082b047812 */ /* 0x000fe400078ef804 */
[----:B------:R-:W-:Y:S01]  /*0830*/  SHF.R.U32.HI R5, RZ, 0x3, R5 ;  /* 0x00000003ff057819 */ /* 0x000fe20000011605 */
[----:B------:R-:W-:Y:S01]  /*0840*/  STS.128 [R45+0x7000], R32 ;  /* 0x007000202d007388 */ /* 0x000fe20000000c00 */
[----:B------:R-:W-:Y:S02]  /*0850*/  SHF.R.U32.HI R43, RZ, 0x3, R43 ;  /* 0x00000003ff2b7819 */ /* 0x000fe4000001162b */
[----:B------:R-:W-:Y:S01]  /*0860*/  LOP3.LUT R6, R6, R5, RZ, 0x3c, !PT ;  /* 0x0000000506067212 */ /* 0x000fe200078e3cff */
[----:B------:R-:W-:Y:S01]  /*0870*/  BAR.SYNC.DEFER_BLOCKING 0x0 ;  /* 0x0000000000007b1d */ /* 0x000fe20000010000 */
[----:B------:R-:W-:Y:S01]  /*0880*/  LOP3.LUT R4, R4, R43, RZ, 0x3c, !PT ;  /* 0x0000002b04047212 */ /* 0x000fe200078e3cff */
[----:B------:R-:W-:Y:S01]  /*0890*/  IMAD R5, R49, 0x10, R46 ;  /* 0x0000001031057824 */ /* 0x000fe200078e022e */
[----:B------:R-:W-:-:S03]  /*08a0*/  IADD3 R41, R6, R41, R48 ;  /* 0x0000002906297210 */ /* 0x000fc60007ffe030 */
[----:B------:R-:W-:Y:S01]  /*08b0*/  IMAD.IADD R5, R4, 0x1, R5 ;  /* 0x0000000104057824 */ /* 0x000fe200078e0205 */
[----:B------:R-:W0:Y:S04]  /*08c0*/  LDS R25, [R40+UR4+0x400] ;  /* 0x0004000428197984 */ /* 0x000e280008000800 */
[----:B------:R-:W1:Y:S04]  /*08d0*/  LDS R21, [R40+UR4+0x800] ;  /* 0x0008000428157984 */ /* 0x000e680008000800 */
[----:B------:R-:W2:Y:S04]  /*08e0*/  LDS R20, [R40+UR4+0xc00] ;  /* 0x000c000428147984 */ /* 0x000ea80008000800 */
[----:B------:R-:W3:Y:S04]  /*08f0*/  LDS R30, [R40+UR4] ;  /* 0x00000004281e7984 */ /* 0x000ee80008000800 */
[----:B------:R-:W4:Y:S04]  /*0900*/  LDS R32, [R40+UR4+0x1800] ;  /* 0x0018000428207984 */ /* 0x000f280008000800 */
[----:B------:R-:W5:Y:S04]  /*0910*/  LDS R29, [R40+UR4+0x1c00] ;  /* 0x001c0004281d7984 */ /* 0x000f680008000800 */
[----:B------:R-:W5:Y:S04]  /*0920*/  LDS R23, [R40+UR4+0x2000] ;  /* 0x0020000428177984 */ /* 0x000f680008000800 */
[----:B------:R-:W5:Y:S04]  /*0930*/  LDS R18, [R40+UR4+0x4400] ;  /* 0x0044000428127984 */ /* 0x000f680008000800 */
[----:B------:R-:W5:Y:S04]  /*0940*/  LDS R11, [R40+UR4+0x4800] ;  /* 0x00480004280b7984 */ /* 0x000f680008000800 */
[----:B------:R-:W5:Y:S04]  /*0950*/  LDS R17, [R40+UR4+0x4c00] ;  /* 0x004c000428117984 */ /* 0x000f680008000800 */
[----:B------:R-:W5:Y:S01]  /*0960*/  LDS R10, [R40+UR4+0x3800] ;  /* 0x00380004280a7984 */ /* 0x000f620008000800 */
[----:B0-----:R-:W-:-:S03]  /*0970*/  FMUL.FTZ R31, R25, UR5 ;  /* 0x00000005191f7c20 */ /* 0x001fc60008410000 */
[----:B------:R-:W0:Y:S01]  /*0980*/  LDS R19, [R40+UR4+0x3c00] ;  /* 0x003c000428137984 */ /* 0x000e220008000800 */
[----:B-1----:R-:W-:-:S03]  /*0990*/  FMUL.FTZ R35, R21, UR5 ;  /* 0x0000000515237c20 */ /* 0x002fc60008410000 */
[----:B------:R-:W1:Y:S01]  /*09a0*/  LDS R16, [R40+UR4+0x5400] ;  /* 0x0054000428107984 */ /* 0x000e620008000800 */
[----:B--2---:R-:W-:-:S03]  /*09b0*/  FMUL.FTZ R44, R20, UR5 ;  /* 0x00000005142c7c20 */ /* 0x004fc60008410000 */
[----:B------:R-:W2:Y:S01]  /*09c0*/  LDS R8, [R40+UR4+0x6c00] ;  /* 0x006c000428087984 */ /* 0x000ea20008000800 */
[----:B---3--:R-:W-:-:S03]  /*09d0*/  FMUL.FTZ R30, R30, UR5 ;  /* 0x000000051e1e7c20 */ /* 0x008fc60008410000 */
[----:B------:R-:W3:Y:S01]  /*09e0*/  LDS R34, [R40+UR4+0x1000] ;  /* 0x0010000428227984 */ /* 0x000ee20008000800 */
[----:B----4-:R-:W-:Y:S01]  /*09f0*/  FMUL.FTZ R32, R32, UR5 ;  /* 0x0000000520207c20 */ /* 0x010fe20008410000 */
[----:B------:R-:W-:Y:S02]  /*0a00*/  F2FP.BF16.F32.PACK_AB R30, R31, R30 ;  /* 0x0000001e1f1e723e */ /* 0x000fe400000010ff */
[----:B------:R-:W4:Y:S01]  /*0a10*/  LDS R33, [R40+UR4+0x1400] ;  /* 0x0014000428217984 */ /* 0x000f220008000800 */
[----:B-----5:R-:W-:Y:S01]  /*0a20*/  FMUL.FTZ R29, R29, UR5 ;  /* 0x000000051d1d7c20 */ /* 0x020fe20008410000 */
[----:B------:R-:W-:Y:S02]  /*0a30*/  F2FP.BF16.F32.PACK_AB R31, R44, R35 ;  /* 0x000000232c1f723e */ /* 0x000fe400000010ff */
[----:B------:R-:W5:Y:S01]  /*0a40*/  LDS R28, [R40+UR4+0x2400] ;  /* 0x00240004281c7984 */ /* 0x000f620008000800 */
[----:B------:R-:W-:Y:S01]  /*0a50*/  FMUL.FTZ R35, R23, UR5 ;  /* 0x0000000517237c20 */ /* 0x000fe20008410000 */
[----:B------:R-:W-:-:S02]  /*0a60*/  F2FP.BF16.F32.PACK_AB R23, R29, R32 ;  /* 0x000000201d17723e */ /* 0x000fc400000010ff */
[----:B------:R-:W5:Y:S01]  /*0a70*/  LDS R22, [R40+UR4+0x2800] ;  /* 0x0028000428167984 */ /* 0x000f620008000800 */
[----:B------:R-:W-:-:S03]  /*0a80*/  FMUL.FTZ R29, R18, UR5 ;  /* 0x00000005121d7c20 */ /* 0x000fc60008410000 */
[----:B------:R-:W5:Y:S01]  /*0a90*/  LDS R27, [R40+UR4+0x2c00] ;  /* 0x002c0004281b7984 */ /* 0x000f620008000800 */
[----:B------:R-:W-:-:S03]  /*0aa0*/  FMUL.FTZ R11, R11, UR5 ;  /* 0x000000050b0b7c20 */ /* 0x000fc60008410000 */
[----:B------:R-:W-:Y:S01]  /*0ab0*/  LDS R24, [R40+UR4+0x3000] ;  /* 0x0030000428187984 */ /* 0x000fe20008000800 */
        /* <DEDUP_REMOVED lines=12> */
[----:B---3--:R-:W-:-:S03]  /*0b80*/  FMUL.FTZ R34, R34, UR5 ;  /* 0x0000000522227c20 */ /* 0x008fc60008410000 */
[----:B------:R-:W3:Y:S01]  /*0b90*/  LDS R6, [R40+UR4+0x6000] ;  /* 0x0060000428067984 */ /* 0x000ee20008000800 */
[----:B----4-:R-:W-:-:S03]  /*0ba0*/  FMUL.FTZ R33, R33, UR5 ;  /* 0x0000000521217c20 */ /* 0x010fc60008410000 */
[----:B------:R-:W4:Y:S01]  /*0bb0*/  LDS R9, [R40+UR4+0x6400] ;  /* 0x0064000428097984 */ /* 0x000f220008000800 */
[----:B-----5:R-:W-:-:S03]  /*0bc0*/  FMUL.FTZ R28, R28, UR5 ;  /* 0x000000051c1c7c20 */ /* 0x020fc60008410000 */
[----:B------:R-:W5:Y:S01]  /*0bd0*/  LDS R4, [R40+UR4+0x6800] ;  /* 0x0068000428047984 */ /* 0x000f620008000800 */
[----:B------:R-:W-:Y:S01]  /*0be0*/  FMUL.FTZ R43, R22, UR5 ;  /* 0x00000005162b7c20 */ /* 0x000fe20008410000 */
[----:B------:R-:W-:Y:S02]  /*0bf0*/  F2FP.BF16.F32.PACK_AB R22, R33, R34 ;  /* 0x000000222116723e */ /* 0x000fe400000010ff */
[----:B------:R-:W5:Y:S01]  /*0c00*/  LDS R7, [R40+UR4+0x7000] ;  /* 0x0070000428077984 */ /* 0x000f620008000800 */
[----:B------:R-:W-:-:S03]  /*0c10*/  FMUL.FTZ R44, R27, UR5 ;  /* 0x000000051b2c7c20 */ /* 0x000fc60008410000 */
[----:B------:R-:W5:Y:S02]  /*0c20*/  LDS R21, [R40+UR4+0x7400] ;  /* 0x0074000428157984 */ /* 0x000f640008000800 */
[----:B------:R-:W-:Y:S02]  /*0c30*/  F2FP.BF16.F32.PACK_AB R27, R44, R43 ;  /* 0x0000002b2c1b723e */ /* 0x000fe400000010ff */
[----:B------:R-:W5:Y:S01]  /*0c40*/  LDS R20, [R40+UR4+0x7800] ;  /* 0x0078000428147984 */ /* 0x000f620008000800 */
[----:B------:R-:W-:Y:S01]  /*0c50*/  FMUL.FTZ R45, R26, UR5 ;  /* 0x000000051a2d7c20 */ /* 0x000fe20008410000 */
[----:B------:R-:W-:Y:S02]  /*0c60*/  SHF.R.S32.HI R43, RZ, 0x1f, R42 ;  /* 0x0000001fff2b7819 */ /* 0x000fe4000001142a */
[----:B------:R1:W5:Y:S01]  /*0c70*/  LDS R25, [R40+UR4+0x7c00] ;  /* 0x007c000428197984 */ /* 0x0003620008000800 */
[----:B------:R-:W-:Y:S01]  /*0c80*/  FMUL.FTZ R12, R12, UR5 ;  /* 0x000000050c0c7c20 */ /* 0x000fe20008410000 */
[----:B0-----:R-:W-:-:S04]  /*0c90*/  FMUL.FTZ R14, R14, UR5 ;  /* 0x000000050e0e7c20 */ /* 0x001fc80008410000 */
[----:B------:R-:W-:Y:S01]  /*0ca0*/  F2FP.BF16.F32.PACK_AB R29, R29, R12 ;  /* 0x0000000c1d1d723e */ /* 0x000fe200000010ff */
[----:B-1----:R-:W-:Y:S01]  /*0cb0*/  FMUL.FTZ R40, R24, UR5 ;  /* 0x0000000518287c20 */ /* 0x002fe20008410000 */
[----:B------:R-:W-:Y:S01]  /*0cc0*/  FMUL.FTZ R13, R13, UR5 ;  /* 0x000000050d0d7c20 */ /* 0x000fe20008410000 */
[----:B------:R-:W-:Y:S01]  /*0cd0*/  F2FP.BF16.F32.PACK_AB R24, R28, R35 ;  /* 0x000000231c18723e */ /* 0x000fe200000010ff */
[----:B--2---:R-:W-:Y:S02]  /*0ce0*/  FMUL.FTZ R16, R15, UR5 ;  /* 0x000000050f107c20 */ /* 0x004fe40008410000 */
[----:B------:R-:W-:Y:S02]  /*0cf0*/  F2FP.BF16.F32.PACK_AB R26, R45, R40 ;  /* 0x000000282d1a723e */ /* 0x000fe400000010ff */
[----:B------:R-:W-:Y:S01]  /*0d00*/  F2FP.BF16.F32.PACK_AB R17, R17, R14 ;  /* 0x0000000e1111723e */ /* 0x000fe200000010ff */
[----:B---3--:R-:W-:Y:S01]  /*0d10*/  FMUL.FTZ R6, R6, UR5 ;  /* 0x0000000506067c20 */ /* 0x008fe20008410000 */
[----:B------:R-:W-:-:S02]  /*0d20*/  F2FP.BF16.F32.PACK_AB R16, R16, R13 ;  /* 0x0000000d1010723e */ /* 0x000fc400000010ff */
[----:B------:R-:W-:Y:S01]  /*0d30*/  CS2R R14, SRZ ;  /* 0x00000000000e7805 */ /* 0x000fe2000001ff00 */
[----:B------:R-:W0:Y:S01]  /*0d40*/  LDC.64 R12, c[0x0][0x258] ;  /* 0x00009600ff0c7b82 */ /* 0x000e220000000a00 */
[----:B----4-:R-:W-:Y:S01]  /*0d50*/  FMUL.FTZ R9, R9, UR5 ;  /* 0x0000000509097c20 */ /* 0x010fe20008410000 */
[--C-:B------:R-:W-:Y:S01]  /*0d60*/  @P0 IMAD.MOV.U32 R14, RZ, RZ, R36.reuse ;  /* 0x000000ffff0e0224 */ /* 0x100fe200078e0024 */
[----:B------:R-:W-:Y:S01]  /*0d70*/  @P0 SHF.R.S32.HI R15, RZ, 0x1f, R36 ;  /* 0x0000001fff0f0819 */ /* 0x000fe20000011424 */
[----:B-----5:R-:W-:Y:S02]  /*0d80*/  FMUL.FTZ R4, R4, UR5 ;  /* 0x0000000504047c20 */ /* 0x020fe40008410000 */
[----:B------:R-:W-:Y:S01]  /*0d90*/  F2FP.BF16.F32.PACK_AB R9, R9, R6 ;  /* 0x000000060909723e */ /* 0x000fe200000010ff */
[----:B------:R-:W-:Y:S02]  /*0da0*/  FMUL.FTZ R7, R7, UR5 ;  /* 0x0000000507077c20 */ /* 0x000fe40008410000 */
[----:B------:R-:W-:Y:S01]  /*0db0*/  F2FP.BF16.F32.PACK_AB R11, R11, R4 ;  /* 0x000000040b0b723e */ /* 0x000fe200000010ff */
[----:B------:R-:W-:Y:S01]  /*0dc0*/  FMUL.FTZ R8, R21, UR5 ;  /* 0x0000000515087c20 */ /* 0x000fe20008410000 */
[----:B------:R-:W-:Y:S01]  /*0dd0*/  LEA R21, R5, UR4, 0x1 ;  /* 0x0000000405157c11 */ /* 0x000fe2000f8e08ff */
[----:B------:R-:W-:-:S03]  /*0de0*/  FMUL.FTZ R20, R20, UR5 ;  /* 0x0000000514147c20 */ /* 0x000fc60008410000 */
[----:B------:R-:W-:Y:S01]  /*0df0*/  F2FP.BF16.F32.PACK_AB R19, R8, R7 ;  /* 0x000000070813723e */ /* 0x000fe200000010ff */
[----:B------:R-:W-:Y:S01]  /*0e00*/  STS [R21+0x8000], R30 ;  /* 0x0080001e15007388 */ /* 0x000fe20000000800 */
[----:B------:R-:W-:Y:S01]  /*0e10*/  LEA R8, R41, UR4, 0x1 ;  /* 0x0000000429087c11 */ /* 0x000fe2000f8e08ff */
[----:B------:R-:W-:Y:S01]  /*0e20*/  FMUL.FTZ R25, R25, UR5 ;  /* 0x0000000519197c20 */ /* 0x000fe20008410000 */
[----:B------:R-:W-:Y:S01]  /*0e30*/  ULDC UR5, c[0x0][0x244] ;  /* 0x0000910000057ab9 */ /* 0x000fe20000000800 */
[----:B------:R-:W-:Y:S01]  /*0e40*/  STS [R21+0x8100], R31 ;  /* 0x0081001f15007388 */ /* 0x000fe20000000800 */
[----:B------:R-:W-:Y:S02]  /*0e50*/  UIADD3 UR4, UR4, 0x8000, URZ ;  /* 0x0000800004047890 */ /* 0x000fe4000fffe03f */
[----:B------:R-:W-:Y:S01]  /*0e60*/  F2FP.BF16.F32.PACK_AB R20, R25, R20 ;  /* 0x000000141914723e */ /* 0x000fe200000010ff */
[----:B------:R-:W-:Y:S04]  /*0e70*/  STS [R21+0x9000], R24 ;  /* 0x0090001815007388 */ /* 0x000fe80000000800 */
[----:B------:R-:W-:Y:S04]  /*0e80*/  STS [R21+0x9100], R27 ;  /* 0x0091001b15007388 */ /* 0x000fe80000000800 */
[----:B------:R-:W-:Y:S04]  /*0e90*/  STS [R21+0x8400], R22 ;  /* 0x0084001615007388 */ /* 0x000fe80000000800 */
[----:B------:R-:W-:Y:S04]  /*0ea0*/  STS [R21+0x8500], R23 ;  /* 0x0085001715007388 */ /* 0x000fe80000000800 */
[----:B------:R-:W-:Y:S04]  /*0eb0*/  STS [R21+0x9400], R26 ;  /* 0x0094001a15007388 */ /* 0x000fe80000000800 */
[----:B------:R1:W-:Y:S04]  /*0ec0*/  STS [R21+0x9500], R10 ;  /* 0x0095000a15007388 */ /* 0x0003e80000000800 */
[----:B------:R-:W-:Y:S04]  /*0ed0*/  STS [R21+0xa000], R29 ;  /* 0x00a0001d15007388 */ /* 0x000fe80000000800 */
[----:B------:R-:W-:Y:S01]  /*0ee0*/  STS [R21+0xa100], R18 ;  /* 0x00a1001215007388 */ /* 0x000fe20000000800 */
[----:B-1----:R-:W-:Y:S01]  /*0ef0*/  IADD3 R10, P0, R39, R14, RZ ;  /* 0x0000000e270a7210 */ /* 0x002fe20007f1e0ff */
[----:B0-----:R-:W-:-:S02]  /*0f00*/  IMAD R14, R12, UR9, RZ ;  /* 0x000000090c0e7c24 */ /* 0x001fc4000f8e02ff */
[----:B------:R0:W-:Y:S04]  /*0f10*/  STS [R21+0xb000], R9 ;  /* 0x00b0000915007388 */ /* 0x0001e80000000800 */
[----:B------:R1:W-:Y:S04]  /*0f20*/  STS [R21+0xb100], R11 ;  /* 0x00b1000b15007388 */ /* 0x0003e80000000800 */
[----:B------:R2:W-:Y:S01]  /*0f30*/  STS [R21+0xa400], R17 ;  /* 0x00a4001115007388 */ /* 0x0005e20000000800 */
[----:B0-----:R-:W-:Y:S01]  /*0f40*/  VIADDMNMX R9, R3, -R0, 0x40, PT ;  /* 0x0000004003097446 */ /* 0x001fe20003800900 */
[----:B------:R-:W-:-:S02]  /*0f50*/  VIADD R0, R39, 0x10 ;  /* 0x0000001027007836 */ /* 0x000fc40000000000 */
[----:B------:R2:W-:Y:S01]  /*0f60*/  STS [R21+0xa500], R16 ;  /* 0x00a5001015007388 */ /* 0x0005e20000000800 */
[----:B------:R-:W-:Y:S01]  /*0f70*/  IMAD R3, R13, UR8, R14 ;  /* 0x000000080d037c24 */ /* 0x000fe2000f8e020e */
[----:B-1----:R-:W-:Y:S01]  /*0f80*/  LEA.HI.X.SX32 R11, R39, R15, 0x1, P0 ;  /* 0x0000000f270b7211 */ /* 0x002fe200000f0eff */
[----:B------:R-:W-:Y:S01]  /*0f90*/  IMAD.WIDE.U32 R12, R12, UR8, R42 ;  /* 0x000000080c0c7c25 */ /* 0x000fe2000f8e002a */
[----:B------:R2:W-:Y:S01]  /*0fa0*/  STS [R21+0xb400], R19 ;  /* 0x00b4001315007388 */ /* 0x0005e20000000800 */
[----:B------:R-:W-:Y:S01]  /*0fb0*/  ISETP.GE.AND P0, PT, R42, UR5, PT ;  /* 0x000000052a007c0c */ /* 0x000fe2000bf06270 */
[----:B------:R-:W-:Y:S01]  /*0fc0*/  ULDC.64 UR8, c[0x0][0x260] ;  /* 0x0000980000087ab9 */ /* 0x000fe20000000a00 */
[----:B------:R-:W-:Y:S01]  /*0fd0*/  IMAD.IADD R13, R13, 0x1, R3 ;  /* 0x000000010d0d7824 */ /* 0x000fe200078e0203 */
[----:B------:R2:W-:Y:S01]  /*0fe0*/  STS [R21+0xb500], R20 ;  /* 0x00b5001415007388 */ /* 0x0005e20000000800 */
[----:B------:R-:W-:Y:S01]  /*0ff0*/  BAR.SYNC.DEFER_BLOCKING 0x0 ;  /* 0x0000000000007b1d */ /* 0x000fe20000010000 */
[-C--:B------:R-:W-:Y:S01]  /*1000*/  ISETP.GE.OR P3, PT, R39, R9.reuse, P0 ;  /* 0x000000092700720c */ /* 0x080fe20000766670 */
[----:B------:R-:W-:Y:S01]  /*1010*/  IMAD R37, R37, UR8, RZ ;  /* 0x0000000825257c24 */ /* 0x000fe2000f8e02ff */
[----:B------:R-:W-:Y:S01]  /*1020*/  ISETP.GE.OR P2, PT, R0, R9, P0 ;  /* 0x000000090000720c */ /* 0x000fe20000746670 */
[C---:B------:R-:W-:Y:S01]  /*1030*/  VIADD R0, R39.reuse, 0x20 ;  /* 0x0000002027007836 */ /* 0x040fe20000000000 */
[----:B------:R-:W-:Y:S01]  /*1040*/  IADD3 R39, R39, 0x30, RZ ;  /* 0x0000003027277810 */ /* 0x000fe20007ffe0ff */
[----:B------:R-:W-:-:S02]  /*1050*/  IMAD R37, R38, UR9, R37 ;  /* 0x0000000926257c24 */ /* 0x000fc4000f8e0225 */
[----:B------:R-:W-:Y:S01]  /*1060*/  IMAD.WIDE R2, R2, 0x40, R10 ;  /* 0x0000004002027825 */ /* 0x000fe200078e020a */
[-C--:B------:R-:W-:Y:S02]  /*1070*/  ISETP.GE.OR P1, PT, R0, R9.reuse, P0 ;  /* 0x000000090000720c */ /* 0x080fe40000726670 */
[----:B------:R-:W-:Y:S01]  /*1080*/  ISETP.GE.OR P0, PT, R39, R9, P0 ;  /* 0x000000092700720c */ /* 0x000fe20000706670 */
[----:B------:R-:W-:Y:S01]  /*1090*/  IMAD.WIDE.U32 R38, R38, UR8, R12 ;  /* 0x0000000826267c25 */ /* 0x000fe2000f8e000c */
[----:B------:R-:W-:-:S03]  /*10a0*/  LEA R12, R41, UR4, 0x1 ;  /* 0x00000004290c7c11 */ /* 0x000fc6000f8e08ff */
[----:B------:R-:W-:Y:S01]  /*10b0*/  IMAD.IADD R11, R39, 0x1, R37 ;  /* 0x00000001270b7824 */ /* 0x000fe200078e0225 */
[----:B------:R2:W0:Y:S01]  /*10c0*/  LDS.128 R4, [R8+0x8600] ;  /* 0x0086000008047984 */ /* 0x0004220000000c00 */
[----:B------:R-:W-:Y:S06]  /*10d0*/  @P3 BRA `(.L_x_82) ;  /* 0x00000000002c3947 */ /* 0x000fec0003800000 */
[----:B------:R-:W1:Y:S01]  /*10e0*/  LDS.128 R12, [R12] ;  /* 0x000000000c0c7984 */ /* 0x000e620000000c00 */
[----:B------:R-:W-:Y:S01]  /*10f0*/  ULDC.64 UR4, c[0x0][0x250] ;  /* 0x0000940000047ab9 */ /* 0x000fe20000000a00 */
[----:B------:R-:W-:Y:S02]  /*1100*/  IMAD.MOV.U32 R10, RZ, RZ, R38 ;  /* 0x000000ffff0a7224 */ /* 0x000fe400078e0026 */
[----:B------:R-:W-:Y:S02]  /*1110*/  IMAD R9, R3, UR4, RZ ;  /* 0x0000000403097c24 */ /* 0x000fe4000f8e02ff */
[----:B--2---:R-:W-:-:S04]  /*1120*/  IMAD.WIDE.U32 R16, R2, UR4, R10 ;  /* 0x0000000402107c25 */ /* 0x004fc8000f8e000a */
[----:B------:R-:W-:Y:S01]  /*1130*/  IMAD R9, R2, UR5, R9 ;  /* 0x0000000502097c24 */ /* 0x000fe2000f8e0209 */
[----:B------:R-:W-:Y:S02]  /*1140*/  ULDC.64 UR4, c[0x0][0x238] ;  /* 0x00008e0000047ab9 */ /* 0x000fe40000000a00 */
[----:B------:R-:W-:Y:S01]  /*1150*/  LEA R18, P3, R16, UR4, 0x1 ;  /* 0x0000000410127c11 */ /* 0x000fe2000f8608ff */
[----:B------:R-:W-:-:S05]  /*1160*/  IMAD.IADD R9, R17, 0x1, R9 ;  /* 0x0000000111097824 */ /* 0x000fca00078e0209 */
[----:B------:R-:W-:-:S05]  /*1170*/  LEA.HI.X R19, R16, UR5, R9, 0x1, P3 ;  /* 0x0000000510137c11 */ /* 0x000fca00098f0c09 */
[----:B-1----:R1:W-:Y:S02]  /*1180*/  STG.E.128 desc[UR6][R18.64], R12 ;  /* 0x0000000c12007986 */ /* 0x0023e4000c101d06 */
.L_x_82:
[----:B------:R-:W-:Y:S05]  /*1190*/  BSYNC B0 ;  /* 0x0000000000007941 */ /* 0x000fea0003800000 */
.L_x_81:
[----:B-1----:R1:W3:Y:S01]  /*11a0*/  LDS.128 R12, [R8+0x8200] ;  /* 0x00820000080c7984 */ /* 0x0022e20000000c00 */
[----:B------:R-:W-:Y:S04]  /*11b0*/  BSSY B0, `(.L_x_83) ;  /* 0x000000f000007945 */ /* 0x000fe80003800000 */
[----:B------:R-:W-:Y:S05]  /*11c0*/  @P2 BRA `(.L_x_84) ;  /* 0x0000000000342947 */ /* 0x000fea0003800000 */
[----:B------:R-:W-:Y:S01]  /*11d0*/  IADD3 R9, P2, R2, 0x10, RZ ;  /* 0x0000001002097810 */ /* 0x000fe20007f5e0ff */
[----:B------:R-:W-:Y:S01]  /*11e0*/  ULDC.64 UR4, c[0x0][0x250] ;  /* 0x0000940000047ab9 */ /* 0x000fe20000000a00 */
[----:B--2---:R-:W-:Y:S02]  /*11f0*/  IMAD.MOV.U32 R16, RZ, RZ, R38 ;  /* 0x000000ffff107224 */ /* 0x004fe400078e0026 */
        /* <DEDUP_REMOVED lines=10> */
.L_x_84:
[----:B------:R-:W-:Y:S05]  /*12a0*/  BSYNC B0 ;  /* 0x0000000000007941 */ /* 0x000fea0003800000 */
.L_x_83:
[----:B---34-:R3:W4:Y:S01]  /*12b0*/  LDS.128 R12, [R8+0x8400] ;  /* 0x00840000080c7984 */ /* 0x0187220000000c00 */
[----:B------:R-:W-:Y:S04]  /*12c0*/  BSSY B0, `(.L_x_85) ;  /* 0x000000f000007945 */ /* 0x000fe80003800000 */
[----:B------:R-:W-:Y:S05]  /*12d0*/  @P1 BRA `(.L_x_86) ;  /* 0x0000000000341947 */ /* 0x000fea0003800000 */
[----:B--2---:R-:W-:Y:S01]  /*12e0*/  IADD3 R17, P1, R2, 0x20, RZ ;  /* 0x0000002002117810 */ /* 0x004fe20007f3e0ff */
[----:B------:R-:W-:Y:S01]  /*12f0*/  ULDC.64 UR4, c[0x0][0x250] ;  /* 0x0000940000047ab9 */ /* 0x000fe20000000a00 */
[----:B-1-3--:R-:W-:Y:S02]  /*1300*/  IMAD.MOV.U32 R8, RZ, RZ, R38 ;  /* 0x000000ffff087224 */ /* 0x00afe400078e0026 */
        /* <DEDUP_REMOVED lines=9> */
[----:B----4-:R1:W-:Y:S02]  /*13a0*/  STG.E.128 desc[UR6][R16.64], R12 ;  /* 0x0000000c10007986 */ /* 0x0103e4000c101d06 */
.L_x_86:
[----:B------:R-:W-:Y:S05]  /*13b0*/  BSYNC B0 ;  /* 0x0000000000007941 */ /* 0x000fea0003800000 */
.L_x_85:
[----:B------:R-:W-:Y:S05]  /*13c0*/  @P0 EXIT ;  /* 0x000000000000094d */ /* 0x000fea0003800000 */
[----:B------:R-:W-:Y:S01]  /*13d0*/  IADD3 R9, P0, R2, 0x30, RZ ;  /* 0x0000003002097810 */ /* 0x000fe20007f1e0ff */
[----:B------:R-:W-:-:S04]  /*13e0*/  ULDC.64 UR4, c[0x0][0x250] ;  /* 0x0000940000047ab9 */ /* 0x000fc80000000a00 */
[----:B------:R-:W-:Y:S02]  /*13f0*/  IMAD.X R2, RZ, RZ, R3, P0 ;  /* 0x000000ffff027224 */ /* 0x000fe400000e0603 */
[----:B------:R-:W-:Y:S02]  /*1400*/  IMAD.MOV.U32 R3, RZ, RZ, R11 ;  /* 0x000000ffff037224 */ /* 0x000fe400078e000b */
[----:B------:R-:W-:Y:S02]  /*1410*/  IMAD R0, R2, UR4, RZ ;  /* 0x0000000402007c24 */ /* 0x000fe4000f8e02ff */
[----:B------:R-:W-:-:S04]  /*1420*/  IMAD.MOV.U32 R2, RZ, RZ, R38 ;  /* 0x000000ffff027224 */ /* 0x000fc800078e0026 */
[----:B------:R-:W-:-:S04]  /*1430*/  IMAD.WIDE.U32 R2, R9, UR4, R2 ;  /* 0x0000000409027c25 */ /* 0x000fc8000f8e0002 */
[----:B------:R-:W-:Y:S01]  /*1440*/  IMAD R9, R9, UR5, R0 ;  /* 0x0000000509097c24 */ /* 0x000fe2000f8e0200 */
[----:B------:R-:W-:Y:S02]  /*1450*/  ULDC.64 UR4, c[0x0][0x238] ;  /* 0x00008e0000047ab9 */ /* 0x000fe40000000a00 */
[----:B-123--:R-:W-:Y:S01]  /*1460*/  LEA R8, P0, R2, UR4, 0x1 ;  /* 0x0000000402087c11 */ /* 0x00efe2000f8008ff */
[----:B------:R-:W-:-:S05]  /*1470*/  IMAD.IADD R3, R3, 0x1, R9 ;  /* 0x0000000103037824 */ /* 0x000fca00078e0209 */
[----:B------:R-:W-:-:S05]  /*1480*/  LEA.HI.X R9, R2, UR5, R3, 0x1, P0 ;  /* 0x0000000502097c11 */ /* 0x000fca00080f0c03 */
[----:B0-----:R-:W-:Y:S01]  /*1490*/  STG.E.128 desc[UR6][R8.64], R4 ;  /* 0x0000000408007986 */ /* 0x001fe2000c101d06 */
[----:B------:R-:W-:Y:S05]  /*14a0*/  EXIT ;  /* 0x000000000000794d */ /* 0x000fea0003800000 */
.L_x_87:
        /* <DEDUP_REMOVED lines=13> */
.L_x_147:


//--------------------- .text._ZN7cutlass13device_kernelIN5flash19enable_sm80_to_sm89INS1_16FlashAttnBwdSm80INS1_25CollectiveMainloopBwdSm80ILi2ELi2EN4cute5tupleIJNS5_1CILi64EEENS7_ILi128EEES9_EEENS_10bfloat16_tEfNS_4arch4Sm80ELb1ELb0ELb1ELb1ELb1ELb0ELb0ELb0ELi2ELi2ELi2ELi2ELb0EEENS1_24CollectiveEpilogueBwdGQAISA_fSD_Li256ELb1ELb1EEENS1_25SingleTileBwdLPTSchedulerILb1ELi128ELb1EEEEEEEEEvNT_6ParamsE --------------------------
	.section	.text._ZN7cutlass13device_kernelIN5flash19enable_sm80_to_sm89INS1_16FlashAttnBwdSm80INS1_25CollectiveMainloopBwdSm80ILi2ELi2EN4cute5tupleIJNS5_1CILi64EEENS7_ILi128EEES9_EEENS_10bfloat16_tEfNS_4arch4Sm80ELb1ELb0ELb1ELb1ELb1ELb0ELb0ELb0ELi2ELi2ELi2ELi2ELb0EEENS1_24CollectiveEpilogueBwdGQAISA_fSD_Li256ELb1ELb1EEENS1_25SingleTileBwdLPTSchedulerILb1ELi128ELb1EEEEEEEEEvNT_6ParamsE,"ax",@progbits
	.align	128
.text._ZN7cutlass13device_kernelIN5flash19enable_sm80_to_sm89INS1_16FlashAttnBwdSm80INS1_25CollectiveMainloopBwdSm80ILi2ELi2EN4cute5tupleIJNS5_1CILi64EEENS7_ILi128EEES9_EEENS_10bfloat16_tEfNS_4arch4Sm80ELb1ELb0ELb1ELb1ELb1ELb0ELb0ELb0ELi2ELi2ELi2ELi2ELb0EEENS1_24CollectiveEpilogueBwdGQAISA_fSD_Li256ELb1ELb1EEENS1_25SingleTileBwdLPTSchedulerILb1ELi128ELb1EEEEEEEEEvNT_6ParamsE:
        .type           _ZN7cutlass13device_kernelIN5flash19enable_sm80_to_sm89INS1_16FlashAttnBwdSm80INS1_25CollectiveMainloopBwdSm80ILi2ELi2EN4cute5tupleIJNS5_1CILi64EEENS7_ILi128EEES9_EEENS_10bfloat16_tEfNS_4arch4Sm80ELb1ELb0ELb1ELb1ELb1ELb0ELb0ELb0ELi2ELi2ELi2ELi2ELb0EEENS1_24CollectiveEpilogueBwdGQAISA_fSD_Li256ELb1ELb1EEENS1_25SingleTileBwdLPTSchedulerILb1ELi128ELb1EEEEEEEEEvNT_6ParamsE,@function
        .size           _ZN7cutlass13device_kernelIN5flash19enable_sm80_to_sm89INS1_16FlashAttnBwdSm80INS1_25CollectiveMainloopBwdSm80ILi2ELi2EN4cute5tupleIJNS5_1CILi64EEENS7_ILi128EEES9_EEENS_10bfloat16_tEfNS_4arch4Sm80ELb1ELb0ELb1ELb1ELb1ELb0ELb0ELb0ELi2ELi2ELi2ELi2ELb0EEENS1_24CollectiveEpilogueBwdGQAISA_fSD_Li256ELb1ELb1EEENS1_25SingleTileBwdLPTSchedulerILb1ELi128ELb1EEEEEEEEEvNT_6ParamsE,(.L_x_148 - _ZN7cutlass13device_kernelIN5flash19enable_sm80_to_sm89INS1_16FlashAttnBwdSm80INS1_25CollectiveMainloopBwdSm80ILi2ELi2EN4cute5tupleIJNS5_1CILi64EEENS7_ILi128EEES9_EEENS_10bfloat16_tEfNS_4arch4Sm80ELb1ELb0ELb1ELb1ELb1ELb0ELb0ELb0ELi2ELi2ELi2ELi2ELb0EEENS1_24CollectiveEpilogueBwdGQAISA_fSD_Li256ELb1ELb1EEENS1_25SingleTileBwdLPTSchedulerILb1ELi128ELb1EEEEEEEEEvNT_6ParamsE)
        .other          _ZN7cutlass13device_kernelIN5flash19enable_sm80_to_sm89INS1_16FlashAttnBwdSm80INS1_25CollectiveMainloopBwdSm80ILi2ELi2EN4cute5tupleIJNS5_1CILi64EEENS7_ILi128EEES9_EEENS_10bfloat16_tEfNS_4arch4Sm80ELb1ELb0ELb1ELb1ELb1ELb0ELb0ELb0ELi2ELi2ELi2ELi2ELb0EEENS1_24CollectiveEpilogueBwdGQAISA_fSD_Li256ELb1ELb1EEENS1_25SingleTileBwdLPTSchedulerILb1ELi128ELb1EEEEEEEEEvNT_6ParamsE,@"STO_CUDA_ENTRY STV_DEFAULT"
_ZN7cutlass13device_kernelIN5flash19enable_sm80_to_sm89INS1_16FlashAttnBwdSm80INS1_25CollectiveMainloopBwdSm80ILi2ELi2EN4cute5tupleIJNS5_1CILi64EEENS7_ILi128EEES9_EEENS_10bfloat16_tEfNS_4arch4Sm80ELb1ELb0ELb1ELb1ELb1ELb0ELb0ELb0ELi2ELi2ELi2ELi2ELb0EEENS1_24CollectiveEpilogueBwdGQAISA_fSD_Li256ELb1ELb1EEENS1_25SingleTileBwdLPTSchedulerILb1ELi128ELb1EEEEEEEEEvNT_6ParamsE:
[----:B------:R-:W-:Y:S01]  /*0000*/  LDC R1, c[0x0][0x28] ;  /* 0x00000a00ff017b82 */ /* 0x000fe20000000800 */
[----:B------:R-:W-:Y:S05]  /*0010*/  EXIT ;  /* 0x000000000000794d */ /* 0x000fea0003800000 */
.L_x_88:
        /* <DEDUP_REMOVED lines=14> */
.L_x_148:


//--------------------- .text._ZN7cutlass13device_kernelIN5flash22FlashAttnBwdPreprocessIN4cute5tupleIJNS3_1CILi64EEENS5_ILi128EEEEEENS_10bfloat16_tEfNS_4arch4Sm80ELb1ELb1EEEEEvNT_6ParamsE --------------------------
	.section	.text._ZN7cutlass13device_kernelIN5flash22FlashAttnBwdPreprocessIN4cute5tupleIJNS3_1CILi64EEENS5_ILi128EEEEEENS_10bfloat16_tEfNS_4arch4Sm80ELb1ELb1EEEEEvNT_6ParamsE,"ax",@progbits
	.align	128
.text._ZN7cutlass13device_kernelIN5flash22FlashAttnBwdPreprocessIN4cute5tupleIJNS3_1CILi64EEENS5_ILi128EEEEEENS_10bfloat16_tEfNS_4arch4Sm80ELb1ELb1EEEEEvNT_6ParamsE:
        .type           _ZN7cutlass13device_kernelIN5flash22FlashAttnBwdPreprocessIN4cute5tupleIJNS3_1CILi64EEENS5_ILi128EEEEEENS_10bfloat16_tEfNS_4arch4Sm80ELb1ELb1EEEEEvNT_6ParamsE,@function
        .size           _ZN7cutlass13device_kernelIN5flash22FlashAttnBwdPreprocessIN4cute5tupleIJNS3_1CILi64EEENS5_ILi128EEEEEENS_10bfloat16_tEfNS_4arch4Sm80ELb1ELb1EEEEEvNT_6ParamsE,(.L_x_149 - _ZN7cutlass13device_kernelIN5flash22FlashAttnBwdPreprocessIN4cute5tupleIJNS3_1CILi64EEENS5_ILi128EEEEEENS_10bfloat16_tEfNS_4arch4Sm80ELb1ELb1EEEEEvNT_6ParamsE)
        .other          _ZN7cutlass13device_kernelIN5flash22FlashAttnBwdPreprocessIN4cute5tupleIJNS3_1CILi64EEENS5_ILi128EEEEEENS_10bfloat16_tEfNS_4arch4Sm80ELb1ELb1EEEEEvNT_6ParamsE,@"STO_CUDA_ENTRY STV_DEFAULT"
_ZN7cutlass13device_kernelIN5flash22FlashAttnBwdPreprocessIN4cute5tupleIJNS3_1CILi64EEENS5_ILi128EEEEEENS_10bfloat16_tEfNS_4arch4Sm80ELb1ELb1EEEEEvNT_6ParamsE:
[----:B------:R-:W-:Y:S08]  /*0000*/  LDC R1, c[0x0][0x28] ;  /* 0x00000a00ff017b82 */ /* 0x000ff00000000800 */
[----:B------:R-:W0:Y:S01]  /*0010*/  LDC.64 R2, c[0x0][0x2f8] ;  /* 0x0000be00ff027b82 */ /* 0x000e220000000a00 */
[----:B------:R-:W1:Y:S01]  /*0020*/  S2R R0, SR_CTAID.Z ;  /* 0x0000000000007919 */ /* 0x000e620000002700 */
[----:B------:R-:W-:-:S06]  /*0030*/  ULDC.64 UR4, c[0x0][0x208] ;  /* 0x0000820000047ab9 */ /* 0x000fcc0000000a00 */
[----:B------:R-:W2:Y:S08]  /*0040*/  LDC.64 R4, c[0x0][0x2f0] ;  /* 0x0000bc00ff047b82 */ /* 0x000eb00000000a00 */
[----:B------:R-:W1:Y:S01]  /*0050*/  LDC.64 R6, c[0x0][0x2f0] ;  /* 0x0000bc00ff067b82 */ /* 0x000e620000000a00 */
[----:B0-----:R-:W-:-:S04]  /*0060*/  ISETP.NE.U32.AND P1, PT, R2, RZ, PT ;  /* 0x000000ff0200720c */ /* 0x001fc80003f25070 */
[----:B------:R-:W-:Y:S02]  /*0070*/  ISETP.NE.AND.EX P1, PT, R3, RZ, PT, P1 ;  /* 0x000000ff0300720c */ /* 0x000fe40003f25310 */
[----:B--2---:R-:W-:-:S04]  /*0080*/  ISETP.NE.U32.AND P0, PT, R4, RZ, PT ;  /* 0x000000ff0400720c */ /* 0x004fc80003f05070 */
[----:B------:R-:W-:Y:S01]  /*0090*/  ISETP.NE.AND.EX P0, PT, R5, RZ, PT, P0 ;  /* 0x000000ff0500720c */ /* 0x000fe20003f05300 */
[----:B------:R-:W-:Y:S01]  /*00a0*/  ULDC UR6, c[0x0][0x218] ;  /* 0x0000860000067ab9 */ /* 0x000fe20000000800 */
[----:B------:R-:W-:Y:S01]  /*00b0*/  ISETP.NE.U32.AND P2, PT, R4, RZ, PT ;  /* 0x000000ff0400720c */ /* 0x000fe20003f45070 */
[----:B-1----:R-:W-:-:S04]  /*00c0*/  IMAD.WIDE R6, R0, 0x4, R6 ;  /* 0x0000000400067825 */ /* 0x002fc800078e0206 */
[----:B------:R-:W0:Y:S01]  /*00d0*/  @P1 LDC.64 R8, c[0x0][0x2f8] ;  /* 0x0000be00ff081b82 */ /* 0x000e220000000a00 */
[----:B------:R-:W-:-:S05]  /*00e0*/  IMAD.U32 R4, RZ, RZ, UR6 ;  /* 0x00000006ff047e24 */ /* 0x000fca000f8e00ff */
[----:B------:R1:W5:Y:S01]  /*00f0*/  @P0 LDG.E R48, desc[UR4][R6.64] ;  /* 0x0000000406300981 */ /* 0x000362000c1e1900 */
[----:B------:R-:W-:Y:S01]  /*0100*/  ISETP.NE.AND.EX P2, PT, R5, RZ, PT, P2 ;  /* 0x000000ff0500720c */ /* 0x000fe20003f45320 */
[----:B------:R-:W2:Y:S01]  /*0110*/  S2R R2, SR_CTAID.X ;  /* 0x0000000000027919 */ /* 0x000ea20000002500 */
[----:B------:R-:W3:Y:S01]  /*0120*/  S2R R3, SR_TID.X ;  /* 0x0000000000037919 */ /* 0x000ee20000002100 */
[----:B0-----:R-:W-:-:S05]  /*0130*/  @P1 IMAD.WIDE R8, R0, 0x4, R8 ;  /* 0x0000000400081825 */ /* 0x001fca00078e0208 */
[----:B------:R1:W5:Y:S01]  /*0140*/  @P1 LDG.E R4, desc[UR4][R8.64] ;  /* 0x0000000408041981 */ /* 0x000362000c1e1900 */
[----:B--2---:R-:W-:Y:S01]  /*0150*/  IMAD.SHL.U32 R5, R2, 0x40, RZ ;  /* 0x0000004002057824 */ /* 0x004fe200078e00ff */
[----:B---3--:R-:W-:Y:S06]  /*0160*/  @P1 BRA `(.L_x_89) ;  /* 0x0000000000101947 */ /* 0x008fec0003800000 */
[----:B------:R-:W-:Y:S05]  /*0170*/  @!P0 BRA `(.L_x_89) ;  /* 0x00000000000c8947 */ /* 0x000fea0003800000 */
[----:B-1----:R-:W2:Y:S04]  /*0180*/  LDG.E R9, desc[UR4][R6.64] ;  /* 0x0000000406097981 */ /* 0x002ea8000c1e1900 */
[----:B-----5:R-:W2:Y:S02]  /*0190*/  LDG.E R4, desc[UR4][R6.64+0x4] ;  /* 0x0000040406047981 */ /* 0x020ea4000c1e1900 */
[----:B--2---:R-:W-:-:S07]  /*01a0*/  IADD3 R4, -R9, R4, RZ ;  /* 0x0000000409047210 */ /* 0x004fce0007ffe1ff */
.L_x_89:
[----:B-----5:R-:W-:-:S13]  /*01b0*/  ISETP.LE.AND P1, PT, R4, R5, PT ;  /* 0x000000050400720c */ /* 0x020fda0003f23270 */
[----:B------:R-:W-:Y:S05]  /*01c0*/  @P2 EXIT P1 ;  /* 0x000000000000294d */ /* 0x000fea0000800000 */
[----:B------:R-:W0:Y:S01]  /*01d0*/  S2UR UR6, SR_CTAID.Y ;  /* 0x00000000000679c3 */ /* 0x000e220000002600 */
[----:B------:R-:W-:Y:S01]  /*01e0*/  IMAD.IADD R47, R4, 0x1, -R5 ;  /* 0x00000001042f7824 */ /* 0x000fe200078e0a05 */
[C---:B------:R-:W-:Y:S01]  /*01f0*/  ISETP.GT.AND P1, PT, R3.reuse, 0x3f, PT ;  /* 0x0000003f0300780c */ /* 0x040fe20003f24270 */
[----:B------:R-:W-:Y:S01]  /*0200*/  BSSY B0, `(.L_x_90) ;  /* 0x0000025000007945 */ /* 0x000fe20003800000 */
[----:B-1----:R-:W-:Y:S02]  /*0210*/  SHF.R.S32.HI R6, RZ, 0x1f, R3 ;  /* 0x0000001fff067819 */ /* 0x002fe40000011403 */
[----:B------:R-:W-:Y:S02]  /*0220*/  CS2R R14, SRZ ;  /* 0x00000000000e7805 */ /* 0x000fe4000001ff00 */
[----:B------:R-:W-:Y:S01]  /*0230*/  ISETP.GE.OR P4, PT, R3, R47, P1 ;  /* 0x0000002f0300720c */ /* 0x000fe20000f86670 */
[----:B------:R-:W-:Y:S01]  /*0240*/  @P0 IMAD.MOV.U32 R14, RZ, RZ, R48 ;  /* 0x000000ffff0e0224 */ /* 0x000fe200078e0030 */
[----:B------:R-:W1:Y:S01]  /*0250*/  LDC.64 R10, c[0x0][0x230] ;  /* 0x00008c00ff0a7b82 */ /* 0x000e620000000a00 */
[----:B------:R-:W-:Y:S01]  /*0260*/  LEA.HI R7, R6, R3, RZ, 0x4 ;  /* 0x0000000306077211 */ /* 0x000fe200078f20ff */
[----:B------:R-:W-:Y:S01]  /*0270*/  IMAD.MOV.U32 R40, RZ, RZ, 0x7f800000 ;  /* 0x7f800000ff287424 */ /* 0x000fe200078e00ff */
[----:B------:R-:W-:-:S02]  /*0280*/  SHF.R.S32.HI R41, RZ, 0x1f, R0 ;  /* 0x0000001fff297819 */ /* 0x000fc40000011400 */
[----:B------:R-:W-:Y:S02]  /*0290*/  LOP3.LUT R8, R7, 0xfffffff0, RZ, 0xc0, !PT ;  /* 0xfffffff007087812 */ /* 0x000fe400078ec0ff */
[----:B------:R-:W-:Y:S02]  /*02a0*/  SHF.R.S32.HI R6, RZ, 0x4, R7 ;  /* 0x00000004ff067819 */ /* 0x000fe40000011407 */
[----:B------:R-:W-:Y:S02]  /*02b0*/  IADD3 R45, -R8, R3, RZ ;  /* 0x00000003082d7210 */ /* 0x000fe40007ffe1ff */
[----:B------:R-:W-:Y:S02]  /*02c0*/  @P0 SHF.R.S32.HI R15, RZ, 0x1f, R48 ;  /* 0x0000001fff0f0819 */ /* 0x000fe40000011430 */
[----:B------:R-:W-:Y:S01]  /*02d0*/  ISETP.GE.AND P3, PT, R6, R47, PT ;  /* 0x0000002f0600720c */ /* 0x000fe20003f66270 */
[----:B------:R-:W-:Y:S01]  /*02e0*/  IMAD.SHL.U32 R8, R45, 0x8, RZ ;  /* 0x000000082d087824 */ /* 0x000fe200078e00ff */
[----:B------:R-:W-:Y:S01]  /*02f0*/  SEL R7, R0, RZ, !P2 ;  /* 0x000000ff00077207 */ /* 0x000fe20005000000 */
[----:B0-----:R-:W-:Y:S01]  /*0300*/  USHF.R.S32.HI UR7, URZ, 0x1f, UR6 ;  /* 0x0000001f3f077899 */ /* 0x001fe20008011406 */
[----:B------:R-:W-:Y:S01]  /*0310*/  SEL R41, R41, RZ, !P2 ;  /* 0x000000ff29297207 */ /* 0x000fe20005000000 */
[----:B------:R-:W-:Y:S10]  /*0320*/  @P4 BRA `(.L_x_91) ;  /* 0x0000000000484947 */ /* 0x000ff40003800000 */
[----:B------:R-:W0:Y:S01]  /*0330*/  LDC.64 R18, c[0x0][0x290] ;  /* 0x0000a400ff127b82 */ /* 0x000e220000000a00 */
[----:B------:R-:W-:Y:S01]  /*0340*/  SHF.R.S32.HI R13, RZ, 0x1f, R5 ;  /* 0x0000001fff0d7819 */ /* 0x000fe20000011405 */
[----:B------:R-:W-:Y:S01]  /*0350*/  ULDC.64 UR8, c[0x0][0x298] ;  /* 0x0000a60000087ab9 */ /* 0x000fe20000000a00 */
[--C-:B------:R-:W-:Y:S02]  /*0360*/  SHF.R.S32.HI R16, RZ, 0x1f, R3.reuse ;  /* 0x0000001fff107819 */ /* 0x100fe40000011403 */
[----:B------:R-:W-:-:S04]  /*0370*/  IADD3 R12, P2, P4, R14, R5, R3 ;  /* 0x000000050e0c7210 */ /* 0x000fc80007c5e003 */
[----:B------:R-:W-:Y:S01]  /*0380*/  IADD3.X R13, R15, R13, R16, P2, P4 ;  /* 0x0000000d0f0d7210 */ /* 0x000fe200017e8410 */
[C---:B0-----:R-:W-:Y:S02]  /*0390*/  IMAD R16, R18.reuse, UR7, RZ ;  /* 0x0000000712107c24 */ /* 0x041fe4000f8e02ff */
[----:B------:R-:W-:-:S04]  /*03a0*/  IMAD.WIDE.U32 R12, R18, UR6, R12 ;  /* 0x00000006120c7c25 */ /* 0x000fc8000f8e000c */
[----:B------:R-:W-:Y:S02]  /*03b0*/  IMAD R17, R19, UR6, R16 ;  /* 0x0000000613117c24 */ /* 0x000fe4000f8e0210 */
[----:B------:R-:W-:-:S03]  /*03c0*/  IMAD R16, R41, UR8, RZ ;  /* 0x0000000829107c24 */ /* 0x000fc6000f8e02ff */
[----:B------:R-:W-:Y:S01]  /*03d0*/  IADD3 R13, R13, R17, RZ ;  /* 0x000000110d0d7210 */ /* 0x000fe20007ffe0ff */
[C---:B------:R-:W-:Y:S02]  /*03e0*/  IMAD R17, R7.reuse, UR9, R16 ;  /* 0x0000000907117c24 */ /* 0x040fe4000f8e0210 */
[----:B------:R-:W-:Y:S01]  /*03f0*/  IMAD.WIDE.U32 R12, R7, UR8, R12 ;  /* 0x00000008070c7c25 */ /* 0x000fe2000f8e000c */
[----:B------:R-:W-:-:S03]  /*0400*/  ULDC.64 UR8, c[0x0][0x288] ;  /* 0x0000a20000087ab9 */ /* 0x000fc60000000a00 */
[----:B------:R-:W-:Y:S01]  /*0410*/  IMAD.IADD R13, R13, 0x1, R17 ;  /* 0x000000010d0d7824 */ /* 0x000fe200078e0211 */
[----:B------:R-:W-:-:S04]  /*0420*/  LEA R16, P2, R12, UR8, 0x2 ;  /* 0x000000080c107c11 */ /* 0x000fc8000f8410ff */
[----:B------:R-:W-:-:S05]  /*0430*/  LEA.HI.X R17, R12, UR9, R13, 0x2, P2 ;  /* 0x000000090c117c11 */ /* 0x000fca00090f140d */
[----:B------:R0:W5:Y:S04]  /*0440*/  LDG.E R40, desc[UR4][R16.64] ;  /* 0x0000000410287981 */ /* 0x000168000c1e1900 */
.L_x_91:
[----:B------:R-:W-:Y:S05]  /*0450*/  BSYNC B0 ;  /* 0x0000000000007941 */ /* 0x000fea0003800000 */
.L_x_90:
[----:B------:R-:W-:Y:S01]  /*0460*/  ULDC UR8, c[0x0][0x21c] ;  /* 0x0000870000087ab9 */ /* 0x000fe20000000800 */
[----:B0-----:R-:W0:Y:S01]  /*0470*/  LDC.64 R16, c[0x0][0x250] ;  /* 0x00009400ff107b82 */ /* 0x001e220000000a00 */
[----:B------:R-:W-:Y:S02]  /*0480*/  ISETP.LT.AND P6, PT, R8, UR8, !P3 ;  /* 0x0000000808007c0c */ /* 0x000fe4000dfc1270 */
[----:B------:R-:W-:Y:S02]  /*0490*/  SHF.R.S32.HI R42, RZ, 0x1f, R6 ;  /* 0x0000001fff2a7819 */ /* 0x000fe40000011406 */
[----:B------:R-:W-:Y:S01]  /*04a0*/  IADD3 R36, P2, R6, R14, RZ ;  /* 0x0000000e06247210 */ /* 0x000fe20007f5e0ff */
[----:B-1----:R-:W-:Y:S01]  /*04b0*/  IMAD R14, R10, UR7, RZ ;  /* 0x000000070a0e7c24 */ /* 0x002fe2000f8e02ff */
[----:B------:R-:W-:Y:S02]  /*04c0*/  SHF.R.S32.HI R9, RZ, 0x1f, R8 ;  /* 0x0000001fff097819 */ /* 0x000fe40000011408 */
[----:B------:R-:W-:Y:S01]  /*04d0*/  IADD3 R44, R6, 0x10, RZ ;  /* 0x00000010062c7810 */ /* 0x000fe20007ffe0ff */
[----:B------:R-:W-:Y:S01]  /*04e0*/  IMAD.X R37, R42, 0x1, R15, P2 ;  /* 0x000000012a257824 */ /* 0x000fe200010e060f */
[----:B------:R-:W-:Y:S01]  /*04f0*/  ISETP.GE.AND P2, PT, R8, UR8, PT ;  /* 0x0000000808007c0c */ /* 0x000fe2000bf46270 */
[----:B------:R-:W-:Y:S01]  /*0500*/  IMAD R11, R11, UR6, R14 ;  /* 0x000000060b0b7c24 */ /* 0x000fe2000f8e020e */
[----:B------:R-:W-:Y:S01]  /*0510*/  ULDC.64 UR8, c[0x0][0x238] ;  /* 0x00008e0000087ab9 */ /* 0x000fe20000000a00 */
[----:B------:R-:W1:Y:S01]  /*0520*/  @P6 LDC.64 R12, c[0x0][0x228] ;  /* 0x00008a00ff0c6b82 */ /* 0x000e620000000a00 */
[----:B------:R-:W-:Y:S01]  /*0530*/  IMAD.WIDE.U32 R14, R10, UR6, R8 ;  /* 0x000000060a0e7c25 */ /* 0x000fe2000f8e0008 */
[----:B------:R-:W-:-:S02]  /*0540*/  ISETP.LT.AND P4, PT, R44, R47, !P2 ;  /* 0x0000002f2c00720c */ /* 0x000fc40005781270 */
[----:B------:R-:W-:Y:S01]  /*0550*/  IADD3 R43, R6, 0x20, RZ ;  /* 0x00000020062b7810 */ /* 0x000fe20007ffe0ff */
[----:B------:R-:W-:Y:S02]  /*0560*/  IMAD.IADD R15, R15, 0x1, R11 ;  /* 0x000000010f0f7824 */ /* 0x000fe400078e020b */
[----:B------:R-:W-:Y:S01]  /*0570*/  IMAD R18, R41, UR8, RZ ;  /* 0x0000000829127c24 */ /* 0x000fe2000f8e02ff */
[----:B------:R-:W2:Y:S01]  /*0580*/  @P6 LDC.64 R20, c[0x0][0x210] ;  /* 0x00008400ff146b82 */ /* 0x000ea20000000a00 */
[----:B------:R-:W-:-:S04]  /*0590*/  IMAD.WIDE R36, R2, 0x40, R36 ;  /* 0x0000004002247825 */ /* 0x000fc800078e0224 */
[C---:B------:R-:W-:Y:S02]  /*05a0*/  IMAD R19, R7.reuse, UR9, R18 ;  /* 0x0000000907137c24 */ /* 0x040fe4000f8e0212 */
[----:B0-----:R-:W-:Y:S01]  /*05b0*/  IMAD R22, R16, UR7, RZ ;  /* 0x0000000710167c24 */ /* 0x001fe2000f8e02ff */
[----:B------:R-:W0:Y:S01]  /*05c0*/  @P6 LDC.64 R10, c[0x0][0x248] ;  /* 0x00009200ff0a6b82 */ /* 0x000e220000000a00 */
[----:B------:R-:W-:Y:S01]  /*05d0*/  IMAD.WIDE.U32 R38, R7, UR8, R14 ;  /* 0x0000000807267c25 */ /* 0x000fe2000f8e000e */
[----:B------:R-:W-:-:S03]  /*05e0*/  ULDC.64 UR8, c[0x0][0x258] ;  /* 0x0000960000087ab9 */ /* 0x000fc60000000a00 */
[----:B------:R-:W-:Y:S02]  /*05f0*/  IMAD R17, R17, UR6, R22 ;  /* 0x0000000611117c24 */ /* 0x000fe4000f8e0216 */
[----:B------:R-:W-:Y:S01]  /*0600*/  IMAD.WIDE.U32 R8, R16, UR6, R8 ;  /* 0x0000000610087c25 */ /* 0x000fe2000f8e0008 */
[----:B------:R-:W3:Y:S03]  /*0610*/  @P6 LDC.64 R22, c[0x0][0x240] ;  /* 0x00009000ff166b82 */ /* 0x000ee60000000a00 */
[-C--:B-1----:R-:W-:Y:S01]  /*0620*/  @P6 IMAD R18, R37, R12.reuse, RZ ;  /* 0x0000000c25126224 */ /* 0x082fe200078e02ff */
[----:B------:R-:W-:Y:S01]  /*0630*/  IADD3 R9, R9, R17, RZ ;  /* 0x0000001109097210 */ /* 0x000fe20007ffe0ff */
[----:B------:R-:W-:Y:S02]  /*0640*/  IMAD.IADD R39, R39, 0x1, R19 ;  /* 0x0000000127277824 */ /* 0x000fe400078e0213 */
[C---:B------:R-:W-:Y:S01]  /*0650*/  @P6 IMAD R15, R36.reuse, R13, R18 ;  /* 0x0000000d240f6224 */ /* 0x040fe200078e0212 */
[----:B------:R-:W1:Y:S01]  /*0660*/  @P4 LDC.64 R60, c[0x0][0x210] ;  /* 0x00008400ff3c4b82 */ /* 0x000e620000000a00 */
[----:B------:R-:W-:-:S04]  /*0670*/  @P6 IMAD.WIDE.U32 R12, R36, R12, R38 ;  /* 0x0000000c240c6225 */ /* 0x000fc800078e0026 */
[----:B------:R-:W-:Y:S01]  /*0680*/  IMAD R14, R41, UR8, RZ ;  /* 0x00000008290e7c24 */ /* 0x000fe2000f8e02ff */
[C---:B--2---:R-:W-:Y:S01]  /*0690*/  @P6 LEA R20, P5, R12.reuse, R20, 0x1 ;  /* 0x000000140c146211 */ /* 0x044fe200078a08ff */
[----:B------:R-:W-:Y:S01]  /*06a0*/  IMAD.WIDE.U32 R58, R7, UR8, R8 ;  /* 0x00000008073a7c25 */ /* 0x000fe2000f8e0008 */
[----:B------:R-:W2:Y:S03]  /*06b0*/  @P4 LDC.64 R18, c[0x0][0x228] ;  /* 0x00008a00ff124b82 */ /* 0x000ea60000000a00 */
[----:B------:R-:W-:Y:S01]  /*06c0*/  @P6 IMAD.IADD R8, R13, 0x1, R15 ;  /* 0x000000010d086824 */ /* 0x000fe200078e020f */
[----:B------:R-:W-:Y:S01]  /*06d0*/  @P6 MOV R52, R58 ;  /* 0x0000003a00346202 */ /* 0x000fe20000000f00 */
[----:B------:R-:W-:Y:S01]  /*06e0*/  IMAD R53, R7, UR9, R14 ;  /* 0x0000000907357c24 */ /* 0x000fe2000f8e020e */
[----:B------:R-:W-:Y:S01]  /*06f0*/  CS2R R14, SRZ ;  /* 0x00000000000e7805 */ /* 0x000fe2000001ff00 */
[-C--:B0-----:R-:W-:Y:S01]  /*0700*/  @P6 IMAD R9, R37, R10.reuse, RZ ;  /* 0x0000000a25096224 */ /* 0x081fe200078e02ff */
[----:B------:R-:W-:Y:S01]  /*0710*/  @P6 LEA.HI.X R21, R12, R21, R8, 0x1, P5 ;  /* 0x000000150c156211 */ /* 0x000fe200028f0c08 */
[----:B------:R-:W-:Y:S01]  /*0720*/  IMAD.IADD R53, R59, 0x1, R53 ;  /* 0x000000013b357824 */ /* 0x000fe200078e0235 */
[C---:B------:R-:W-:Y:S01]  /*0730*/  @P4 IADD3 R27, P5, R36.reuse, 0x10, RZ ;  /* 0x00000010241b4810 */ /* 0x040fe20007fbe0ff */
[C---:B------:R-:W-:Y:S01]  /*0740*/  @P6 IMAD R13, R36.reuse, R11, R9 ;  /* 0x0000000b240d6224 */ /* 0x040fe200078e0209 */
[----:B------:R-:W0:Y:S01]  /*0750*/  @P4 LDC.64 R16, c[0x0][0x248] ;  /* 0x00009200ff104b82 */ /* 0x000e220000000a00 */
[----:B------:R-:W-:-:S04]  /*0760*/  @P6 IMAD.WIDE.U32 R10, R36, R10, R52 ;  /* 0x0000000a240a6225 */ /* 0x000fc800078e0034 */
[----:B------:R-:W-:Y:S01]  /*0770*/  @P4 IMAD.X R9, RZ, RZ, R37, P5 ;  /* 0x000000ffff094224 */ /* 0x000fe200028e0625 */
[C---:B---3--:R-:W-:Y:S01]  /*0780*/  @P6 LEA R22, P5, R10.reuse, R22, 0x1 ;  /* 0x000000160a166211 */ /* 0x048fe200078a08ff */
[----:B------:R-:W-:Y:S01]  /*0790*/  @P6 IMAD.IADD R8, R11, 0x1, R13 ;  /* 0x000000010b086824 */ /* 0x000fe200078e020d */
[----:B------:R-:W3:Y:S01]  /*07a0*/  @P4 LDC.64 R32, c[0x0][0x240] ;  /* 0x00009000ff204b82 */ /* 0x000ee20000000a00 */
[----:B------:R-:W-:Y:S02]  /*07b0*/  @P4 IMAD.MOV.U32 R24, RZ, RZ, R38 ;  /* 0x000000ffff184224 */ /* 0x000fe400078e0026 */
[----:B------:R-:W-:Y:S01]  /*07c0*/  @P4 IMAD.MOV.U32 R25, RZ, RZ, R39 ;  /* 0x000000ffff194224 */ /* 0x000fe200078e0027 */
[----:B------:R-:W-:Y:S01]  /*07d0*/  @P6 LEA.HI.X R23, R10, R23, R8, 0x1, P5 ;  /* 0x000000170a176211 */ /* 0x000fe200028f0c08 */
[-C--:B--2---:R-:W-:Y:S01]  /*07e0*/  @P4 IMAD R12, R9, R18.reuse, RZ ;  /* 0x00000012090c4224 */ /* 0x084fe200078e02ff */
[----:B------:R-:W-:Y:S02]  /*07f0*/  CS2R R8, SRZ ;  /* 0x0000000000087805 */ /* 0x000fe4000001ff00 */
[----:B------:R-:W-:Y:S01]  /*0800*/  CS2R R10, SRZ ;  /* 0x00000000000a7805 */ /* 0x000fe2000001ff00 */
[----:B------:R-:W-:Y:S01]  /*0810*/  VIADD R46, R6, 0x30 ;  /* 0x00000030062e7836 */ /* 0x000fe20000000000 */
[----:B------:R-:W-:Y:S01]  /*0820*/  ISETP.LT.AND P5, PT, R43, R47, !P2 ;  /* 0x0000002f2b00720c */ /* 0x000fe200057a1270 */
[C---:B------:R-:W-:Y:S01]  /*0830*/  @P4 IMAD R29, R27.reuse, R19, R12 ;  /* 0x000000131b1d4224 */ /* 0x040fe200078e020c */
[----:B------:R-:W-:Y:S01]  /*0840*/  CS2R R12, SRZ ;  /* 0x00000000000c7805 */ /* 0x000fe2000001ff00 */
[----:B------:R-:W-:Y:S01]  /*0850*/  @P4 IMAD.WIDE.U32 R18, R27, R18, R24 ;  /* 0x000000121b124225 */ /* 0x000fe200078e0018 */
[----:B------:R2:W4:Y:S01]  /*0860*/  @P6 LDG.E.128 R8, desc[UR4][R20.64] ;  /* 0x0000000414086981 */ /* 0x000522000c1e1d00 */
[----:B------:R-:W-:-:S03]  /*0870*/  ISETP.LT.AND P2, PT, R46, R47, !P2 ;  /* 0x0000002f2e00720c */ /* 0x000fc60005741270 */
[----:B------:R0:W4:Y:S01]  /*0880*/  @P6 LDG.E.128 R12, desc[UR4][R22.64] ;  /* 0x00000004160c6981 */ /* 0x000122000c1e1d00 */
[----:B------:R-:W-:Y:S02]  /*0890*/  @P4 IADD3 R19, R19, R29, RZ ;  /* 0x0000001d13134210 */ /* 0x000fe40007ffe0ff */
[C---:B-1----:R-:W-:Y:S02]  /*08a0*/  @P4 LEA R60, P6, R18.reuse, R60, 0x1 ;  /* 0x0000003c123c4211 */ /* 0x042fe400078c08ff */
[----:B------:R-:W1:Y:S01]  /*08b0*/  @P5 LDC.64 R56, c[0x0][0x228] ;  /* 0x00008a00ff385b82 */ /* 0x000e620000000a00 */
[----:B--2---:R-:W-:Y:S01]  /*08c0*/  @P4 IMAD.MOV.U32 R20, RZ, RZ, R58 ;  /* 0x000000ffff144224 */ /* 0x004fe200078e003a */
[----:B------:R-:W-:Y:S01]  /*08d0*/  @P4 LEA.HI.X R61, R18, R61, R19, 0x1, P6 ;  /* 0x0000003d123d4211 */ /* 0x000fe200030f0c13 */
[----:B------:R-:W-:Y:S01]  /*08e0*/  @P4 IMAD.MOV.U32 R21, RZ, RZ, R53 ;  /* 0x000000ffff154224 */ /* 0x000fe200078e0035 */
[----:B------:R-:W-:Y:S01]  /*08f0*/  @P4 IADD3 R27, P6, R36, 0x10, RZ ;  /* 0x00000010241b4810 */ /* 0x000fe20007fde0ff */
[----:B------:R-:W-:Y:S01]  /*0900*/  @P5 IMAD.MOV.U32 R54, RZ, RZ, R38 ;  /* 0x000000ffff365224 */ /* 0x000fe200078e0026 */
[----:B------:R-:W-:-:S02]  /*0910*/  @P5 MOV R55, R39 ;  /* 0x0000002700375202 */ /* 0x000fc40000000f00 */
[----:B------:R-:W2:Y:S01]  /*0920*/  @P2 LDC.64 R34, c[0x0][0x228] ;  /* 0x00008a00ff222b82 */ /* 0x000ea20000000a00 */
[----:B------:R-:W-:-:S04]  /*0930*/  @P4 IMAD.X R19, RZ, RZ, R37, P6 ;  /* 0x000000ffff134224 */ /* 0x000fc800030e0625 */
[-C--:B0-----:R-:W-:Y:S01]  /*0940*/  @P4 IMAD R18, R19, R16.reuse, RZ ;  /* 0x0000001013124224 */ /* 0x081fe200078e02ff */
[C---:B------:R-:W-:Y:S02]  /*0950*/  @P5 IADD3 R19, P6, R36.reuse, 0x20, RZ ;  /* 0x0000002024135810 */ /* 0x040fe40007fde0ff */
[----:B------:R-:W0:Y:S01]  /*0960*/  @P5 LDC.64 R50, c[0x0][0x248] ;  /* 0x00009200ff325b82 */ /* 0x000e220000000a00 */
[C---:B------:R-:W-:Y:S01]  /*0970*/  @P4 IMAD R25, R27.reuse, R17, R18 ;  /* 0x000000111b194224 */ /* 0x040fe200078e0212 */
[----:B------:R-:W-:Y:S01]  /*0980*/  @P5 IADD3.X R23, RZ, R37, RZ, P6, !PT ;  /* 0x00000025ff175210 */ /* 0x000fe200037fe4ff */
[----:B------:R-:W-:Y:S01]  /*0990*/  @P4 IMAD.WIDE.U32 R16, R27, R16, R20 ;  /* 0x000000101b104225 */ /* 0x000fe200078e0014 */
[----:B------:R-:W-:-:S03]  /*09a0*/  @P5 IADD3 R18, P6, R36, 0x20, RZ ;  /* 0x0000002024125810 */ /* 0x000fc60007fde0ff */
[----:B------:R-:W-:Y:S01]  /*09b0*/  @P4 IMAD.IADD R17, R17, 0x1, R25 ;  /* 0x0000000111114824 */ /* 0x000fe200078e0219 */
[----:B------:R-:W-:Y:S01]  /*09c0*/  @P5 IADD3.X R49, RZ, R37, RZ, P6, !PT ;  /* 0x00000025ff315210 */ /* 0x000fe200037fe4ff */
[----:B------:R-:W0:Y:S01]  /*09d0*/  @P5 LDC.64 R30, c[0x0][0x210] ;  /* 0x00008400ff1e5b82 */ /* 0x000e220000000a00 */
[C---:B---3--:R-:W-:Y:S01]  /*09e0*/  @P4 LEA R32, P6, R16.reuse, R32, 0x1 ;  /* 0x0000002010204211 */ /* 0x048fe200078c08ff */
[-C--:B-1----:R-:W-:Y:S01]  /*09f0*/  @P5 IMAD R20, R23, R56.reuse, RZ ;  /* 0x0000003817145224 */ /* 0x082fe200078e02ff */
[----:B------:R-:W-:Y:S01]  /*0a00*/  CS2R R22, SRZ ;  /* 0x0000000000167805 */ /* 0x000fe2000001ff00 */
[C---:B------:R-:W-:Y:S01]  /*0a10*/  @P5 IMAD.WIDE.U32 R54, R19.reuse, R56, R54 ;  /* 0x0000003813365225 */ /* 0x040fe200078e0036 */
[----:B------:R-:W-:Y:S02]  /*0a20*/  @P4 LEA.HI.X R33, R16, R33, R17, 0x1, P6 ;  /* 0x0000002110214211 */ /* 0x000fe400030f0c11 */
[----:B------:R-:W-:Y:S01]  /*0a30*/  @P2 IADD3 R52, P6, R36, 0x30, RZ ;  /* 0x0000003024342810 */ /* 0x000fe20007fde0ff */
[----:B------:R-:W1:Y:S01]  /*0a40*/  @P2 LDC.64 R24, c[0x0][0x248] ;  /* 0x00009200ff182b82 */ /* 0x000e620000000a00 */
[----:B------:R-:W-:-:S02]  /*0a50*/  @P5 IMAD R57, R19, R57, R20 ;  /* 0x0000003913395224 */ /* 0x000fc400078e0214 */
[----:B------:R-:W-:Y:S01]  /*0a60*/  @P2 IADD3.X R21, RZ, R37, RZ, P6, !PT ;  /* 0x00000025ff152210 */ /* 0x000fe200037fe4ff */
[----:B------:R-:W-:Y:S02]  /*0a70*/  @P5 IMAD.MOV.U32 R16, RZ, RZ, R58 ;  /* 0x000000ffff105224 */ /* 0x000fe400078e003a */
[----:B------:R-:W-:Y:S02]  /*0a80*/  @P5 IMAD.MOV.U32 R17, RZ, RZ, R53 ;  /* 0x000000ffff115224 */ /* 0x000fe400078e0035 */
[----:B------:R-:W3:Y:S01]  /*0a90*/  @P2 LDC.64 R28, c[0x0][0x210] ;  /* 0x00008400ff1c2b82 */ /* 0x000ee20000000a00 */
[----:B--2---:R-:W-:Y:S01]  /*0aa0*/  @P2 IMAD R56, R21, R34, RZ ;  /* 0x0000002215382224 */ /* 0x004fe200078e02ff */
[----:B------:R-:W-:Y:S01]  /*0ab0*/  CS2R R20, SRZ ;  /* 0x0000000000147805 */ /* 0x000fe2000001ff00 */
[----:B0-----:R-:W-:Y:S02]  /*0ac0*/  @P5 IMAD R49, R49, R50, RZ ;  /* 0x0000003231315224 */ /* 0x001fe400078e02ff */
[----:B------:R-:W-:-:S02]  /*0ad0*/  @P2 IMAD R35, R52, R35, R56 ;  /* 0x0000002334232224 */ /* 0x000fc400078e0238 */
[C---:B------:R-:W-:Y:S01]  /*0ae0*/  @P5 IMAD R49, R18.reuse, R51, R49 ;  /* 0x0000003312315224 */ /* 0x040fe200078e0231 */
[----:B------:R-:W0:Y:S01]  /*0af0*/  @P5 LDC.64 R26, c[0x0][0x240] ;  /* 0x00009000ff1a5b82 */ /* 0x000e220000000a00 */
[----:B------:R-:W-:Y:S01]  /*0b00*/  @P5 IMAD.WIDE.U32 R50, R18, R50, R16 ;  /* 0x0000003212325225 */ /* 0x000fe200078e0010 */
[----:B------:R2:W4:Y:S01]  /*0b10*/  @P4 LDG.E.128 R20, desc[UR4][R32.64] ;  /* 0x0000000420144981 */ /* 0x000522000c1e1d00 */
[----:B------:R-:W-:Y:S02]  /*0b20*/  CS2R R16, SRZ ;  /* 0x0000000000107805 */ /* 0x000fe4000001ff00 */
[----:B------:R-:W-:Y:S02]  /*0b30*/  CS2R R18, SRZ ;  /* 0x0000000000127805 */ /* 0x000fe4000001ff00 */
[----:B------:R-:W-:Y:S01]  /*0b40*/  @P2 IADD3 R56, P6, R36, 0x30, RZ ;  /* 0x0000003024382810 */ /* 0x000fe20007fde0ff */
[----:B------:R-:W-:-:S03]  /*0b50*/  @P5 IMAD.IADD R55, R55, 0x1, R57 ;  /* 0x0000000137375824 */ /* 0x000fc600078e0239 */
[----:B------:R-:W4:Y:S01]  /*0b60*/  @P4 LDG.E.128 R16, desc[UR4][R60.64] ;  /* 0x000000043c104981 */ /* 0x000f22000c1e1d00 */
[----:B--2---:R-:W2:Y:S01]  /*0b70*/  @P2 LDC.64 R32, c[0x0][0x240] ;  /* 0x00009000ff202b82 */ /* 0x004ea20000000a00 */
[----:B------:R-:W-:Y:S01]  /*0b80*/  @P5 LEA R36, P4, R54, R30, 0x1 ;  /* 0x0000001e36245211 */ /* 0x000fe200078808ff */
[----:B------:R-:W-:Y:S02]  /*0b90*/  @P2 IMAD.X R30, RZ, RZ, R37, P6 ;  /* 0x000000ffff1e2224 */ /* 0x000fe400030e0625 */
[----:B------:R-:W-:Y:S01]  /*0ba0*/  @P2 IMAD.WIDE.U32 R38, R52, R34, R38 ;  /* 0x0000002234262225 */ /* 0x000fe200078e0026 */
[----:B------:R-:W-:-:S03]  /*0bb0*/  @P5 LEA.HI.X R37, R54, R31, R55, 0x1, P4 ;  /* 0x0000001f36255211 */ /* 0x000fc600020f0c37 */
[----:B-1----:R-:W-:Y:S02]  /*0bc0*/  @P2 IMAD R30, R30, R24, RZ ;  /* 0x000000181e1e2224 */ /* 0x002fe400078e02ff */
[----:B------:R-:W-:Y:S01]  /*0bd0*/  @P2 IMAD.MOV.U32 R59, RZ, RZ, R53 ;  /* 0x000000ffff3b2224 */ /* 0x000fe200078e0035 */
[----:B---3--:R-:W-:Y:S01]  /*0be0*/  @P2 LEA R52, P4, R38, R28, 0x1 ;  /* 0x0000001c26342211 */ /* 0x008fe200078808ff */
[----:B------:R-:W-:Y:S01]  /*0bf0*/  @P2 IMAD.IADD R35, R39, 0x1, R35 ;  /* 0x0000000127232824 */ /* 0x000fe200078e0223 */
[----:B------:R-:W-:Y:S01]  /*0c00*/  @P5 IADD3 R49, R51, R49, RZ ;  /* 0x0000003133315210 */ /* 0x000fe20007ffe0ff */
[----:B------:R-:W-:Y:S01]  /*0c10*/  @P2 IMAD R31, R56, R25, R30 ;  /* 0x00000019381f2224 */ /* 0x000fe200078e021e */
[----:B0-----:R-:W-:Y:S01]  /*0c20*/  @P5 LEA R34, P6, R50, R26, 0x1 ;  /* 0x0000001a32225211 */ /* 0x001fe200078c08ff */
[----:B------:R-:W-:Y:S01]  /*0c30*/  @P2 IMAD.WIDE.U32 R58, R56, R24, R58 ;  /* 0x00000018383a2225 */ /* 0x000fe200078e003a */
[----:B------:R-:W-:Y:S02]  /*0c40*/  @P2 LEA.HI.X R53, R38, R29, R35, 0x1, P4 ;  /* 0x0000001d26352211 */ /* 0x000fe400020f0c23 */
[----:B------:R-:W-:-:S02]  /*0c50*/  CS2R R24, SRZ ;  /* 0x0000000000187805 */ /* 0x000fc4000001ff00 */
[----:B------:R-:W-:Y:S02]  /*0c60*/  @P5 LEA.HI.X R35, R50, R27, R49, 0x1, P6 ;  /* 0x0000001b32235211 */ /* 0x000fe400030f0c31 */
[----:B------:R-:W-:Y:S02]  /*0c70*/  CS2R R26, SRZ ;  /* 0x00000000001a7805 */ /* 0x000fe4000001ff00 */
[----:B------:R-:W-:Y:S02]  /*0c80*/  @P2 IADD3 R38, R59, R31, RZ ;  /* 0x0000001f3b262210 */ /* 0x000fe40007ffe0ff */
[----:B------:R-:W-:Y:S02]  /*0c90*/  CS2R R28, SRZ ;  /* 0x00000000001c7805 */ /* 0x000fe4000001ff00 */
[----:B------:R-:W-:Y:S02]  /*0ca0*/  CS2R R30, SRZ ;  /* 0x00000000001e7805 */ /* 0x000fe4000001ff00 */
[C---:B--2---:R-:W-:Y:S01]  /*0cb0*/  @P2 LEA R50, P4, R58.reuse, R32, 0x1 ;  /* 0x000000203a322211 */ /* 0x044fe200078808ff */
[----:B------:R0:W2:Y:S03]  /*0cc0*/  @P5 LDG.E.128 R24, desc[UR4][R36.64] ;  /* 0x0000000424185981 */ /* 0x0000a6000c1e1d00 */
[----:B------:R-:W-:-:S02]  /*0cd0*/  @P2 LEA.HI.X R51, R58, R33, R38, 0x1, P4 ;  /* 0x000000213a332211 */ /* 0x000fc400020f0c26 */
[----:B------:R-:W-:Y:S01]  /*0ce0*/  CS2R R32, SRZ ;  /* 0x0000000000207805 */ /* 0x000fe2000001ff00 */
[----:B------:R1:W3:Y:S01]  /*0cf0*/  @P5 LDG.E.128 R28, desc[UR4][R34.64] ;  /* 0x00000004221c5981 */ /* 0x0002e2000c1e1d00 */
[----:B------:R-:W-:Y:S02]  /*0d00*/  CS2R R38, SRZ ;  /* 0x0000000000267805 */ /* 0x000fe4000001ff00 */
[----:B0-----:R-:W-:Y:S02]  /*0d10*/  CS2R R36, SRZ ;  /* 0x0000000000247805 */ /* 0x001fe4000001ff00 */
[----:B-1----:R-:W-:-:S04]  /*0d20*/  CS2R R34, SRZ ;  /* 0x0000000000227805 */ /* 0x002fc8000001ff00 */
[----:B------:R0:W3:Y:S04]  /*0d30*/  @P2 LDG.E.128 R36, desc[UR4][R50.64] ;  /* 0x0000000432242981 */ /* 0x0000e8000c1e1d00 */
[----:B------:R1:W3:Y:S01]  /*0d40*/  @P2 LDG.E.128 R32, desc[UR4][R52.64] ;  /* 0x0000000434202981 */ /* 0x0002e2000c1e1d00 */
[----:B------:R-:W-:Y:S02]  /*0d50*/  ISETP.NE.AND P5, PT, R45, RZ, PT ;  /* 0x000000ff2d00720c */ /* 0x000fe40003fa5270 */
[----:B------:R-:W-:Y:S01]  /*0d60*/  @P0 LEA R48, R0, R48, 0x6 ;  /* 0x0000003000300211 */ /* 0x000fe200078e30ff */
[----:B------:R-:W-:Y:S01]  /*0d70*/  BSSY B0, `(.L_x_92) ;  /* 0x00000a3000007945 */ /* 0x000fe20003800000 */
[-C--:B------:R-:W-:Y:S02]  /*0d80*/  ISETP.GE.AND P4, PT, R44, R47.reuse, PT ;  /* 0x0000002f2c00720c */ /* 0x080fe40003f86270 */
[----:B------:R-:W-:Y:S01]  /*0d90*/  ISETP.GE.AND P2, PT, R43, R47, PT ;  /* 0x0000002f2b00720c */ /* 0x000fe20003f46270 */
[C---:B----4-:R-:W-:Y:S01]  /*0da0*/  IMAD.U32 R49, R8.reuse, 0x10000, RZ ;  /* 0x0001000008317824 */ /* 0x050fe200078e00ff */
[----:B------:R-:W-:-:S02]  /*0db0*/  LOP3.LUT R8, R8, 0xffff0000, RZ, 0xc0, !PT ;  /* 0xffff000008087812 */ /* 0x000fc400078ec0ff */
[C---:B------:R-:W-:Y:S01]  /*0dc0*/  LOP3.LUT R59, R12.reuse, 0xffff0000, RZ, 0xc0, !PT ;  /* 0xffff00000c3b7812 */ /* 0x040fe200078ec0ff */
[C---:B------:R-:W-:Y:S01]  /*0dd0*/  IMAD.U32 R54, R9.reuse, 0x10000, RZ ;  /* 0x0001000009367824 */ /* 0x040fe200078e00ff */
[----:B------:R-:W-:Y:S01]  /*0de0*/  LOP3.LUT R55, R9, 0xffff0000, RZ, 0xc0, !PT ;  /* 0xffff000009377812 */ /* 0x000fe200078ec0ff */
[----:B------:R-:W-:Y:S01]  /*0df0*/  IMAD.U32 R58, R12, 0x10000, RZ ;  /* 0x000100000c3a7824 */ /* 0x000fe200078e00ff */
[----:B------:R-:W-:Y:S01]  /*0e00*/  SHF.L.U32 R9, R10, 0x10, RZ ;  /* 0x000000100a097819 */ /* 0x000fe200000006ff */
[----:B------:R-:W-:Y:S01]  /*0e10*/  FMUL.FTZ R8, R8, R59 ;  /* 0x0000003b08087220 */ /* 0x000fe20000410000 */
[----:B------:R-:W-:Y:S02]  /*0e20*/  LOP3.LUT R57, R10, 0xffff0000, RZ, 0xc0, !PT ;  /* 0xffff00000a397812 */ /* 0x000fe400078ec0ff */
[C---:B0-----:R-:W-:Y:S02]  /*0e30*/  SHF.L.U32 R51, R13.reuse, 0x10, RZ ;  /* 0x000000100d337819 */ /* 0x041fe400000006ff */
[----:B------:R-:W-:Y:S01]  /*0e40*/  LOP3.LUT R50, R13, 0xffff0000, RZ, 0xc0, !PT ;  /* 0xffff00000d327812 */ /* 0x000fe200078ec0ff */
[C---:B------:R-:W-:Y:S01]  /*0e50*/  IMAD.U32 R13, R15.reuse, 0x10000, RZ ;  /* 0x000100000f0d7824 */ /* 0x040fe200078e00ff */
[----:B------:R-:W-:Y:S01]  /*0e60*/  LOP3.LUT R10, R15, 0xffff0000, RZ, 0xc0, !PT ;  /* 0xffff00000f0a7812 */ /* 0x000fe200078ec0ff */
[C---:B------:R-:W-:Y:S01]  /*0e70*/  IMAD.U32 R12, R14.reuse, 0x10000, RZ ;  /* 0x000100000e0c7824 */ /* 0x040fe200078e00ff */
[----:B------:R-:W-:Y:S01]  /*0e80*/  LOP3.LUT R14, R14, 0xffff0000, RZ, 0xc0, !PT ;  /* 0xffff00000e0e7812 */ /* 0x000fe200078ec0ff */
[----:B------:R-:W-:Y:S01]  /*0e90*/  IMAD.U32 R56, R11, 0x10000, RZ ;  /* 0x000100000b387824 */ /* 0x000fe200078e00ff */
[C---:B-1----:R-:W-:Y:S01]  /*0ea0*/  LOP3.LUT R52, R20.reuse, 0xffff0000, RZ, 0xc0, !PT ;  /* 0xffff000014347812 */ /* 0x042fe200078ec0ff */
[----:B------:R-:W-:Y:S01]  /*0eb0*/  IMAD.U32 R15, R20, 0x10000, RZ ;  /* 0x00010000140f7824 */ /* 0x000fe200078e00ff */
[----:B------:R-:W-:-:S02]  /*0ec0*/  LOP3.LUT R53, R16, 0xffff0000, RZ, 0xc0, !PT ;  /* 0xffff000010357812 */ /* 0x000fc400078ec0ff */
[----:B------:R-:W-:-:S03]  /*0ed0*/  SHF.L.U32 R16, R16, 0x10, RZ ;  /* 0x0000001010107819 */ /* 0x000fc600000006ff */
[----:B------:R-:W-:Y:S01]  /*0ee0*/  FMUL.FTZ R59, R53, R52 ;  /* 0x00000034353b7220 */ /* 0x000fe20000410000 */
[----:B------:R-:W-:Y:S01]  /*0ef0*/  FFMA.FTZ R53, R49, R58, R8 ;  /* 0x0000003a31357223 */ /* 0x000fe20000010008 */
[----:B------:R-:W-:Y:S01]  /*0f00*/  SHF.L.U32 R49, R21, 0x10, RZ ;  /* 0x0000001015317819 */ /* 0x000fe200000006ff */
[C---:B------:R-:W-:Y:S02]  /*0f10*/  IMAD.U32 R8, R17.reuse, 0x10000, RZ ;  /* 0x0001000011087824 */ /* 0x040fe400078e00ff */
[----:B------:R-:W-:Y:S01]  /*0f20*/  FFMA.FTZ R15, R16, R15, R59 ;  /* 0x0000000f100f7223 */ /* 0x000fe2000001003b */
[----:B------:R-:W-:Y:S02]  /*0f30*/  LOP3.LUT R17, R17, 0xffff0000, RZ, 0xc0, !PT ;  /* 0xffff000011117812 */ /* 0x000fe400078ec0ff */
[----:B------:R-:W-:Y:S01]  /*0f40*/  LOP3.LUT R16, R21, 0xffff0000, RZ, 0xc0, !PT ;  /* 0xffff000015107812 */ /* 0x000fe200078ec0ff */
[----:B------:R-:W-:Y:S01]  /*0f50*/  FFMA.FTZ R20, R8, R49, R15 ;  /* 0x0000003108147223 */ /* 0x000fe2000001000f */
[----:B------:R-:W-:Y:S01]  /*0f60*/  FFMA.FTZ R54, R54, R51, R53 ;  /* 0x0000003336367223 */ /* 0x000fe20000010035 */
[----:B------:R-:W-:-:S02]  /*0f70*/  IMAD.U32 R8, R18, 0x10000, RZ ;  /* 0x0001000012087824 */ /* 0x000fc400078e00ff */
[----:B------:R-:W-:Y:S02]  /*0f80*/  IMAD.U32 R15, R22, 0x10000, RZ ;  /* 0x00010000160f7824 */ /* 0x000fe400078e00ff */
[----:B------:R-:W-:Y:S01]  /*0f90*/  FFMA.FTZ R17, R17, R16, R20 ;  /* 0x0000001011117223 */ /* 0x000fe20000010014 */
[----:B------:R-:W-:-:S03]  /*0fa0*/  FFMA.FTZ R50, R55, R50, R54 ;  /* 0x0000003237327223 */ /* 0x000fc60000010036 */
[----:B------:R-:W-:Y:S01]  /*0fb0*/  FFMA.FTZ R17, R8, R15, R17 ;  /* 0x0000000f08117223 */ /* 0x000fe20000010011 */
[----:B------:R-:W-:Y:S01]  /*0fc0*/  FFMA.FTZ R12, R9, R12, R50 ;  /* 0x0000000c090c7223 */ /* 0x000fe20000010032 */
[C---:B------:R-:W-:Y:S01]  /*0fd0*/  IMAD.U32 R15, R23.reuse, 0x10000, RZ ;  /* 0x00010000170f7824 */ /* 0x040fe200078e00ff */
[----:B------:R-:W-:Y:S01]  /*0fe0*/  LOP3.LUT R8, R23, 0xffff0000, RZ, 0xc0, !PT ;  /* 0xffff000017087812 */ /* 0x000fe200078ec0ff */
[C---:B--2---:R-:W-:Y:S01]  /*0ff0*/  IMAD.U32 R21, R24.reuse, 0x10000, RZ ;  /* 0x0001000018157824 */ /* 0x044fe200078e00ff */
[----:B------:R-:W-:Y:S02]  /*1000*/  LOP3.LUT R24, R24, 0xffff0000, RZ, 0xc0, !PT ;  /* 0xffff000018187812 */ /* 0x000fe400078ec0ff */
[----:B------:R-:W-:Y:S02]  /*1010*/  LOP3.LUT R9, R22, 0xffff0000, RZ, 0xc0, !PT ;  /* 0xffff000016097812 */ /* 0x000fe400078ec0ff */
[C---:B---3--:R-:W-:Y:S02]  /*1020*/  SHF.L.U32 R50, R28.reuse, 0x10, RZ ;  /* 0x000000101c327819 */ /* 0x048fe400000006ff */
[----:B------:R-:W-:Y:S01]  /*1030*/  LOP3.LUT R23, R28, 0xffff0000, RZ, 0xc0, !PT ;  /* 0xffff00001c177812 */ /* 0x000fe200078ec0ff */
[C---:B------:R-:W-:Y:S01]  /*1040*/  IMAD.U32 R28, R29.reuse, 0x10000, RZ ;  /* 0x000100001d1c7824 */ /* 0x040fe200078e00ff */
[----:B------:R-:W-:-:S02]  /*1050*/  LOP3.LUT R20, R29, 0xffff0000, RZ, 0xc0, !PT ;  /* 0xffff00001d147812 */ /* 0x000fc400078ec0ff */
[----:B------:R-:W-:Y:S01]  /*1060*/  LOP3.LUT R18, R18, 0xffff0000, RZ, 0xc0, !PT ;  /* 0xffff000012127812 */ /* 0x000fe200078ec0ff */
[----:B------:R-:W-:Y:S01]  /*1070*/  FMUL.FTZ R24, R24, R23 ;  /* 0x0000001718187220 */ /* 0x000fe20000410000 */
[----:B------:R-:W-:Y:S02]  /*1080*/  LOP3.LUT R29, R36, 0xffff0000, RZ, 0xc0, !PT ;  /* 0xffff0000241d7812 */ /* 0x000fe400078ec0ff */
[----:B------:R-:W-:Y:S01]  /*1090*/  LOP3.LUT R22, R32, 0xffff0000, RZ, 0xc0, !PT ;  /* 0xffff000020167812 */ /* 0x000fe200078ec0ff */
[----:B------:R-:W-:Y:S01]  /*10a0*/  FFMA.FTZ R9, R18, R9, R17 ;  /* 0x0000000912097223 */ /* 0x000fe20000010011 */
[----:B------:R-:W-:Y:S01]  /*10b0*/  IMAD.U32 R32, R32, 0x10000, RZ ;  /* 0x0001000020207824 */ /* 0x000fe200078e00ff */
[----:B------:R-:W-:Y:S01]  /*10c0*/  SHF.L.U32 R17, R25, 0x10, RZ ;  /* 0x0000001019117819 */ /* 0x000fe200000006ff */
[----:B------:R-:W-:Y:S02]  /*10d0*/  IMAD.U32 R23, R36, 0x10000, RZ ;  /* 0x0001000024177824 */ /* 0x000fe400078e00ff */
[----:B------:R-:W-:Y:S01]  /*10e0*/  FMUL.FTZ R29, R22, R29 ;  /* 0x0000001d161d7220 */ /* 0x000fe20000410000 */
[----:B------:R-:W-:Y:S01]  /*10f0*/  FFMA.FTZ R24, R21, R50, R24 ;  /* 0x0000003215187223 */ /* 0x000fe20000010018 */
[----:B------:R-:W-:Y:S01]  /*1100*/  SHF.L.U32 R21, R33, 0x10, RZ ;  /* 0x0000001021157819 */ /* 0x000fe200000006ff */
[----:B------:R-:W-:-:S02]  /*1110*/  IMAD.U32 R22, R37, 0x10000, RZ ;  /* 0x0001000025167824 */ /* 0x000fc400078e00ff */
[----:B------:R-:W-:Y:S01]  /*1120*/  FFMA.FTZ R32, R32, R23, R29 ;  /* 0x0000001720207223 */ /* 0x000fe2000001001d */
[----:B------:R-:W-:Y:S01]  /*1130*/  FFMA.FTZ R57, R57, R14, R12 ;  /* 0x0000000e39397223 */ /* 0x000fe2000001000c */
[----:B------:R-:W-:Y:S01]  /*1140*/  LOP3.LUT R25, R25, 0xffff0000, RZ, 0xc0, !PT ;  /* 0xffff000019197812 */ /* 0x000fe200078ec0ff */
[----:B------:R-:W-:Y:S01]  /*1150*/  FFMA.FTZ R28, R17, R28, R24 ;  /* 0x0000001c111c7223 */ /* 0x000fe20000010018 */
[----:B------:R-:W-:Y:S01]  /*1160*/  SHF.L.U32 R12, R19, 0x10, RZ ;  /* 0x00000010130c7819 */ /* 0x000fe200000006ff */
[----:B------:R-:W-:Y:S01]  /*1170*/  FFMA.FTZ R22, R21, R22, R32 ;  /* 0x0000001615167223 */ /* 0x000fe20000010020 */
[----:B------:R-:W-:Y:S02]  /*1180*/  LOP3.LUT R33, R33, 0xffff0000, RZ, 0xc0, !PT ;  /* 0xffff000021217812 */ /* 0x000fe400078ec0ff */
[----:B------:R-:W-:Y:S01]  /*1190*/  LOP3.LUT R24, R37, 0xffff0000, RZ, 0xc0, !PT ;  /* 0xffff000025187812 */ /* 0x000fe200078ec0ff */
[----:B------:R-:W-:Y:S01]  /*11a0*/  FFMA.FTZ R56, R56, R13, R57 ;  /* 0x0000000d38387223 */ /* 0x000fe20000010039 */
[----:B------:R-:W-:-:S02]  /*11b0*/  IMAD.U32 R13, R26, 0x10000, RZ ;  /* 0x000100001a0d7824 */ /* 0x000fc400078e00ff */
[----:B------:R-:W-:Y:S01]  /*11c0*/  FFMA.FTZ R28, R25, R20, R28 ;  /* 0x00000014191c7223 */ /* 0x000fe2000001001c */
[----:B------:R-:W-:Y:S01]  /*11d0*/  IMAD.U32 R18, R30, 0x10000, RZ ;  /* 0x000100001e127824 */ /* 0x000fe200078e00ff */
[----:B------:R-:W-:Y:S01]  /*11e0*/  SHF.L.U32 R20, R38, 0x10, RZ ;  /* 0x0000001026147819 */ /* 0x000fe200000006ff */
[----:B------:R-:W-:Y:S01]  /*11f0*/  FFMA.FTZ R12, R12, R15, R9 ;  /* 0x0000000f0c0c7223 */ /* 0x000fe20000010009 */
[----:B------:R-:W-:Y:S02]  /*1200*/  IMAD.U32 R17, R34, 0x10000, RZ ;  /* 0x0001000022117824 */ /* 0x000fe400078e00ff */
[----:B------:R-:W-:Y:S01]  /*1210*/  FFMA.FTZ R22, R33, R24, R22 ;  /* 0x0000001821167223 */ /* 0x000fe20000010016 */
[----:B------:R-:W-:Y:S01]  /*1220*/  LOP3.LUT R26, R26, 0xffff0000, RZ, 0xc0, !PT ;  /* 0xffff00001a1a7812 */ /* 0x000fe200078ec0ff */
[----:B------:R-:W-:Y:S01]  /*1230*/  FFMA.FTZ R13, R13, R18, R28 ;  /* 0x000000120d0d7223 */ /* 0x000fe2000001001c */
[----:B------:R-:W-:Y:S01]  /*1240*/  LOP3.LUT R15, R30, 0xffff0000, RZ, 0xc0, !PT ;  /* 0xffff00001e0f7812 */ /* 0x000fe200078ec0ff */
[----:B------:R-:W-:Y:S01]  /*1250*/  FFMA.FTZ R17, R17, R20, R22 ;  /* 0x0000001411117223 */ /* 0x000fe20000010016 */
[----:B------:R-:W-:-:S02]  /*1260*/  LOP3.LUT R34, R34, 0xffff0000, RZ, 0xc0, !PT ;  /* 0xffff000022227812 */ /* 0x000fc400078ec0ff */
[----:B------:R-:W-:Y:S01]  /*1270*/  LOP3.LUT R21, R38, 0xffff0000, RZ, 0xc0, !PT ;  /* 0xffff000026157812 */ /* 0x000fe200078ec0ff */
[----:B------:R-:W-:Y:S01]  /*1280*/  IMAD.U32 R9, R27, 0x10000, RZ ;  /* 0x000100001b097824 */ /* 0x000fe200078e00ff */
[----:B------:R-:W-:Y:S01]  /*1290*/  SHF.L.U32 R16, R31, 0x10, RZ ;  /* 0x000000101f107819 */ /* 0x000fe200000006ff */
[----:B------:R-:W-:Y:S01]  /*12a0*/  FFMA.FTZ R26, R26, R15, R13 ;  /* 0x0000000f1a1a7223 */ /* 0x000fe2000001000d */
[----:B------:R-:W-:Y:S02]  /*12b0*/  IMAD.U32 R13, R35, 0x10000, RZ ;  /* 0x00010000230d7824 */ /* 0x000fe400078e00ff */
[----:B------:R-:W-:Y:S01]  /*12c0*/  FFMA.FTZ R34, R34, R21, R17 ;  /* 0x0000001522227223 */ /* 0x000fe20000010011 */
[----:B------:R-:W-:Y:S02]  /*12d0*/  IMAD.U32 R18, R39, 0x10000, RZ ;  /* 0x0001000027127824 */ /* 0x000fe400078e00ff */
[----:B------:R-:W-:Y:S01]  /*12e0*/  FFMA.FTZ R26, R9, R16, R26 ;  /* 0x00000010091a7223 */ /* 0x000fe2000001001a */
[----:B------:R-:W-:-:S02]  /*12f0*/  LOP3.LUT R11, R11, 0xffff0000, RZ, 0xc0, !PT ;  /* 0xffff00000b0b7812 */ /* 0x000fc400078ec0ff */
[----:B------:R-:W-:Y:S01]  /*1300*/  LOP3.LUT R19, R19, 0xffff0000, RZ, 0xc0, !PT ;  /* 0xffff000013137812 */ /* 0x000fe200078ec0ff */
[----:B------:R-:W-:Y:S01]  /*1310*/  FFMA.FTZ R18, R13, R18, R34 ;  /* 0x000000120d127223 */ /* 0x000fe20000010022 */
[----:B------:R-:W-:Y:S02]  /*1320*/  LOP3.LUT R27, R27, 0xffff0000, RZ, 0xc0, !PT ;  /* 0xffff00001b1b7812 */ /* 0x000fe400078ec0ff */
[----:B------:R-:W-:Y:S02]  /*1330*/  LOP3.LUT R14, R31, 0xffff0000, RZ, 0xc0, !PT ;  /* 0xffff00001f0e7812 */ /* 0x000fe400078ec0ff */
[----:B------:R-:W-:Y:S02]  /*1340*/  LOP3.LUT R35, R35, 0xffff0000, RZ, 0xc0, !PT ;  /* 0xffff000023237812 */ /* 0x000fe400078ec0ff */
[----:B------:R-:W-:Y:S01]  /*1350*/  LOP3.LUT R16, R39, 0xffff0000, RZ, 0xc0, !PT ;  /* 0xffff000027107812 */ /* 0x000fe200078ec0ff */
[----:B------:R-:W-:Y:S01]  /*1360*/  FFMA.FTZ R10, R11, R10, R56 ;  /* 0x0000000a0b0a7223 */ /* 0x000fe20000010038 */
[----:B------:R-:W-:Y:S01]  /*1370*/  FFMA.FTZ R12, R19, R8, R12 ;  /* 0x00000008130c7223 */ /* 0x000fe2000001000c */
[----:B------:R-:W-:-:S02]  /*1380*/  FFMA.FTZ R26, R27, R14, R26 ;  /* 0x0000000e1b1a7223 */ /* 0x000fc4000001001a */
        /* <DEDUP_REMOVED lines=28> */
[----:B------:R-:W3:Y:S04]  /*1550*/  SHFL.BFLY PT, R18, R17, 0x1, 0x1f ;  /* 0x0c201f0011127f89 */ /* 0x000ee800000e0000 */
[----:B------:R-:W4:Y:S01]  /*1560*/  SHFL.BFLY PT, R22, R19, 0x1, 0x1f ;  /* 0x0c201f0013167f89 */ /* 0x000f2200000e0000 */
[----:B------:R-:W-:Y:S01]  /*1570*/  @P0 SHF.R.S32.HI R11, RZ, 0x1f, R48 ;  /* 0x0000001fff0b0819 */ /* 0x000fe20000011430 */
[----:B------:R-:W-:-:S03]  /*1580*/  IMAD.MOV.U32 R10, RZ, RZ, RZ ;  /* 0x000000ffff0a7224 */ /* 0x000fc600078e00ff */
[----:B------:R-:W-:-:S04]  /*1590*/  @P0 LEA.HI R11, R11, R48, RZ, 0x6 ;  /* 0x000000300b0b0211 */ /* 0x000fc800078f30ff */
[----:B------:R-:W-:Y:S02]  /*15a0*/  @P0 LOP3.LUT R10, R11, 0xffffffc0, RZ, 0xc0, !PT ;  /* 0xffffffc00b0a0812 */ /* 0x000fe400078ec0ff */
[----:B------:R-:W-:Y:S01]  /*15b0*/  ISETP.GE.AND P0, PT, R46, R47, PT ;  /* 0x0000002f2e00720c */ /* 0x000fe20003f06270 */
[----:B0-----:R-:W-:Y:S01]  /*15c0*/  FADD.FTZ R20, R12, R13 ;  /* 0x0000000d0c147221 */ /* 0x001fe20000010000 */
[----:B--2---:R-:W-:Y:S01]  /*15d0*/  FADD.FTZ R15, R15, R16 ;  /* 0x000000100f0f7221 */ /* 0x004fe20000010000 */
[----:B---3--:R-:W-:Y:S01]  /*15e0*/  FADD.FTZ R18, R17, R18 ;  /* 0x0000001211127221 */ /* 0x008fe20000010000 */
[----:B----4-:R-:W-:Y:S01]  /*15f0*/  FADD.FTZ R19, R19, R22 ;  /* 0x0000001613137221 */ /* 0x010fe20000010000 */
[----:B------:R-:W-:Y:S08]  /*1600*/  @P5 BRA `(.L_x_93) ;  /* 0x0000000000645947 */ /* 0x000ff00003800000 */
[----:B------:R-:W0:Y:S01]  /*1610*/  LDC.64 R16, c[0x0][0x278] ;  /* 0x00009e00ff107b82 */ /* 0x000e220000000a00 */
[----:B------:R-:W-:Y:S01]  /*1620*/  SHF.R.S32.HI R14, RZ, 0x1f, R10 ;  /* 0x0000001fff0e7819 */ /* 0x000fe2000001140a */
[----:B------:R-:W-:Y:S01]  /*1630*/  ULDC.64 UR8, c[0x0][0x280] ;  /* 0x0000a00000087ab9 */ /* 0x000fe20000000a00 */
[----:B------:R-:W-:Y:S02]  /*1640*/  IADD3 R12, P5, R5, R10, RZ ;  /* 0x0000000a050c7210 */ /* 0x000fe40007fbe0ff */
[----:B------:R-:W-:Y:S02]  /*1650*/  FSEL R15, R15, RZ, !P4 ;  /* 0x000000ff0f0f7208 */ /* 0x000fe40006000000 */
[----:B------:R-:W-:Y:S02]  /*1660*/  LEA.HI.X.SX32 R13, R5, R14, 0x1, P5 ;  /* 0x0000000e050d7211 */ /* 0x000fe400028f0eff */
[----:B------:R-:W-:Y:S01]  /*1670*/  FSEL R19, R19, RZ, !P0 ;  /* 0x000000ff13137208 */ /* 0x000fe20004000000 */
[----:B0-----:R-:W-:-:S02]  /*1680*/  IMAD R14, R16, UR7, RZ ;  /* 0x00000007100e7c24 */ /* 0x001fc4000f8e02ff */
[----:B------:R-:W-:-:S04]  /*1690*/  IMAD.WIDE.U32 R12, R16, UR6, R12 ;  /* 0x00000006100c7c25 */ /* 0x000fc8000f8e000c */
[----:B------:R-:W-:Y:S01]  /*16a0*/  IMAD R11, R17, UR6, R14 ;  /* 0x00000006110b7c24 */ /* 0x000fe2000f8e020e */
[----:B------:R-:W-:Y:S01]  /*16b0*/  FSEL R17, R18, RZ, !P2 ;  /* 0x000000ff12117208 */ /* 0x000fe20005000000 */
[----:B------:R-:W-:Y:S02]  /*16c0*/  IMAD R14, R41, UR8, RZ ;  /* 0x00000008290e7c24 */ /* 0x000fe4000f8e02ff */
[----:B------:R-:W-:Y:S02]  /*16d0*/  IMAD.IADD R13, R13, 0x1, R11 ;  /* 0x000000010d0d7824 */ /* 0x000fe400078e020b */
[C---:B------:R-:W-:Y:S02]  /*16e0*/  IMAD R11, R7.reuse, UR9, R14 ;  /* 0x00000009070b7c24 */ /* 0x040fe4000f8e020e */
[----:B------:R-:W-:Y:S01]  /*16f0*/  IMAD.WIDE.U32 R12, R7, UR8, R12 ;  /* 0x00000008070c7c25 */ /* 0x000fe2000f8e000c */
[----:B------:R-:W-:Y:S02]  /*1700*/  ULDC.64 UR8, c[0x0][0x260] ;  /* 0x0000980000087ab9 */ /* 0x000fe40000000a00 */
[----:B------:R-:W-:-:S04]  /*1710*/  IADD3 R6, P5, R6, R12, RZ ;  /* 0x0000000c06067210 */ /* 0x000fc80007fbe0ff */
[----:B------:R-:W-:Y:S02]  /*1720*/  IADD3.X R13, R42, R13, R11, P5, !PT ;  /* 0x0000000d2a0d7210 */ /* 0x000fe40002ffe40b */
[----:B------:R-:W-:Y:S02]  /*1730*/  LEA R12, P5, R6, UR8, 0x2 ;  /* 0x00000008060c7c11 */ /* 0x000fe4000f8a10ff */
[----:B------:R-:W-:Y:S02]  /*1740*/  FSEL R11, R20, RZ, !P3 ;  /* 0x000000ff140b7208 */ /* 0x000fe40005800000 */
[----:B------:R-:W-:-:S05]  /*1750*/  LEA.HI.X R13, R6, UR9, R13, 0x2, P5 ;  /* 0x00000009060d7c11 */ /* 0x000fca000a8f140d */
[----:B------:R0:W-:Y:S04]  /*1760*/  STG.E desc[UR4][R12.64], R11 ;  /* 0x0000000b0c007986 */ /* 0x0001e8000c101904 */
[----:B------:R0:W-:Y:S04]  /*1770*/  STG.E desc[UR4][R12.64+0x40], R15 ;  /* 0x0000400f0c007986 */ /* 0x0001e8000c101904 */
[----:B------:R0:W-:Y:S04]  /*1780*/  STG.E desc[UR4][R12.64+0x80], R17 ;  /* 0x000080110c007986 */ /* 0x0001e8000c101904 */
[----:B------:R0:W-:Y:S02]  /*1790*/  STG.E desc[UR4][R12.64+0xc0], R19 ;  /* 0x0000c0130c007986 */ /* 0x0001e4000c101904 */
.L_x_93:
[----:B------:R-:W-:Y:S05]  /*17a0*/  BSYNC B0 ;  /* 0x0000000000007941 */ /* 0x000fea0003800000 */
.L_x_92:
[----:B------:R-:W-:Y:S01]  /*17b0*/  IADD3 R4, R4, 0x3f, RZ ;  /* 0x0000003f04047810 */ /* 0x000fe20007ffe0ff */
[----:B0-----:R-:W-:Y:S01]  /*17c0*/  IMAD.SHL.U32 R12, R10, 0x80, RZ ;  /* 0x000000800a0c7824 */ /* 0x001fe200078e00ff */
[----:B------:R-:W-:Y:S01]  /*17d0*/  SHF.L.U32 R6, R3, 0x2, RZ ;  /* 0x0000000203067819 */ /* 0x000fe200000006ff */
[----:B------:R-:W-:Y:S01]  /*17e0*/  IMAD.SHL.U32 R13, R2, 0x2000, RZ ;  /* 0x00002000020d7824 */ /* 0x000fe200078e00ff */
[----:B------:R-:W-:Y:S01]  /*17f0*/  SHF.R.S32.HI R11, RZ, 0x1f, R4 ;  /* 0x0000001fff0b7819 */ /* 0x000fe20000011404 */
[----:B------:R-:W-:Y:S01]  /*1800*/  BSSY B0, `(.L_x_94) ;  /* 0x0000025000007945 */ /* 0x000fe20003800000 */
[----:B------:R-:W-:Y:S02]  /*1810*/  SHF.R.S32.HI R14, RZ, 0x1f, R12 ;  /* 0x0000001fff0e7819 */ /* 0x000fe4000001140c */
[----:B------:R-:W-:Y:S02]  /*1820*/  LEA.HI R11, R11, R4, RZ, 0x6 ;  /* 0x000000040b0b7211 */ /* 0x000fe400078f30ff */
[----:B------:R-:W-:-:S02]  /*1830*/  IADD3 R12, P0, P2, R12, R6, R13 ;  /* 0x000000060c0c7210 */ /* 0x000fc40007a1e00d */
[----:B------:R-:W-:Y:S02]  /*1840*/  LOP3.LUT R4, R11, 0xffffffc0, RZ, 0xc0, !PT ;  /* 0xffffffc00b047812 */ /* 0x000fe400078ec0ff */
[----:B------:R-:W-:Y:S02]  /*1850*/  SHF.R.S32.HI R13, RZ, 0x1f, R13 ;  /* 0x0000001fff0d7819 */ /* 0x000fe4000001140d */
[----:B------:R-:W-:Y:S01]  /*1860*/  SHF.R.S32.HI R6, RZ, 0x1f, R6 ;  /* 0x0000001fff067819 */ /* 0x000fe20000011406 */
[----:B------:R-:W-:-:S03]  /*1870*/  IMAD.IADD R4, R4, 0x1, -R5 ;  /* 0x0000000104047824 */ /* 0x000fc600078e0a05 */
[----:B------:R-:W-:Y:S01]  /*1880*/  IADD3.X R13, R14, R6, R13, P0, P2 ;  /* 0x000000060e0d7210 */ /* 0x000fe200007e440d */
[----:B-1----:R-:W-:Y:S01]  /*1890*/  IMAD R6, R8, UR7, RZ ;  /* 0x0000000708067c24 */ /* 0x002fe2000f8e02ff */
[----:B------:R-:W-:-:S03]  /*18a0*/  ISETP.GE.OR P1, PT, R3, R4, P1 ;  /* 0x000000040300720c */ /* 0x000fc60000f26670 */
[----:B------:R-:W-:Y:S02]  /*18b0*/  IMAD R9, R9, UR6, R6 ;  /* 0x0000000609097c24 */ /* 0x000fe4000f8e0206 */
[----:B------:R-:W-:-:S05]  /*18c0*/  IMAD.WIDE.U32 R12, R8, UR6, R12 ;  /* 0x00000006080c7c25 */ /* 0x000fca000f8e000c */
[----:B------:R-:W-:-:S03]  /*18d0*/  IADD3 R11, R13, R9, RZ ;  /* 0x000000090d0b7210 */ /* 0x000fc60007ffe0ff */
[----:B------:R-:W-:Y:S05]  /*18e0*/  @P1 BRA `(.L_x_95) ;  /* 0x0000000000581947 */ /* 0x000fea0003800000 */
[----:B------:R-:W0:Y:S01]  /*18f0*/  LDC.64 R8, c[0x0][0x2a8] ;  /* 0x0000aa00ff087b82 */ /* 0x000e220000000a00 */
[----:B------:R-:W-:Y:S01]  /*1900*/  SHF.R.S32.HI R6, RZ, 0x1f, R5 ;  /* 0x0000001fff067819 */ /* 0x000fe20000011405 */
[----:B------:R-:W-:Y:S01]  /*1910*/  ULDC.64 UR8, c[0x0][0x2b0] ;  /* 0x0000ac0000087ab9 */ /* 0x000fe20000000a00 */
[--C-:B------:R-:W-:Y:S02]  /*1920*/  IADD3 R4, P0, P1, R10, R5, R3.reuse ;  /* 0x000000050a047210 */ /* 0x100fe4000791e003 */
[----:B------:R-:W-:Y:S02]  /*1930*/  SHF.R.S32.HI R14, RZ, 0x1f, R10 ;  /* 0x0000001fff0e7819 */ /* 0x000fe4000001140a */
[----:B------:R-:W-:-:S04]  /*1940*/  SHF.R.S32.HI R5, RZ, 0x1f, R3 ;  /* 0x0000001fff057819 */ /* 0x000fc80000011403 */
[----:B------:R-:W-:Y:S02]  /*1950*/  IADD3.X R5, R14, R6, R5, P0, P1 ;  /* 0x000000060e057210 */ /* 0x000fe400007e2405 */
[----:B-----5:R-:W-:Y:S01]  /*1960*/  FSETP.NEU.FTZ.AND P0, PT, R40, -INF , PT ;  /* 0xff8000002800780b */ /* 0x020fe20003f1d000 */
[C---:B0-----:R-:W-:Y:S02]  /*1970*/  IMAD R6, R8.reuse, UR7, RZ ;  /* 0x0000000708067c24 */ /* 0x041fe4000f8e02ff */
[----:B------:R-:W-:-:S04]  /*1980*/  IMAD.WIDE.U32 R4, R8, UR6, R4 ;  /* 0x0000000608047c25 */ /* 0x000fc8000f8e0004 */
[----:B------:R-:W-:Y:S02]  /*1990*/  IMAD R9, R9, UR6, R6 ;  /* 0x0000000609097c24 */ /* 0x000fe4000f8e0206 */
[----:B------:R-:W-:Y:S02]  /*19a0*/  IMAD R6, R41, UR8, RZ ;  /* 0x0000000829067c24 */ /* 0x000fe4000f8e02ff */
[----:B------:R-:W-:Y:S02]  /*19b0*/  IMAD.IADD R5, R5, 0x1, R9 ;  /* 0x0000000105057824 */ /* 0x000fe400078e0209 */
[C---:B------:R-:W-:Y:S02]  /*19c0*/  IMAD R9, R7.reuse, UR9, R6 ;  /* 0x0000000907097c24 */ /* 0x040fe4000f8e0206 */
[----:B------:R-:W-:Y:S01]  /*19d0*/  FMUL.FTZ R6, R40, 1.4426950216293334961 ;  /* 0x3fb8aa3b28067820 */ /* 0x000fe20000410000 */
[----:B------:R-:W-:Y:S01]  /*19e0*/  IMAD.WIDE.U32 R4, R7, UR8, R4 ;  /* 0x0000000807047c25 */ /* 0x000fe2000f8e0004 */
[----:B------:R-:W-:-:S04]  /*19f0*/  ULDC.64 UR8, c[0x0][0x2a0] ;  /* 0x0000a80000087ab9 */ /* 0x000fc80000000a00 */
[----:B------:R-:W-:Y:S02]  /*1a00*/  IADD3 R5, R5, R9, RZ ;  /* 0x0000000905057210 */ /* 0x000fe40007ffe0ff */
[----:B------:R-:W-:-:S04]  /*1a10*/  LEA R8, P1, R4, UR8, 0x2 ;  /* 0x0000000804087c11 */ /* 0x000fc8000f8210ff */
[----:B------:R-:W-:Y:S02]  /*1a20*/  LEA.HI.X R9, R4, UR9, R5, 0x2, P1 ;  /* 0x0000000904097c11 */ /* 0x000fe400088f1405 */
[----:B------:R-:W-:-:S05]  /*1a30*/  FSEL R5, R6, RZ, P0 ;  /* 0x000000ff06057208 */ /* 0x000fca0000000000 */
[----:B------:R0:W-:Y:S02]  /*1a40*/  STG.E desc[UR4][R8.64], R5 ;  /* 0x0000000508007986 */ /* 0x0001e4000c101904 */
.L_x_95:
[----:B------:R-:W-:Y:S05]  /*1a50*/  BSYNC B0 ;  /* 0x0000000000007941 */ /* 0x000fea0003800000 */
.L_x_94:
[----:B------:R-:W-:Y:S01]  /*1a60*/  ULDC.64 UR10, c[0x0][0x2e8] ;  /* 0x0000ba00000a7ab9 */ /* 0x000fe20000000a00 */
[----:B------:R-:W-:Y:S01]  /*1a70*/  ULDC.64 UR8, c[0x0][0x2d8] ;  /* 0x0000b60000087ab9 */ /* 0x000fe20000000a00 */
[----:B------:R-:W-:Y:S01]  /*1a80*/  ISETP.NE.U32.AND P0, PT, RZ, UR10, PT ;  /* 0x0000000aff007c0c */ /* 0x000fe2000bf05070 */
[----:B------:R-:W-:Y:S02]  /*1a90*/  IMAD.MOV.U32 R10, RZ, RZ, R12 ;  /* 0x000000ffff0a7224 */ /* 0x000fe400078e000c */
[----:B------:R-:W-:Y:S01]  /*1aa0*/  IMAD R6, R41, UR8, RZ ;  /* 0x0000000829067c24 */ /* 0x000fe2000f8e02ff */
[----:B------:R-:W-:Y:S01]  /*1ab0*/  ISETP.NE.AND.EX P0, PT, RZ, UR11, PT, P0 ;  /* 0x0000000bff007c0c */ /* 0x000fe2000bf05300 */
[----:B0-----:R-:W-:-:S03]  /*1ac0*/  IMAD.WIDE.U32 R4, R7, UR8, R10 ;  /* 0x0000000807047c25 */ /* 0x001fc6000f8e000a */
[----:B------:R-:W-:Y:S01]  /*1ad0*/  ISETP.NE.OR P0, PT, R3, RZ, !P0 ;  /* 0x000000ff0300720c */ /* 0x000fe20004705670 */
[----:B------:R-:W-:Y:S01]  /*1ae0*/  IMAD R7, R7, UR9, R6 ;  /* 0x0000000907077c24 */ /* 0x000fe2000f8e0206 */
[----:B------:R-:W-:Y:S02]  /*1af0*/  ULDC.64 UR8, c[0x0][0x2b8] ;  /* 0x0000ae0000087ab9 */ /* 0x000fe40000000a00 */
[----:B------:R-:W-:Y:S02]  /*1b00*/  LEA R6, P1, R4, UR8, 0x2 ;  /* 0x0000000804067c11 */ /* 0x000fe4000f8210ff */
[----:B------:R-:W-:-:S04]  /*1b10*/  IADD3 R5, R5, R7, RZ ;  /* 0x0000000705057210 */ /* 0x000fc80007ffe0ff */
[----:B------:R-:W-:-:S05]  /*1b20*/  LEA.HI.X R7, R4, UR9, R5, 0x2, P1 ;  /* 0x0000000904077c11 */ /* 0x000fca00088f1405 */
        /* <DEDUP_REMOVED lines=9> */
[----:B------:R-:W1:Y:S08]  /*1bc0*/  LDC R3, c[0x0][0x2e0] ;  /* 0x0000b800ff037b82 */ /* 0x000e700000000800 */
[----:B0-----:R-:W0:Y:S08]  /*1bd0*/  LDC R7, c[0x0][0x220] ;  /* 0x00008800ff077b82 */ /* 0x001e300000000800 */
[----:B------:R-:W2:Y:S01]  /*1be0*/  LDC.64 R4, c[0x0][0x2e8] ;  /* 0x0000ba00ff047b82 */ /* 0x000ea20000000a00 */
[----:B-1----:R-:W-:-:S04]  /*1bf0*/  IMAD R0, R2, R3, R0 ;  /* 0x0000000302007224 */ /* 0x002fc800078e0200 */
[----:B0-----:R-:W-:-:S04]  /*1c00*/  IMAD R3, R0, R7, UR6 ;  /* 0x0000000600037e24 */ /* 0x001fc8000f8e0207 */
[----:B--2---:R-:W-:-:S05]  /*1c10*/  IMAD.WIDE R2, R3, 0x4, R4 ;  /* 0x0000000403027825 */ /* 0x004fca00078e0204 */
[----:B------:R-:W-:Y:S01]  /*1c20*/  STG.E desc[UR4][R2.64], RZ ;  /* 0x000000ff02007986 */ /* 0x000fe2000c101904 */
[----:B------:R-:W-:Y:S05]  /*1c30*/  EXIT ;  /* 0x000000000000794d */ /* 0x000fea0003800000 */
.L_x_96:
        /* <DEDUP_REMOVED lines=12> */
.L_x_149:


//--------------------- .nv.shared._ZN7cutlass13device_kernelIN5flash19enable_sm80_to_sm89INS1_16FlashAttnBwdSm80INS1_25CollectiveMainloopBwdSm80ILi2ELi1EN4cute5tupleIJNS5_1CILi64EEENS7_ILi96EEENS7_ILi128EEEEEENS_10bfloat16_tEfNS_4arch4Sm80ELb0ELb0ELb1ELb0ELb0ELb0ELb0ELb0ELi2ELi2ELi2ELi2ELb1EEENS1_21CollectiveEpilogueBwdISB_SC_SE_Li256ELb0ELb0ELi4EEENS1_19SingleTileSchedulerILb0ELb0ELb0ELi96EEEEEEEEEvNT_6ParamsE --------------------------
	.section	.nv.shared._ZN7cutlass13device_kernelIN5flash19enable_sm80_to_sm89INS1_16FlashAttnBwdSm80INS1_25CollectiveMainloopBwdSm80ILi2ELi1EN4cute5tupleIJNS5_1CILi64EEENS7_ILi96EEENS7_ILi128EEEEEENS_10bfloat16_tEfNS_4arch4Sm80ELb0ELb0ELb1ELb0ELb0ELb0ELb0ELb0ELi2ELi2ELi2ELi2ELb1EEENS1_21CollectiveEpilogueBwdISB_SC_SE_Li256ELb0ELb0ELi4EEENS1_19SingleTileSchedulerILb0ELb0ELb0ELi96EEEEEEEEEvNT_6ParamsE,"aw",@nobits
	.sectionflags	@""
	.align	16
	.zero		1024


//--------------------- .nv.shared.reserved.0     --------------------------
	.section	.nv.shared.reserved.0,"aw",@nobits
	.weak		__nv_reservedSMEM_offset_0_alias
	.size		__nv_reservedSMEM_offset_0_alias, 0, 0
	.other		__nv_reservedSMEM_offset_0_alias,@"STO_CUDA_RESERVED_SHARED STV_DEFAULT"
__nv_reservedSMEM_offset_0_alias:
	.zero		0


//--------------------- .nv.global                --------------------------
	.section	.nv.global,"aw",@nobits
.nv.global:
	.type		_ZN74_INTERNAL_62b18e08_38_flash_bwd_hdim128_bf16_softcap_sm80_cu_49158569_28444cute1_E,@object
	.size		_ZN74_INTERNAL_62b18e08_38_flash_bwd_hdim128_bf16_softcap_sm80_cu_49158569_28444cute1_E,(_ZN74_INTERNAL_62b18e08_38_flash_bwd_hdim128_bf16_softcap_sm80_cu_49158569_28444cuda3std3__45__cpo6cbeginE - _ZN74_INTERNAL_62b18e08_38_flash_bwd_hdim128_bf16_softcap_sm80_cu_49158569_28444cute1_E)
_ZN74_INTERNAL_62b18e08_38_flash_bwd_hdim128_bf16_softcap_sm80_cu_49158569_28444cute1_E:
	.zero		1
	.type		_ZN74_INTERNAL_62b18e08_38_flash_bwd_hdim128_bf16_softcap_sm80_cu_49158569_28444cuda3std3__45__cpo6cbeginE,@object
	.size		_ZN74_INTERNAL_62b18e08_38_flash_bwd_hdim128_bf16_softcap_sm80_cu_49158569_28444cuda3std3__45__cpo6cbeginE,(_ZN74_INTERNAL_62b18e08_38_flash_bwd_hdim128_bf16_softcap_sm80_cu_49158569_28444cuda3std3__48in_placeE - _ZN74_INTERNAL_62b18e08_38_flash_bwd_hdim128_bf16_softcap_sm80_cu_49158569_28444cuda3std3__45__cpo6cbeginE)
_ZN74_INTERNAL_62b18e08_38_flash_bwd_hdim128_bf16_softcap_sm80_cu_49158569_28444cuda3std3__45__cpo6cbeginE:
	.zero		1
	.type		_ZN74_INTERNAL_62b18e08_38_flash_bwd_hdim128_bf16_softcap_sm80_cu_49158569_28444cuda3std3__48in_placeE,@object
	.size		_ZN74_INTERNAL_62b18e08_38_flash_bwd_hdim128_bf16_softcap_sm80_cu_49158569_28444cuda3std3__48in_placeE,(_ZN74_INTERNAL_62b18e08_38_flash_bwd_hdim128_bf16_softcap_sm80_cu_49158569_28444cuda3std6ranges3__45__cpo9iter_moveE - _ZN74_INTERNAL_62b18e08_38_flash_bwd_hdim128_bf16_softcap_sm80_cu_49158569_28444cuda3std3__48in_placeE)
_ZN74_INTERNAL_62b18e08_38_flash_bwd_hdim128_bf16_softcap_sm80_cu_49158569_28444cuda3std3__48in_placeE:
	.zero		1
	.type		_ZN74_INTERNAL_62b18e08_38_flash_bwd_hdim128_bf16_softcap_sm80_cu_49158569_28444cuda3std6ranges3__45__cpo9iter_moveE,@object
	.size		_ZN74_INTERNAL_62b18e08_38_flash_bwd_hdim128_bf16_softcap_sm80_cu_49158569_28444cuda3std6ranges3__45__cpo9iter_moveE,(_ZN74_INTERNAL_62b18e08_38_flash_bwd_hdim128_bf16_softcap_sm80_cu_49158569_28444cuda3std3__45__cpo5beginE - _ZN74_INTERNAL_62b18e08_38_flash_bwd_hdim128_bf16_softcap_sm80_cu_49158569_28444cuda3std6ranges3__45__cpo9iter_moveE)
_ZN74_INTERNAL_62b18e08_38_flash_bwd_hdim128_bf16_softcap_sm80_cu_49158569_28444cuda3std6ranges3__45__cpo9iter_moveE:
	.zero		1
	.type		_ZN74_INTERNAL_62b18e08_38_flash_bwd_hdim128_bf16_softcap_sm80_cu_49158569_28444cuda3std3__45__cpo5beginE,@object
	.size		_ZN74_INTERNAL_62b18e08_38_flash_bwd_hdim128_bf16_softcap_sm80_cu_49158569_28444cuda3std3__45__cpo5beginE,(_ZN74_INTERNAL_62b18e08_38_flash_bwd_hdim128_bf16_softcap_sm80_cu_49158569_28444cuda3std3__476_GLOBAL__N__62b18e08_38_flash_bwd_hdim128_bf16_softcap_sm80_cu_49158569_28446ignoreE - _ZN74_INTERNAL_62b18e08_38_flash_bwd_hdim128_bf16_softcap_sm80_cu_49158569_28444cuda3std3__45__cpo5beginE)
_ZN74_INTERNAL_62b18e08_38_flash_bwd_hdim128_bf16_softcap_sm80_cu_49158569_28444cuda3std3__45__cpo5beginE:
	.zero		1
	.type		_ZN74_INTERNAL_62b18e08_38_flash_bwd_hdim128_bf16_softcap_sm80_cu_49158569_28444cuda3std3__476_GLOBAL__N__62b18e08_38_flash_bwd_hdim128_bf16_softcap_sm80_cu_49158569_28446ignoreE,@object
	.size		_ZN74_INTERNAL_62b18e08_38_flash_bwd_hdim128_bf16_softcap_sm80_cu_49158569_28444cuda3std3__476_GLOBAL__N__62b18e08_38_flash_bwd_hdim128_bf16_softcap_sm80_cu_49158569_28446ignoreE,(_ZN74_INTERNAL_62b18e08_38_flash_bwd_hdim128_bf16_softcap_sm80_cu_49158569_28444cute7productE - _ZN74_INTERNAL_62b18e08_38_flash_bwd_hdim128_bf16_softcap_sm80_cu_49158569_28444cuda3std3__476_GLOBAL__N__62b18e08_38_flash_bwd_hdim128_bf16_softcap_sm80_cu_49158569_28446ignoreE)
_ZN74_INTERNAL_62b18e08_38_flash_bwd_hdim128_bf16_softcap_sm80_cu_49158569_28444cuda3std3__476_GLOBAL__N__62b18e08_38_flash_bwd_hdim128_bf16_softcap_sm80_cu_49158569_28446ignoreE:
	.zero		1
	.type		_ZN74_INTERNAL_62b18e08_38_flash_bwd_hdim128_bf16_softcap_sm80_cu_49158569_28444cute7productE,@object
	.size		_ZN74_INTERNAL_62b18e08_38_flash_bwd_hdim128_bf16_softcap_sm80_cu_49158569_28444cute7productE,(_ZN74_INTERNAL_62b18e08_38_flash_bwd_hdim128_bf16_softcap_sm80_cu_49158569_28444cuda3std3__45__cpo3endE - _ZN74_INTERNAL_62b18e08_38_flash_bwd_hdim128_bf16_softcap_sm80_cu_49158569_28444cute7productE)
_ZN74_INTERNAL_62b18e08_38_flash_bwd_hdim128_bf16_softcap_sm80_cu_49158569_28444cute7productE:
	.zero		1
	.type		_ZN74_INTERNAL_62b18e08_38_flash_bwd_hdim128_bf16_softcap_sm80_cu_49158569_28444cuda3std3__45__cpo3endE,@object
	.size		_ZN74_INTERNAL_62b18e08_38_flash_bwd_hdim128_bf16_softcap_sm80_cu_49158569_28444cuda3std3__45__cpo3endE,(_ZN74_INTERNAL_62b18e08_38_flash_bwd_hdim128_bf16_softcap_sm80_cu_49158569_28444cuda3std3__419piecewise_constructE - _ZN74_INTERNAL_62b18e08_38_flash_bwd_hdim128_bf16_softcap_sm80_cu_49158569_28444cuda3std3__45__cpo3endE)
_ZN74_INTERNAL_62b18e08_38_flash_bwd_hdim128_bf16_softcap_sm80_cu_49158569_28444cuda3std3__45__cpo3endE:
	.zero		1
	.type		_ZN74_INTERNAL_62b18e08_38_flash_bwd_hdim128_bf16_softcap_sm80_cu_49158569_28444cuda3std3__419piecewise_constructE,@object
	.size		_ZN74_INTERNAL_62b18e08_38_flash_bwd_hdim128_bf16_softcap_sm80_cu_49158569_28444cuda3std3__419piecewise_constructE,(_ZN74_INTERNAL_62b18e08_38_flash_bwd_hdim128_bf16_softcap_sm80_cu_49158569_28444cuda3std3__45__cpo4cendE - _ZN74_INTERNAL_62b18e08_38_flash_bwd_hdim128_bf16_softcap_sm80_cu_49158569_28444cuda3std3__419piecewise_constructE)
_ZN74_INTERNAL_62b18e08_38_flash_bwd_hdim128_bf16_softcap_sm80_cu_49158569_28444cuda3std3__419piecewise_constructE:
	.zero		1
	.type		_ZN74_INTERNAL_62b18e08_38_flash_bwd_hdim128_bf16_softcap_sm80_cu_49158569_28444cuda3std3__45__cpo4cendE,@object
	.size		_ZN74_INTERNAL_62b18e08_38_flash_bwd_hdim128_bf16_softcap_sm80_cu_49158569_28444cuda3std3__45__cpo4cendE,(_ZN74_INTERNAL_62b18e08_38_flash_bwd_hdim128_bf16_softcap_sm80_cu_49158569_28444cuda3std6ranges3__45__cpo4swapE - _ZN74_INTERNAL_62b18e08_38_flash_bwd_hdim128_bf16_softcap_sm80_cu_49158569_28444cuda3std3__45__cpo4cendE)
_ZN74_INTERNAL_62b18e08_38_flash_bwd_hdim128_bf16_softcap_sm80_cu_49158569_28444cuda3std3__45__cpo4cendE:
	.zero		1
	.type		_ZN74_INTERNAL_62b18e08_38_flash_bwd_hdim128_bf16_softcap_sm80_cu_49158569_28444cuda3std6ranges3__45__cpo4swapE,@object
	.size		_ZN74_INTERNAL_62b18e08_38_flash_bwd_hdim128_bf16_softcap_sm80_cu_49158569_28444cuda3std6ranges3__45__cpo4swapE,(.L_7 - _ZN74_INTERNAL_62b18e08_38_flash_bwd_hdim128_bf16_softcap_sm80_cu_49158569_28444cuda3std6ranges3__45__cpo4swapE)
_ZN74_INTERNAL_62b18e08_38_flash_bwd_hdim128_bf16_softcap_sm80_cu_49158569_28444cuda3std6ranges3__45__cpo4swapE:
	.zero		1
.L_7:


//--------------------- .nv.shared._ZN7cutlass13device_kernelIN5flash19enable_sm80_to_sm89INS1_16FlashAttnBwdSm80INS1_25CollectiveMainloopBwdSm80ILi2ELi1EN4cute5tupleIJNS5_1CILi64EEENS7_ILi96EEENS7_ILi128EEEEEENS_10bfloat16_tEfNS_4arch4Sm80ELb0ELb0ELb1ELb0ELb1ELb0ELb0ELb0ELi2ELi2ELi2ELi2ELb1EEENS1_21CollectiveEpilogueBwdISB_SC_SE_Li256ELb0ELb0ELi4EEENS1_19SingleTileSchedulerILb0ELb0ELb0ELi96EEEEEEEEEvNT_6ParamsE --------------------------
	.section	.nv.shared._ZN7cutlass13device_kernelIN5flash19enable_sm80_to_sm89INS1_16FlashAttnBwdSm80INS1_25CollectiveMainloopBwdSm80ILi2ELi1EN4cute5tupleIJNS5_1CILi64EEENS7_ILi96EEENS7_ILi128EEEEEENS_10bfloat16_tEfNS_4arch4Sm80ELb0ELb0ELb1ELb0ELb1ELb0ELb0ELb0ELi2ELi2ELi2ELi2ELb1EEENS1_21CollectiveEpilogueBwdISB_SC_SE_Li256ELb0ELb0ELi4EEENS1_19SingleTileSchedulerILb0ELb0ELb0ELi96EEEEEEEEEvNT_6ParamsE,"aw",@nobits
	.sectionflags	@""
	.align	16
	.zero		1024


//--------------------- .nv.shared._ZN7cutlass13device_kernelIN5flash19enable_sm80_to_sm89INS1_16FlashAttnBwdSm80INS1_25CollectiveMainloopBwdSm80ILi2ELi1EN4cute5tupleIJNS5_1CILi64EEENS7_ILi96EEENS7_ILi128EEEEEENS_10bfloat16_tEfNS_4arch4Sm80ELb0ELb0ELb1ELb0ELb0ELb0ELb0ELb0ELi2ELi2ELi2ELi2ELb1EEENS1_24CollectiveEpilogueBwdGQAISB_fSE_Li256ELb0ELb0EEENS1_19SingleTileSchedulerILb0ELb0ELb0ELi96EEEEEEEEEvNT_6ParamsE --------------------------
	.section	.nv.shared._ZN7cutlass13device_kernelIN5flash19enable_sm80_to_sm89INS1_16FlashAttnBwdSm80INS1_25CollectiveMainloopBwdSm80ILi2ELi1EN4cute5tupleIJNS5_1CILi64EEENS7_ILi96EEENS7_ILi128EEEEEENS_10bfloat16_tEfNS_4arch4Sm80ELb0ELb0ELb1ELb0ELb0ELb0ELb0ELb0ELi2ELi2ELi2ELi2ELb1EEENS1_24CollectiveEpilogueBwdGQAISB_fSE_Li256ELb0ELb0EEENS1_19SingleTileSchedulerILb0ELb0ELb0ELi96EEEEEEEEEvNT_6ParamsE,"aw",@nobits
	.sectionflags	@""
	.align	16
	.zero		1024


//--------------------- .nv.shared._ZN7cutlass13device_kernelIN5flash19enable_sm80_to_sm89INS1_16FlashAttnBwdSm80INS1_25CollectiveMainloopBwdSm80ILi2ELi1EN4cute5tupleIJNS5_1CILi64EEENS7_ILi96EEENS7_ILi128EEEEEENS_10bfloat16_tEfNS_4arch4Sm80ELb0ELb0ELb1ELb0ELb1ELb0ELb0ELb0ELi2ELi2ELi2ELi2ELb1EEENS1_24CollectiveEpilogueBwdGQAISB_fSE_Li256ELb0ELb1EEENS1_19SingleTileSchedulerILb0ELb0ELb0ELi96EEEEEEEEEvNT_6ParamsE --------------------------
	.section	.nv.shared._ZN7cutlass13device_kernelIN5flash19enable_sm80_to_sm89INS1_16FlashAttnBwdSm80INS1_25CollectiveMainloopBwdSm80ILi2ELi1EN4cute5tupleIJNS5_1CILi64EEENS7_ILi96EEENS7_ILi128EEEEEENS_10bfloat16_tEfNS_4arch4Sm80ELb0ELb0ELb1ELb0ELb1ELb0ELb0ELb0ELi2ELi2ELi2ELi2ELb1EEENS1_24CollectiveEpilogueBwdGQAISB_fSE_Li256ELb0ELb1EEENS1_19SingleTileSchedulerILb0ELb0ELb0ELi96EEEEEEEEEvNT_6ParamsE,"aw",@nobits
	.sectionflags	@""
	.align	16
	.zero		1024


//--------------------- .nv.shared._ZN7cutlass13device_kernelIN5flash19enable_sm80_to_sm89INS1_16FlashAttnBwdSm80INS1_25CollectiveMainloopBwdSm80ILi2ELi1EN4cute5tupleIJNS5_1CILi64EEENS7_ILi96EEENS7_ILi128EEEEEENS_10bfloat16_tEfNS_4arch4Sm80ELb0ELb0ELb1ELb1ELb0ELb0ELb0ELb0ELi2ELi2ELi2ELi2ELb1EEENS1_21CollectiveEpilogueBwdISB_SC_SE_Li256ELb1ELb0ELi4EEENS1_19SingleTileSchedulerILb1ELb0ELb0ELi96EEEEEEEEEvNT_6ParamsE --------------------------
	.section	.nv.shared._ZN7cutlass13device_kernelIN5flash19enable_sm80_to_sm89INS1_16FlashAttnBwdSm80INS1_25CollectiveMainloopBwdSm80ILi2ELi1EN4cute5tupleIJNS5_1CILi64EEENS7_ILi96EEENS7_ILi128EEEEEENS_10bfloat16_tEfNS_4arch4Sm80ELb0ELb0ELb1ELb1ELb0ELb0ELb0ELb0ELi2ELi2ELi2ELi2ELb1EEENS1_21CollectiveEpilogueBwdISB_SC_SE_Li256ELb1ELb0ELi4EEENS1_19SingleTileSchedulerILb1ELb0ELb0ELi96EEEEEEEEEvNT_6ParamsE,"aw",@nobits
	.sectionflags	@""
	.align	16
	.zero		1024


//--------------------- .nv.shared._ZN7cutlass13device_kernelIN5flash19enable_sm80_to_sm89INS1_16FlashAttnBwdSm80INS1_25CollectiveMainloopBwdSm80ILi2ELi1EN4cute5tupleIJNS5_1CILi64EEENS7_ILi96EEENS7_ILi128EEEEEENS_10bfloat16_tEfNS_4arch4Sm80ELb0ELb0ELb1ELb1ELb1ELb0ELb0ELb0ELi2ELi2ELi2ELi2ELb1EEENS1_21CollectiveEpilogueBwdISB_SC_SE_Li256ELb1ELb0ELi4EEENS1_19SingleTileSchedulerILb1ELb0ELb0ELi96EEEEEEEEEvNT_6ParamsE --------------------------
	.section	.nv.shared._ZN7cutlass13device_kernelIN5flash19enable_sm80_to_sm89INS1_16FlashAttnBwdSm80INS1_25CollectiveMainloopBwdSm80ILi2ELi1EN4cute5tupleIJNS5_1CILi64EEENS7_ILi96EEENS7_ILi128EEEEEENS_10bfloat16_tEfNS_4arch4Sm80ELb0ELb0ELb1ELb1ELb1ELb0ELb0ELb0ELi2ELi2ELi2ELi2ELb1EEENS1_21CollectiveEpilogueBwdISB_SC_SE_Li256ELb1ELb0ELi4EEENS1_19SingleTileSchedulerILb1ELb0ELb0ELi96EEEEEEEEEvNT_6ParamsE,"aw",@nobits
	.sectionflags	@""
	.align	16
	.zero		1024


//--------------------- .nv.shared._ZN7cutlass13device_kernelIN5flash19enable_sm80_to_sm89INS1_16FlashAttnBwdSm80INS1_25CollectiveMainloopBwdSm80ILi2ELi1EN4cute5tupleIJNS5_1CILi64EEENS7_ILi96EEENS7_ILi128EEEEEENS_10bfloat16_tEfNS_4arch4Sm80ELb0ELb0ELb1ELb1ELb0ELb0ELb0ELb0ELi2ELi2ELi2ELi2ELb1EEENS1_24CollectiveEpilogueBwdGQAISB_fSE_Li256ELb1ELb0EEENS1_19SingleTileSchedulerILb1ELb0ELb0ELi96EEEEEEEEEvNT_6ParamsE --------------------------
	.section	.nv.shared._ZN7cutlass13device_kernelIN5flash19enable_sm80_to_sm89INS1_16FlashAttnBwdSm80INS1_25CollectiveMainloopBwdSm80ILi2ELi1EN4cute5tupleIJNS5_1CILi64EEENS7_ILi96EEENS7_ILi128EEEEEENS_10bfloat16_tEfNS_4arch4Sm80ELb0ELb0ELb1ELb1ELb0ELb0ELb0ELb0ELi2ELi2ELi2ELi2ELb1EEENS1_24CollectiveEpilogueBwdGQAISB_fSE_Li256ELb1ELb0EEENS1_19SingleTileSchedulerILb1ELb0ELb0ELi96EEEEEEEEEvNT_6ParamsE,"aw",@nobits
	.sectionflags	@""
	.align	16
	.zero		1024


//--------------------- .nv.shared._ZN7cutlass13device_kernelIN5flash19enable_sm80_to_sm89INS1_16FlashAttnBwdSm80INS1_25CollectiveMainloopBwdSm80ILi2ELi1EN4cute5tupleIJNS5_1CILi64EEENS7_ILi96EEENS7_ILi128EEEEEENS_10bfloat16_tEfNS_4arch4Sm80ELb0ELb0ELb1ELb1ELb1ELb0ELb0ELb0ELi2ELi2ELi2ELi2ELb1EEENS1_24CollectiveEpilogueBwdGQAISB_fSE_Li256ELb1ELb1EEENS1_19SingleTileSchedulerILb1ELb0ELb0ELi96EEEEEEEEEvNT_6ParamsE --------------------------
	.section	.nv.shared._ZN7cutlass13device_kernelIN5flash19enable_sm80_to_sm89INS1_16FlashAttnBwdSm80INS1_25CollectiveMainloopBwdSm80ILi2ELi1EN4cute5tupleIJNS5_1CILi64EEENS7_ILi96EEENS7_ILi128EEEEEENS_10bfloat16_tEfNS_4arch4Sm80ELb0ELb0ELb1ELb1ELb1ELb0ELb0ELb0ELi2ELi2ELi2ELi2ELb1EEENS1_24CollectiveEpilogueBwdGQAISB_fSE_Li256ELb1ELb1EEENS1_19SingleTileSchedulerILb1ELb0ELb0ELi96EEEEEEEEEvNT_6ParamsE,"aw",@nobits
	.sectionflags	@""
	.align	16
	.zero		1024


//--------------------- .nv.shared._ZN7cutlass13device_kernelIN5flash19enable_sm80_to_sm89INS1_16FlashAttnBwdSm80INS1_25CollectiveMainloopBwdSm80ILi2ELi1EN4cute5tupleIJNS5_1CILi64EEENS7_ILi96EEENS7_ILi128EEEEEENS_10bfloat16_tEfNS_4arch4Sm80ELb0ELb1ELb1ELb0ELb0ELb0ELb0ELb0ELi2ELi2ELi2ELi2ELb1EEENS1_21CollectiveEpilogueBwdISB_SC_SE_Li256ELb0ELb0ELi4EEENS1_19SingleTileSchedulerILb0ELb0ELb0ELi96EEEEEEEEEvNT_6ParamsE --------------------------
	.section	.nv.shared._ZN7cutlass13device_kernelIN5flash19enable_sm80_to_sm89INS1_16FlashAttnBwdSm80INS1_25CollectiveMainloopBwdSm80ILi2ELi1EN4cute5tupleIJNS5_1CILi64EEENS7_ILi96EEENS7_ILi128EEEEEENS_10bfloat16_tEfNS_4arch4Sm80ELb0ELb1ELb1ELb0ELb0ELb0ELb0ELb0ELi2ELi2ELi2ELi2ELb1EEENS1_21CollectiveEpilogueBwdISB_SC_SE_Li256ELb0ELb0ELi4EEENS1_19SingleTileSchedulerILb0ELb0ELb0ELi96EEEEEEEEEvNT_6ParamsE,"aw",@nobits
	.sectionflags	@""
	.align	16
	.zero		1024


//--------------------- .nv.shared._ZN7cutlass13device_kernelIN5flash19enable_sm80_to_sm89INS1_16FlashAttnBwdSm80INS1_25CollectiveMainloopBwdSm80ILi2ELi1EN4cute5tupleIJNS5_1CILi64EEENS7_ILi96EEENS7_ILi128EEEEEENS_10bfloat16_tEfNS_4arch4Sm80ELb0ELb1ELb1ELb0ELb1ELb0ELb0ELb0ELi2ELi2ELi2ELi2ELb1EEENS1_21CollectiveEpilogueBwdISB_SC_SE_Li256ELb0ELb0ELi4EEENS1_19SingleTileSchedulerILb0ELb0ELb0ELi96EEEEEEEEEvNT_6ParamsE --------------------------
	.section	.nv.shared._ZN7cutlass13device_kernelIN5flash19enable_sm80_to_sm89INS1_16FlashAttnBwdSm80INS1_25CollectiveMainloopBwdSm80ILi2ELi1EN4cute5tupleIJNS5_1CILi64EEENS7_ILi96EEENS7_ILi128EEEEEENS_10bfloat16_tEfNS_4arch4Sm80ELb0ELb1ELb1ELb0ELb1ELb0ELb0ELb0ELi2ELi2ELi2ELi2ELb1EEENS1_21CollectiveEpilogueBwdISB_SC_SE_Li256ELb0ELb0ELi4EEENS1_19SingleTileSchedulerILb0ELb0ELb0ELi96EEEEEEEEEvNT_6ParamsE,"aw",@nobits
	.sectionflags	@""
	.align	16
	.zero		1024


//--------------------- .nv.shared._ZN7cutlass13device_kernelIN5flash19enable_sm80_to_sm89INS1_16FlashAttnBwdSm80INS1_25CollectiveMainloopBwdSm80ILi2ELi1EN4cute5tupleIJNS5_1CILi64EEENS7_ILi96EEENS7_ILi128EEEEEENS_10bfloat16_tEfNS_4arch4Sm80ELb0ELb1ELb1ELb0ELb0ELb0ELb0ELb0ELi2ELi2ELi2ELi2ELb1EEENS1_24CollectiveEpilogueBwdGQAISB_fSE_Li256ELb0ELb0EEENS1_19SingleTileSchedulerILb0ELb0ELb0ELi96EEEEEEEEEvNT_6ParamsE --------------------------
	.section	.nv.shared._ZN7cutlass13device_kernelIN5flash19enable_sm80_to_sm89INS1_16FlashAttnBwdSm80INS1_25CollectiveMainloopBwdSm80ILi2ELi1EN4cute5tupleIJNS5_1CILi64EEENS7_ILi96EEENS7_ILi128EEEEEENS_10bfloat16_tEfNS_4arch4Sm80ELb0ELb1ELb1ELb0ELb0ELb0ELb0ELb0ELi2ELi2ELi2ELi2ELb1EEENS1_24CollectiveEpilogueBwdGQAISB_fSE_Li256ELb0ELb0EEENS1_19SingleTileSchedulerILb0ELb0ELb0ELi96EEEEEEEEEvNT_6ParamsE,"aw",@nobits
	.sectionflags	@""
	.align	16
	.zero		1024


//--------------------- .nv.shared._ZN7cutlass13device_kernelIN5flash19enable_sm80_to_sm89INS1_16FlashAttnBwdSm80INS1_25CollectiveMainloopBwdSm80ILi2ELi1EN4cute5tupleIJNS5_1CILi64EEENS7_ILi96EEENS7_ILi128EEEEEENS_10bfloat16_tEfNS_4arch4Sm80ELb0ELb1ELb1ELb0ELb1ELb0ELb0ELb0ELi2ELi2ELi2ELi2ELb1EEENS1_24CollectiveEpilogueBwdGQAISB_fSE_Li256ELb0ELb1EEENS1_19SingleTileSchedulerILb0ELb0ELb0ELi96EEEEEEEEEvNT_6ParamsE --------------------------
	.section	.nv.shared._ZN7cutlass13device_kernelIN5flash19enable_sm80_to_sm89INS1_16FlashAttnBwdSm80INS1_25CollectiveMainloopBwdSm80ILi2ELi1EN4cute5tupleIJNS5_1CILi64EEENS7_ILi96EEENS7_ILi128EEEEEENS_10bfloat16_tEfNS_4arch4Sm80ELb0ELb1ELb1ELb0ELb1ELb0ELb0ELb0ELi2ELi2ELi2ELi2ELb1EEENS1_24CollectiveEpilogueBwdGQAISB_fSE_Li256ELb0ELb1EEENS1_19SingleTileSchedulerILb0ELb0ELb0ELi96EEEEEEEEEvNT_6ParamsE,"aw",@nobits
	.sectionflags	@""
	.align	16
	.zero		1024


//--------------------- .nv.shared._ZN7cutlass13device_kernelIN5flash19enable_sm80_to_sm89INS1_16FlashAttnBwdSm80INS1_25CollectiveMainloopBwdSm80ILi2ELi1EN4cute5tupleIJNS5_1CILi64EEENS7_ILi96EEENS7_ILi128EEEEEENS_10bfloat16_tEfNS_4arch4Sm80ELb0ELb1ELb1ELb1ELb0ELb0ELb0ELb0ELi2ELi2ELi2ELi2ELb1EEENS1_21CollectiveEpilogueBwdISB_SC_SE_Li256ELb1ELb0ELi4EEENS1_19SingleTileSchedulerILb1ELb0ELb0ELi96EEEEEEEEEvNT_6ParamsE --------------------------
	.section	.nv.shared._ZN7cutlass13device_kernelIN5flash19enable_sm80_to_sm89INS1_16FlashAttnBwdSm80INS1_25CollectiveMainloopBwdSm80ILi2ELi1EN4cute5tupleIJNS5_1CILi64EEENS7_ILi96EEENS7_ILi128EEEEEENS_10bfloat16_tEfNS_4arch4Sm80ELb0ELb1ELb1ELb1ELb0ELb0ELb0ELb0ELi2ELi2ELi2ELi2ELb1EEENS1_21CollectiveEpilogueBwdISB_SC_SE_Li256ELb1ELb0ELi4EEENS1_19SingleTileSchedulerILb1ELb0ELb0ELi96EEEEEEEEEvNT_6ParamsE,"aw",@nobits
	.sectionflags	@""
	.align	16
	.zero		1024


//--------------------- .nv.shared._ZN7cutlass13device_kernelIN5flash19enable_sm80_to_sm89INS1_16FlashAttnBwdSm80INS1_25CollectiveMainloopBwdSm80ILi2ELi1EN4cute5tupleIJNS5_1CILi64EEENS7_ILi96EEENS7_ILi128EEEEEENS_10bfloat16_tEfNS_4arch4Sm80ELb0ELb1ELb1ELb1ELb1ELb0ELb0ELb0ELi2ELi2ELi2ELi2ELb1EEENS1_21CollectiveEpilogueBwdISB_SC_SE_Li256ELb1ELb0ELi4EEENS1_19SingleTileSchedulerILb1ELb0ELb0ELi96EEEEEEEEEvNT_6ParamsE --------------------------
	.section	.nv.shared._ZN7cutlass13device_kernelIN5flash19enable_sm80_to_sm89INS1_16FlashAttnBwdSm80INS1_25CollectiveMainloopBwdSm80ILi2ELi1EN4cute5tupleIJNS5_1CILi64EEENS7_ILi96EEENS7_ILi128EEEEEENS_10bfloat16_tEfNS_4arch4Sm80ELb0ELb1ELb1ELb1ELb1ELb0ELb0ELb0ELi2ELi2ELi2ELi2ELb1EEENS1_21CollectiveEpilogueBwdISB_SC_SE_Li256ELb1ELb0ELi4EEENS1_19SingleTileSchedulerILb1ELb0ELb0ELi96EEEEEEEEEvNT_6ParamsE,"aw",@nobits
	.sectionflags	@""
	.align	16
	.zero		1024


//--------------------- .nv.shared._ZN7cutlass13device_kernelIN5flash19enable_sm80_to_sm89INS1_16FlashAttnBwdSm80INS1_25CollectiveMainloopBwdSm80ILi2ELi1EN4cute5tupleIJNS5_1CILi64EEENS7_ILi96EEENS7_ILi128EEEEEENS_10bfloat16_tEfNS_4arch4Sm80ELb0ELb1ELb1ELb1ELb0ELb0ELb0ELb0ELi2ELi2ELi2ELi2ELb1EEENS1_24CollectiveEpilogueBwdGQAISB_fSE_Li256ELb1ELb0EEENS1_19SingleTileSchedulerILb1ELb0ELb0ELi96EEEEEEEEEvNT_6ParamsE --------------------------
	.section	.nv.shared._ZN7cutlass13device_kernelIN5flash19enable_sm80_to_sm89INS1_16FlashAttnBwdSm80INS1_25CollectiveMainloopBwdSm80ILi2ELi1EN4cute5tupleIJNS5_1CILi64EEENS7_ILi96EEENS7_ILi128EEEEEENS_10bfloat16_tEfNS_4arch4Sm80ELb0ELb1ELb1ELb1ELb0ELb0ELb0ELb0ELi2ELi2ELi2ELi2ELb1EEENS1_24CollectiveEpilogueBwdGQAISB_fSE_Li256ELb1ELb0EEENS1_19SingleTileSchedulerILb1ELb0ELb0ELi96EEEEEEEEEvNT_6ParamsE,"aw",@nobits
	.sectionflags	@""
	.align	16
	.zero		1024


//--------------------- .nv.shared._ZN7cutlass13device_kernelIN5flash19enable_sm80_to_sm89INS1_16FlashAttnBwdSm80INS1_25CollectiveMainloopBwdSm80ILi2ELi1EN4cute5tupleIJNS5_1CILi64EEENS7_ILi96EEENS7_ILi128EEEEEENS_10bfloat16_tEfNS_4arch4Sm80ELb0ELb1ELb1ELb1ELb1ELb0ELb0ELb0ELi2ELi2ELi2ELi2ELb1EEENS1_24CollectiveEpilogueBwdGQAISB_fSE_Li256ELb1ELb1EEENS1_19SingleTileSchedulerILb1ELb0ELb0ELi96EEEEEEEEEvNT_6ParamsE --------------------------
	.section	.nv.shared._ZN7cutlass13device_kernelIN5flash19enable_sm80_to_sm89INS1_16FlashAttnBwdSm80INS1_25CollectiveMainloopBwdSm80ILi2ELi1EN4cute5tupleIJNS5_1CILi64EEENS7_ILi96EEENS7_ILi128EEEEEENS_10bfloat16_tEfNS_4arch4Sm80ELb0ELb1ELb1ELb1ELb1ELb0ELb0ELb0ELi2ELi2ELi2ELi2ELb1EEENS1_24CollectiveEpilogueBwdGQAISB_fSE_Li256ELb1ELb1EEENS1_19SingleTileSchedulerILb1ELb0ELb0ELi96EEEEEEEEEvNT_6ParamsE,"aw",@nobits
	.sectionflags	@""
	.align	16
	.zero		1024


//--------------------- .nv.shared._ZN7cutlass13device_kernelIN5flash19enable_sm80_to_sm89INS1_16FlashAttnBwdSm80INS1_25CollectiveMainloopBwdSm80ILi2ELi1EN4cute5tupleIJNS5_1CILi64EEENS7_ILi96EEENS7_ILi128EEEEEENS_10bfloat16_tEfNS_4arch4Sm80ELb1ELb0ELb1ELb0ELb0ELb0ELb0ELb0ELi2ELi2ELi2ELi2ELb1EEENS1_21CollectiveEpilogueBwdISB_SC_SE_Li256ELb0ELb0ELi4EEENS1_25SingleTileBwdLPTSchedulerILb0ELi96ELb0EEEEEEEEEvNT_6ParamsE --------------------------
	.section	.nv.shared._ZN7cutlass13device_kernelIN5flash19enable_sm80_to_sm89INS1_16FlashAttnBwdSm80INS1_25CollectiveMainloopBwdSm80ILi2ELi1EN4cute5tupleIJNS5_1CILi64EEENS7_ILi96EEENS7_ILi128EEEEEENS_10bfloat16_tEfNS_4arch4Sm80ELb1ELb0ELb1ELb0ELb0ELb0ELb0ELb0ELi2ELi2ELi2ELi2ELb1EEENS1_21CollectiveEpilogueBwdISB_SC_SE_Li256ELb0ELb0ELi4EEENS1_25SingleTileBwdLPTSchedulerILb0ELi96ELb0EEEEEEEEEvNT_6ParamsE,"aw",@nobits
	.sectionflags	@""
	.align	16
	.zero		1024


//--------------------- .nv.shared._ZN7cutlass13device_kernelIN5flash19enable_sm80_to_sm89INS1_16FlashAttnBwdSm80INS1_25CollectiveMainloopBwdSm80ILi2ELi1EN4cute5tupleIJNS5_1CILi64EEENS7_ILi96EEENS7_ILi128EEEEEENS_10bfloat16_tEfNS_4arch4Sm80ELb1ELb0ELb1ELb0ELb1ELb0ELb0ELb0ELi2ELi2ELi2ELi2ELb1EEENS1_21CollectiveEpilogueBwdISB_SC_SE_Li256ELb0ELb0ELi4EEENS1_25SingleTileBwdLPTSchedulerILb0ELi96ELb1EEEEEEEEEvNT_6ParamsE --------------------------
	.section	.nv.shared._ZN7cutlass13device_kernelIN5flash19enable_sm80_to_sm89INS1_16FlashAttnBwdSm80INS1_25CollectiveMainloopBwdSm80ILi2ELi1EN4cute5tupleIJNS5_1CILi64EEENS7_ILi96EEENS7_ILi128EEEEEENS_10bfloat16_tEfNS_4arch4Sm80ELb1ELb0ELb1ELb0ELb1ELb0ELb0ELb0ELi2ELi2ELi2ELi2ELb1EEENS1_21CollectiveEpilogueBwdISB_SC_SE_Li256ELb0ELb0ELi4EEENS1_25SingleTileBwdLPTSchedulerILb0ELi96ELb1EEEEEEEEEvNT_6ParamsE,"aw",@nobits
	.sectionflags	@""
	.align	16
	.zero		1024


//--------------------- .nv.shared._ZN7cutlass13device_kernelIN5flash19enable_sm80_to_sm89INS1_16FlashAttnBwdSm80INS1_25CollectiveMainloopBwdSm80ILi2ELi1EN4cute5tupleIJNS5_1CILi64EEENS7_ILi96EEENS7_ILi128EEEEEENS_10bfloat16_tEfNS_4arch4Sm80ELb1ELb0ELb1ELb0ELb0ELb0ELb0ELb0ELi2ELi2ELi2ELi2ELb1EEENS1_24CollectiveEpilogueBwdGQAISB_fSE_Li256ELb0ELb0EEENS1_25SingleTileBwdLPTSchedulerILb0ELi96ELb0EEEEEEEEEvNT_6ParamsE --------------------------
	.section	.nv.shared._ZN7cutlass13device_kernelIN5flash19enable_sm80_to_sm89INS1_16FlashAttnBwdSm80INS1_25CollectiveMainloopBwdSm80ILi2ELi1EN4cute5tupleIJNS5_1CILi64EEENS7_ILi96EEENS7_ILi128EEEEEENS_10bfloat16_tEfNS_4arch4Sm80ELb1ELb0ELb1ELb0ELb0ELb0ELb0ELb0ELi2ELi2ELi2ELi2ELb1EEENS1_24CollectiveEpilogueBwdGQAISB_fSE_Li256ELb0ELb0EEENS1_25SingleTileBwdLPTSchedulerILb0ELi96ELb0EEEEEEEEEvNT_6ParamsE,"aw",@nobits
	.sectionflags	@""
	.align	16
	.zero		1024


//--------------------- .nv.shared._ZN7cutlass13device_kernelIN5flash19enable_sm80_to_sm89INS1_16FlashAttnBwdSm80INS1_25CollectiveMainloopBwdSm80ILi2ELi1EN4cute5tupleIJNS5_1CILi64EEENS7_ILi96EEENS7_ILi128EEEEEENS_10bfloat16_tEfNS_4arch4Sm80ELb1ELb0ELb1ELb0ELb1ELb0ELb0ELb0ELi2ELi2ELi2ELi2ELb1EEENS1_24CollectiveEpilogueBwdGQAISB_fSE_Li256ELb0ELb1EEENS1_25SingleTileBwdLPTSchedulerILb0ELi96ELb1EEEEEEEEEvNT_6ParamsE --------------------------
	.section	.nv.shared._ZN7cutlass13device_kernelIN5flash19enable_sm80_to_sm89INS1_16FlashAttnBwdSm80INS1_25CollectiveMainloopBwdSm80ILi2ELi1EN4cute5tupleIJNS5_1CILi64EEENS7_ILi96EEENS7_ILi128EEEEEENS_10bfloat16_tEfNS_4arch4Sm80ELb1ELb0ELb1ELb0ELb1ELb0ELb0ELb0ELi2ELi2ELi2ELi2ELb1EEENS1_24CollectiveEpilogueBwdGQAISB_fSE_Li256ELb0ELb1EEENS1_25SingleTileBwdLPTSchedulerILb0ELi96ELb1EEEEEEEEEvNT_6ParamsE,"aw",@nobits
	.sectionflags	@""
	.align	16
	.zero		1024


//--------------------- .nv.shared._ZN7cutlass13device_kernelIN5flash19enable_sm80_to_sm89INS1_16FlashAttnBwdSm80INS1_25CollectiveMainloopBwdSm80ILi2ELi1EN4cute5tupleIJNS5_1CILi64EEENS7_ILi96EEENS7_ILi128EEEEEENS_10bfloat16_tEfNS_4arch4Sm80ELb1ELb0ELb1ELb1ELb0ELb0ELb0ELb0ELi2ELi2ELi2ELi2ELb1EEENS1_21CollectiveEpilogueBwdISB_SC_SE_Li256ELb1ELb0ELi4EEENS1_25SingleTileBwdLPTSchedulerILb1ELi96ELb0EEEEEEEEEvNT_6ParamsE --------------------------
	.section	.nv.shared._ZN7cutlass13device_kernelIN5flash19enable_sm80_to_sm89INS1_16FlashAttnBwdSm80INS1_25CollectiveMainloopBwdSm80ILi2ELi1EN4cute5tupleIJNS5_1CILi64EEENS7_ILi96EEENS7_ILi128EEEEEENS_10bfloat16_tEfNS_4arch4Sm80ELb1ELb0ELb1ELb1ELb0ELb0ELb0ELb0ELi2ELi2ELi2ELi2ELb1EEENS1_21CollectiveEpilogueBwdISB_SC_SE_Li256ELb1ELb0ELi4EEENS1_25SingleTileBwdLPTSchedulerILb1ELi96ELb0EEEEEEEEEvNT_6ParamsE,"aw",@nobits
	.sectionflags	@""
	.align	16
	.zero		1024


//--------------------- .nv.shared._ZN7cutlass13device_kernelIN5flash19enable_sm80_to_sm89INS1_16FlashAttnBwdSm80INS1_25CollectiveMainloopBwdSm80ILi2ELi1EN4cute5tupleIJNS5_1CILi64EEENS7_ILi96EEENS7_ILi128EEEEEENS_10bfloat16_tEfNS_4arch4Sm80ELb1ELb0ELb1ELb1ELb1ELb0ELb0ELb0ELi2ELi2ELi2ELi2ELb1EEENS1_21CollectiveEpilogueBwdISB_SC_SE_Li256ELb1ELb0ELi4EEENS1_25SingleTileBwdLPTSchedulerILb1ELi96ELb1EEEEEEEEEvNT_6ParamsE --------------------------
	.section	.nv.shared._ZN7cutlass13device_kernelIN5flash19enable_sm80_to_sm89INS1_16FlashAttnBwdSm80INS1_25CollectiveMainloopBwdSm80ILi2ELi1EN4cute5tupleIJNS5_1CILi64EEENS7_ILi96EEENS7_ILi128EEEEEENS_10bfloat16_tEfNS_4arch4Sm80ELb1ELb0ELb1ELb1ELb1ELb0ELb0ELb0ELi2ELi2ELi2ELi2ELb1EEENS1_21CollectiveEpilogueBwdISB_SC_SE_Li256ELb1ELb0ELi4EEENS1_25SingleTileBwdLPTSchedulerILb1ELi96ELb1EEEEEEEEEvNT_6ParamsE,"aw",@nobits
	.sectionflags	@""
	.align	16
	.zero		1024


//--------------------- .nv.shared._ZN7cutlass13device_kernelIN5flash19enable_sm80_to_sm89INS1_16FlashAttnBwdSm80INS1_25CollectiveMainloopBwdSm80ILi2ELi1EN4cute5tupleIJNS5_1CILi64EEENS7_ILi96EEENS7_ILi128EEEEEENS_10bfloat16_tEfNS_4arch4Sm80ELb1ELb0ELb1ELb1ELb0ELb0ELb0ELb0ELi2ELi2ELi2ELi2ELb1EEENS1_24CollectiveEpilogueBwdGQAISB_fSE_Li256ELb1ELb0EEENS1_25SingleTileBwdLPTSchedulerILb1ELi96ELb0EEEEEEEEEvNT_6ParamsE --------------------------
	.section	.nv.shared._ZN7cutlass13device_kernelIN5flash19enable_sm80_to_sm89INS1_16FlashAttnBwdSm80INS1_25CollectiveMainloopBwdSm80ILi2ELi1EN4cute5tupleIJNS5_1CILi64EEENS7_ILi96EEENS7_ILi128EEEEEENS_10bfloat16_tEfNS_4arch4Sm80ELb1ELb0ELb1ELb1ELb0ELb0ELb0ELb0ELi2ELi2ELi2ELi2ELb1EEENS1_24CollectiveEpilogueBwdGQAISB_fSE_Li256ELb1ELb0EEENS1_25SingleTileBwdLPTSchedulerILb1ELi96ELb0EEEEEEEEEvNT_6ParamsE,"aw",@nobits
	.sectionflags	@""
	.align	16
	.zero		1024


//--------------------- .nv.shared._ZN7cutlass13device_kernelIN5flash32FlashAttnBwdPostprocessConvertdQIN4cute5tupleIJNS3_1CILi96EEENS5_ILi128EEEEEENS_10bfloat16_tEfNS_4arch4Sm80ELi256ENS3_8TiledMMAINS3_8MMA_AtomIJNS3_30SM80_16x8x16_F32BF16BF16F32_TNEEEENS3_6LayoutINS4_IJNS5_ILi2EEENS5_ILi4EEENS5_ILi1EEEEEENS4_IJSJ_SH_NS5_ILi0EEEEEEEENS4_IJNS5_ILi32EEENS5_ILi64EEENS5_ILi16EEEEEEEELb0EEEEEvNT_6ParamsE --------------------------
	.section	.nv.shared._ZN7cutlass13device_kernelIN5flash32FlashAttnBwdPostprocessConvertdQIN4cute5tupleIJNS3_1CILi96EEENS5_ILi128EEEEEENS_10bfloat16_tEfNS_4arch4Sm80ELi256ENS3_8TiledMMAINS3_8MMA_AtomIJNS3_30SM80_16x8x16_F32BF16BF16F32_TNEEEENS3_6LayoutINS4_IJNS5_ILi2EEENS5_ILi4EEENS5_ILi1EEEEEENS4_IJSJ_SH_NS5_ILi0EEEEEEEENS4_IJNS5_ILi32EEENS5_ILi64EEENS5_ILi16EEEEEEEELb0EEEEEvNT_6ParamsE,"aw",@nobits
	.sectionflags	@""
	.align	16
	.zero		1024


//--------------------- .nv.shared._ZN7cutlass13device_kernelIN5flash19enable_sm80_to_sm89INS1_16FlashAttnBwdSm80INS1_25CollectiveMainloopBwdSm80ILi2ELi1EN4cute5tupleIJNS5_1CILi64EEENS7_ILi96EEENS7_ILi128EEEEEENS_10bfloat16_tEfNS_4arch4Sm80ELb1ELb0ELb1ELb1ELb1ELb0ELb0ELb0ELi2ELi2ELi2ELi2ELb1EEENS1_24CollectiveEpilogueBwdGQAISB_fSE_Li256ELb1ELb1EEENS1_25SingleTileBwdLPTSchedulerILb1ELi96ELb1EEEEEEEEEvNT_6ParamsE --------------------------
	.section	.nv.shared._ZN7cutlass13device_kernelIN5flash19enable_sm80_to_sm89INS1_16FlashAttnBwdSm80INS1_25CollectiveMainloopBwdSm80ILi2ELi1EN4cute5tupleIJNS5_1CILi64EEENS7_ILi96EEENS7_ILi128EEEEEENS_10bfloat16_tEfNS_4arch4Sm80ELb1ELb0ELb1ELb1ELb1ELb0ELb0ELb0ELi2ELi2ELi2ELi2ELb1EEENS1_24CollectiveEpilogueBwdGQAISB_fSE_Li256ELb1ELb1EEENS1_25SingleTileBwdLPTSchedulerILb1ELi96ELb1EEEEEEEEEvNT_6ParamsE,"aw",@nobits
	.sectionflags	@""
	.align	16
	.zero		1024


//--------------------- .nv.shared._ZN7cutlass13device_kernelIN5flash19enable_sm80_to_sm89INS1_16FlashAttnBwdSm80INS1_25CollectiveMainloopBwdSm80ILi2ELi2EN4cute5tupleIJNS5_1CILi64EEENS7_ILi128EEES9_EEENS_10bfloat16_tEfNS_4arch4Sm80ELb0ELb0ELb1ELb0ELb0ELb0ELb0ELb0ELi2ELi2ELi2ELi2ELb0EEENS1_21CollectiveEpilogueBwdISA_SB_SD_Li256ELb0ELb0ELi4EEENS1_19SingleTileSchedulerILb0ELb0ELb0ELi128EEEEEEEEEvNT_6ParamsE --------------------------
	.section	.nv.shared._ZN7cutlass13device_kernelIN5flash19enable_sm80_to_sm89INS1_16FlashAttnBwdSm80INS1_25CollectiveMainloopBwdSm80ILi2ELi2EN4cute5tupleIJNS5_1CILi64EEENS7_ILi128EEES9_EEENS_10bfloat16_tEfNS_4arch4Sm80ELb0ELb0ELb1ELb0ELb0ELb0ELb0ELb0ELi2ELi2ELi2ELi2ELb0EEENS1_21CollectiveEpilogueBwdISA_SB_SD_Li256ELb0ELb0ELi4EEENS1_19SingleTileSchedulerILb0ELb0ELb0ELi128EEEEEEEEEvNT_6ParamsE,"aw",@nobits
	.sectionflags	@""
	.align	16
	.zero		1024


//--------------------- .nv.shared._ZN7cutlass13device_kernelIN5flash19enable_sm80_to_sm89INS1_16FlashAttnBwdSm80INS1_25CollectiveMainloopBwdSm80ILi2ELi2EN4cute5tupleIJNS5_1CILi64EEENS7_ILi128EEES9_EEENS_10bfloat16_tEfNS_4arch4Sm80ELb0ELb0ELb1ELb0ELb1ELb0ELb0ELb0ELi2ELi2ELi2ELi2ELb0EEENS1_21CollectiveEpilogueBwdISA_SB_SD_Li256ELb0ELb0ELi4EEENS1_19SingleTileSchedulerILb0ELb0ELb0ELi128EEEEEEEEEvNT_6ParamsE --------------------------
	.section	.nv.shared._ZN7cutlass13device_kernelIN5flash19enable_sm80_to_sm89INS1_16FlashAttnBwdSm80INS1_25CollectiveMainloopBwdSm80ILi2ELi2EN4cute5tupleIJNS5_1CILi64EEENS7_ILi128EEES9_EEENS_10bfloat16_tEfNS_4arch4Sm80ELb0ELb0ELb1ELb0ELb1ELb0ELb0ELb0ELi2ELi2ELi2ELi2ELb0EEENS1_21CollectiveEpilogueBwdISA_SB_SD_Li256ELb0ELb0ELi4EEENS1_19SingleTileSchedulerILb0ELb0ELb0ELi128EEEEEEEEEvNT_6ParamsE,"aw",@nobits
	.sectionflags	@""
	.align	16
	.zero		1024


//--------------------- .nv.shared._ZN7cutlass13device_kernelIN5flash19enable_sm80_to_sm89INS1_16FlashAttnBwdSm80INS1_25CollectiveMainloopBwdSm80ILi2ELi2EN4cute5tupleIJNS5_1CILi64EEENS7_ILi128EEES9_EEENS_10bfloat16_tEfNS_4arch4Sm80ELb0ELb0ELb1ELb0ELb0ELb0ELb0ELb0ELi2ELi2ELi2ELi2ELb0EEENS1_24CollectiveEpilogueBwdGQAISA_fSD_Li256ELb0ELb0EEENS1_19SingleTileSchedulerILb0ELb0ELb0ELi128EEEEEEEEEvNT_6ParamsE --------------------------
	.section	.nv.shared._ZN7cutlass13device_kernelIN5flash19enable_sm80_to_sm89INS1_16FlashAttnBwdSm80INS1_25CollectiveMainloopBwdSm80ILi2ELi2EN4cute5tupleIJNS5_1CILi64EEENS7_ILi128EEES9_EEENS_10bfloat16_tEfNS_4arch4Sm80ELb0ELb0ELb1ELb0ELb0ELb0ELb0ELb0ELi2ELi2ELi2ELi2ELb0EEENS1_24CollectiveEpilogueBwdGQAISA_fSD_Li256ELb0ELb0EEENS1_19SingleTileSchedulerILb0ELb0ELb0ELi128EEEEEEEEEvNT_6ParamsE,"aw",@nobits
	.sectionflags	@""
	.align	16
	.zero		1024


//--------------------- .nv.shared._ZN7cutlass13device_kernelIN5flash19enable_sm80_to_sm89INS1_16FlashAttnBwdSm80INS1_25CollectiveMainloopBwdSm80ILi2ELi2EN4cute5tupleIJNS5_1CILi64EEENS7_ILi128EEES9_EEENS_10bfloat16_tEfNS_4arch4Sm80ELb0ELb0ELb1ELb0ELb1ELb0ELb0ELb0ELi2ELi2ELi2ELi2ELb0EEENS1_24CollectiveEpilogueBwdGQAISA_fSD_Li256ELb0ELb1EEENS1_19SingleTileSchedulerILb0ELb0ELb0ELi128EEEEEEEEEvNT_6ParamsE --------------------------
	.section	.nv.shared._ZN7cutlass13device_kernelIN5flash19enable_sm80_to_sm89INS1_16FlashAttnBwdSm80INS1_25CollectiveMainloopBwdSm80ILi2ELi2EN4cute5tupleIJNS5_1CILi64EEENS7_ILi128EEES9_EEENS_10bfloat16_tEfNS_4arch4Sm80ELb0ELb0ELb1ELb0ELb1ELb0ELb0ELb0ELi2ELi2ELi2ELi2ELb0EEENS1_24CollectiveEpilogueBwdGQAISA_fSD_Li256ELb0ELb1EEENS1_19SingleTileSchedulerILb0ELb0ELb0ELi128EEEEEEEEEvNT_6ParamsE,"aw",@nobits
	.sectionflags	@""
	.align	16
	.zero		1024


//--------------------- .nv.shared._ZN7cutlass13device_kernelIN5flash19enable_sm80_to_sm89INS1_16FlashAttnBwdSm80INS1_25CollectiveMainloopBwdSm80ILi2ELi2EN4cute5tupleIJNS5_1CILi64EEENS7_ILi128EEES9_EEENS_10bfloat16_tEfNS_4arch4Sm80ELb0ELb0ELb1ELb1ELb0ELb0ELb0ELb0ELi2ELi2ELi2ELi2ELb0EEENS1_21CollectiveEpilogueBwdISA_SB_SD_Li256ELb1ELb0ELi4EEENS1_19SingleTileSchedulerILb1ELb0ELb0ELi128EEEEEEEEEvNT_6ParamsE --------------------------
	.section	.nv.shared._ZN7cutlass13device_kernelIN5flash19enable_sm80_to_sm89INS1_16FlashAttnBwdSm80INS1_25CollectiveMainloopBwdSm80ILi2ELi2EN4cute5tupleIJNS5_1CILi64EEENS7_ILi128EEES9_EEENS_10bfloat16_tEfNS_4arch4Sm80ELb0ELb0ELb1ELb1ELb0ELb0ELb0ELb0ELi2ELi2ELi2ELi2ELb0EEENS1_21CollectiveEpilogueBwdISA_SB_SD_Li256ELb1ELb0ELi4EEENS1_19SingleTileSchedulerILb1ELb0ELb0ELi128EEEEEEEEEvNT_6ParamsE,"aw",@nobits
	.sectionflags	@""
	.align	16
	.zero		1024


//--------------------- .nv.shared._ZN7cutlass13device_kernelIN5flash19enable_sm80_to_sm89INS1_16FlashAttnBwdSm80INS1_25CollectiveMainloopBwdSm80ILi2ELi2EN4cute5tupleIJNS5_1CILi64EEENS7_ILi128EEES9_EEENS_10bfloat16_tEfNS_4arch4Sm80ELb0ELb0ELb1ELb1ELb1ELb0ELb0ELb0ELi2ELi2ELi2ELi2ELb0EEENS1_21CollectiveEpilogueBwdISA_SB_SD_Li256ELb1ELb0ELi4EEENS1_19SingleTileSchedulerILb1ELb0ELb0ELi128EEEEEEEEEvNT_6ParamsE --------------------------
	.section	.nv.shared._ZN7cutlass13device_kernelIN5flash19enable_sm80_to_sm89INS1_16FlashAttnBwdSm80INS1_25CollectiveMainloopBwdSm80ILi2ELi2EN4cute5tupleIJNS5_1CILi64EEENS7_ILi128EEES9_EEENS_10bfloat16_tEfNS_4arch4Sm80ELb0ELb0ELb1ELb1ELb1ELb0ELb0ELb0ELi2ELi2ELi2ELi2ELb0EEENS1_21CollectiveEpilogueBwdISA_SB_SD_Li256ELb1ELb0ELi4EEENS1_19SingleTileSchedulerILb1ELb0ELb0ELi128EEEEEEEEEvNT_6ParamsE,"aw",@nobits
	.sectionflags	@""
	.align	16
	.zero		1024


//--------------------- .nv.shared._ZN7cutlass13device_kernelIN5flash19enable_sm80_to_sm89INS1_16FlashAttnBwdSm80INS1_25CollectiveMainloopBwdSm80ILi2ELi2EN4cute5tupleIJNS5_1CILi64EEENS7_ILi128EEES9_EEENS_10bfloat16_tEfNS_4arch4Sm80ELb0ELb0ELb1ELb1ELb0ELb0ELb0ELb0ELi2ELi2ELi2ELi2ELb0EEENS1_24CollectiveEpilogueBwdGQAISA_fSD_Li256ELb1ELb0EEENS1_19SingleTileSchedulerILb1ELb0ELb0ELi128EEEEEEEEEvNT_6ParamsE --------------------------
	.section	.nv.shared._ZN7cutlass13device_kernelIN5flash19enable_sm80_to_sm89INS1_16FlashAttnBwdSm80INS1_25CollectiveMainloopBwdSm80ILi2ELi2EN4cute5tupleIJNS5_1CILi64EEENS7_ILi128EEES9_EEENS_10bfloat16_tEfNS_4arch4Sm80ELb0ELb0ELb1ELb1ELb0ELb0ELb0ELb0ELi2ELi2ELi2ELi2ELb0EEENS1_24CollectiveEpilogueBwdGQAISA_fSD_Li256ELb1ELb0EEENS1_19SingleTileSchedulerILb1ELb0ELb0ELi128EEEEEEEEEvNT_6ParamsE,"aw",@nobits
	.sectionflags	@""
	.align	16
	.zero		1024


//--------------------- .nv.shared._ZN7cutlass13device_kernelIN5flash19enable_sm80_to_sm89INS1_16FlashAttnBwdSm80INS1_25CollectiveMainloopBwdSm80ILi2ELi2EN4cute5tupleIJNS5_1CILi64EEENS7_ILi128EEES9_EEENS_10bfloat16_tEfNS_4arch4Sm80ELb0ELb0ELb1ELb1ELb1ELb0ELb0ELb0ELi2ELi2ELi2ELi2ELb0EEENS1_24CollectiveEpilogueBwdGQAISA_fSD_Li256ELb1ELb1EEENS1_19SingleTileSchedulerILb1ELb0ELb0ELi128EEEEEEEEEvNT_6ParamsE --------------------------
	.section	.nv.shared._ZN7cutlass13device_kernelIN5flash19enable_sm80_to_sm89INS1_16FlashAttnBwdSm80INS1_25CollectiveMainloopBwdSm80ILi2ELi2EN4cute5tupleIJNS5_1CILi64EEENS7_ILi128EEES9_EEENS_10bfloat16_tEfNS_4arch4Sm80ELb0ELb0ELb1ELb1ELb1ELb0ELb0ELb0ELi2ELi2ELi2ELi2ELb0EEENS1_24CollectiveEpilogueBwdGQAISA_fSD_Li256ELb1ELb1EEENS1_19SingleTileSchedulerILb1ELb0ELb0ELi128EEEEEEEEEvNT_6ParamsE,"aw",@nobits
	.sectionflags	@""
	.align	16
	.zero		1024


//--------------------- .nv.shared._ZN7cutlass13device_kernelIN5flash19enable_sm80_to_sm89INS1_16FlashAttnBwdSm80INS1_25CollectiveMainloopBwdSm80ILi2ELi2EN4cute5tupleIJNS5_1CILi64EEENS7_ILi128EEES9_EEENS_10bfloat16_tEfNS_4arch4Sm80ELb0ELb1ELb1ELb0ELb0ELb0ELb0ELb0ELi2ELi2ELi2ELi2ELb0EEENS1_21CollectiveEpilogueBwdISA_SB_SD_Li256ELb0ELb0ELi4EEENS1_19SingleTileSchedulerILb0ELb0ELb0ELi128EEEEEEEEEvNT_6ParamsE --------------------------
	.section	.nv.shared._ZN7cutlass13device_kernelIN5flash19enable_sm80_to_sm89INS1_16FlashAttnBwdSm80INS1_25CollectiveMainloopBwdSm80ILi2ELi2EN4cute5tupleIJNS5_1CILi64EEENS7_ILi128EEES9_EEENS_10bfloat16_tEfNS_4arch4Sm80ELb0ELb1ELb1ELb0ELb0ELb0ELb0ELb0ELi2ELi2ELi2ELi2ELb0EEENS1_21CollectiveEpilogueBwdISA_SB_SD_Li256ELb0ELb0ELi4EEENS1_19SingleTileSchedulerILb0ELb0ELb0ELi128EEEEEEEEEvNT_6ParamsE,"aw",@nobits
	.sectionflags	@""
	.align	16
	.zero		1024


//--------------------- .nv.shared._ZN7cutlass13device_kernelIN5flash19enable_sm80_to_sm89INS1_16FlashAttnBwdSm80INS1_25CollectiveMainloopBwdSm80ILi2ELi2EN4cute5tupleIJNS5_1CILi64EEENS7_ILi128EEES9_EEENS_10bfloat16_tEfNS_4arch4Sm80ELb0ELb1ELb1ELb0ELb1ELb0ELb0ELb0ELi2ELi2ELi2ELi2ELb0EEENS1_21CollectiveEpilogueBwdISA_SB_SD_Li256ELb0ELb0ELi4EEENS1_19SingleTileSchedulerILb0ELb0ELb0ELi128EEEEEEEEEvNT_6ParamsE --------------------------
	.section	.nv.shared._ZN7cutlass13device_kernelIN5flash19enable_sm80_to_sm89INS1_16FlashAttnBwdSm80INS1_25CollectiveMainloopBwdSm80ILi2ELi2EN4cute5tupleIJNS5_1CILi64EEENS7_ILi128EEES9_EEENS_10bfloat16_tEfNS_4arch4Sm80ELb0ELb1ELb1ELb0ELb1ELb0ELb0ELb0ELi2ELi2ELi2ELi2ELb0EEENS1_21CollectiveEpilogueBwdISA_SB_SD_Li256ELb0ELb0ELi4EEENS1_19SingleTileSchedulerILb0ELb0ELb0ELi128EEEEEEEEEvNT_6ParamsE,"aw",@nobits
	.sectionflags	@""
	.align	16
	.zero		1024


//--------------------- .nv.shared._ZN7cutlass13device_kernelIN5flash19enable_sm80_to_sm89INS1_16FlashAttnBwdSm80INS1_25CollectiveMainloopBwdSm80ILi2ELi2EN4cute5tupleIJNS5_1CILi64EEENS7_ILi128EEES9_EEENS_10bfloat16_tEfNS_4arch4Sm80ELb0ELb1ELb1ELb0ELb0ELb0ELb0ELb0ELi2ELi2ELi2ELi2ELb0EEENS1_24CollectiveEpilogueBwdGQAISA_fSD_Li256ELb0ELb0EEENS1_19SingleTileSchedulerILb0ELb0ELb0ELi128EEEEEEEEEvNT_6ParamsE --------------------------
	.section	.nv.shared._ZN7cutlass13device_kernelIN5flash19enable_sm80_to_sm89INS1_16FlashAttnBwdSm80INS1_25CollectiveMainloopBwdSm80ILi2ELi2EN4cute5tupleIJNS5_1CILi64EEENS7_ILi128EEES9_EEENS_10bfloat16_tEfNS_4arch4Sm80ELb0ELb1ELb1ELb0ELb0ELb0ELb0ELb0ELi2ELi2ELi2ELi2ELb0EEENS1_24CollectiveEpilogueBwdGQAISA_fSD_Li256ELb0ELb0EEENS1_19SingleTileSchedulerILb0ELb0ELb0ELi128EEEEEEEEEvNT_6ParamsE,"aw",@nobits
	.sectionflags	@""
	.align	16
	.zero		1024


//--------------------- .nv.shared._ZN7cutlass13device_kernelIN5flash19enable_sm80_to_sm89INS1_16FlashAttnBwdSm80INS1_25CollectiveMainloopBwdSm80ILi2ELi2EN4cute5tupleIJNS5_1CILi64EEENS7_ILi128EEES9_EEENS_10bfloat16_tEfNS_4arch4Sm80ELb0ELb1ELb1ELb0ELb1ELb0ELb0ELb0ELi2ELi2ELi2ELi2ELb0EEENS1_24CollectiveEpilogueBwdGQAISA_fSD_Li256ELb0ELb1EEENS1_19SingleTileSchedulerILb0ELb0ELb0ELi128EEEEEEEEEvNT_6ParamsE --------------------------
	.section	.nv.shared._ZN7cutlass13device_kernelIN5flash19enable_sm80_to_sm89INS1_16FlashAttnBwdSm80INS1_25CollectiveMainloopBwdSm80ILi2ELi2EN4cute5tupleIJNS5_1CILi64EEENS7_ILi128EEES9_EEENS_10bfloat16_tEfNS_4arch4Sm80ELb0ELb1ELb1ELb0ELb1ELb0ELb0ELb0ELi2ELi2ELi2ELi2ELb0EEENS1_24CollectiveEpilogueBwdGQAISA_fSD_Li256ELb0ELb1EEENS1_19SingleTileSchedulerILb0ELb0ELb0ELi128EEEEEEEEEvNT_6ParamsE,"aw",@nobits
	.sectionflags	@""
	.align	16
	.zero		1024


//--------------------- .nv.shared._ZN7cutlass13device_kernelIN5flash19enable_sm80_to_sm89INS1_16FlashAttnBwdSm80INS1_25CollectiveMainloopBwdSm80ILi2ELi2EN4cute5tupleIJNS5_1CILi64EEENS7_ILi128EEES9_EEENS_10bfloat16_tEfNS_4arch4Sm80ELb0ELb1ELb1ELb1ELb0ELb0ELb0ELb0ELi2ELi2ELi2ELi2ELb0EEENS1_21CollectiveEpilogueBwdISA_SB_SD_Li256ELb1ELb0ELi4EEENS1_19SingleTileSchedulerILb1ELb0ELb0ELi128EEEEEEEEEvNT_6ParamsE --------------------------
	.section	.nv.shared._ZN7cutlass13device_kernelIN5flash19enable_sm80_to_sm89INS1_16FlashAttnBwdSm80INS1_25CollectiveMainloopBwdSm80ILi2ELi2EN4cute5tupleIJNS5_1CILi64EEENS7_ILi128EEES9_EEENS_10bfloat16_tEfNS_4arch4Sm80ELb0ELb1ELb1ELb1ELb0ELb0ELb0ELb0ELi2ELi2ELi2ELi2ELb0EEENS1_21CollectiveEpilogueBwdISA_SB_SD_Li256ELb1ELb0ELi4EEENS1_19SingleTileSchedulerILb1ELb0ELb0ELi128EEEEEEEEEvNT_6ParamsE,"aw",@nobits
	.sectionflags	@""
	.align	16
	.zero		1024


//--------------------- .nv.shared._ZN7cutlass13device_kernelIN5flash19enable_sm80_to_sm89INS1_16FlashAttnBwdSm80INS1_25CollectiveMainloopBwdSm80ILi2ELi2EN4cute5tupleIJNS5_1CILi64EEENS7_ILi128EEES9_EEENS_10bfloat16_tEfNS_4arch4Sm80ELb0ELb1ELb1ELb1ELb1ELb0ELb0ELb0ELi2ELi2ELi2ELi2ELb0EEENS1_21CollectiveEpilogueBwdISA_SB_SD_Li256ELb1ELb0ELi4EEENS1_19SingleTileSchedulerILb1ELb0ELb0ELi128EEEEEEEEEvNT_6ParamsE --------------------------
	.section	.nv.shared._ZN7cutlass13device_kernelIN5flash19enable_sm80_to_sm89INS1_16FlashAttnBwdSm80INS1_25CollectiveMainloopBwdSm80ILi2ELi2EN4cute5tupleIJNS5_1CILi64EEENS7_ILi128EEES9_EEENS_10bfloat16_tEfNS_4arch4Sm80ELb0ELb1ELb1ELb1ELb1ELb0ELb0ELb0ELi2ELi2ELi2ELi2ELb0EEENS1_21CollectiveEpilogueBwdISA_SB_SD_Li256ELb1ELb0ELi4EEENS1_19SingleTileSchedulerILb1ELb0ELb0ELi128EEEEEEEEEvNT_6ParamsE,"aw",@nobits
	.sectionflags	@""
	.align	16
	.zero		1024


//--------------------- .nv.shared._ZN7cutlass13device_kernelIN5flash19enable_sm80_to_sm89INS1_16FlashAttnBwdSm80INS1_25CollectiveMainloopBwdSm80ILi2ELi2EN4cute5tupleIJNS5_1CILi64EEENS7_ILi128EEES9_EEENS_10bfloat16_tEfNS_4arch4Sm80ELb0ELb1ELb1ELb1ELb0ELb0ELb0ELb0ELi2ELi2ELi2ELi2ELb0EEENS1_24CollectiveEpilogueBwdGQAISA_fSD_Li256ELb1ELb0EEENS1_19SingleTileSchedulerILb1ELb0ELb0ELi128EEEEEEEEEvNT_6ParamsE --------------------------
	.section	.nv.shared._ZN7cutlass13device_kernelIN5flash19enable_sm80_to_sm89INS1_16FlashAttnBwdSm80INS1_25CollectiveMainloopBwdSm80ILi2ELi2EN4cute5tupleIJNS5_1CILi64EEENS7_ILi128EEES9_EEENS_10bfloat16_tEfNS_4arch4Sm80ELb0ELb1ELb1ELb1ELb0ELb0ELb0ELb0ELi2ELi2ELi2ELi2ELb0EEENS1_24CollectiveEpilogueBwdGQAISA_fSD_Li256ELb1ELb0EEENS1_19SingleTileSchedulerILb1ELb0ELb0ELi128EEEEEEEEEvNT_6ParamsE,"aw",@nobits
	.sectionflags	@""
	.align	16
	.zero		1024


//--------------------- .nv.shared._ZN7cutlass13device_kernelIN5flash19enable_sm80_to_sm89INS1_16FlashAttnBwdSm80INS1_25CollectiveMainloopBwdSm80ILi2ELi2EN4cute5tupleIJNS5_1CILi64EEENS7_ILi128EEES9_EEENS_10bfloat16_tEfNS_4arch4Sm80ELb0ELb1ELb1ELb1ELb1ELb0ELb0ELb0ELi2ELi2ELi2ELi2ELb0EEENS1_24CollectiveEpilogueBwdGQAISA_fSD_Li256ELb1ELb1EEENS1_19SingleTileSchedulerILb1ELb0ELb0ELi128EEEEEEEEEvNT_6ParamsE --------------------------
	.section	.nv.shared._ZN7cutlass13device_kernelIN5flash19enable_sm80_to_sm89INS1_16FlashAttnBwdSm80INS1_25CollectiveMainloopBwdSm80ILi2ELi2EN4cute5tupleIJNS5_1CILi64EEENS7_ILi128EEES9_EEENS_10bfloat16_tEfNS_4arch4Sm80ELb0ELb1ELb1ELb1ELb1ELb0ELb0ELb0ELi2ELi2ELi2ELi2ELb0EEENS1_24CollectiveEpilogueBwdGQAISA_fSD_Li256ELb1ELb1EEENS1_19SingleTileSchedulerILb1ELb0ELb0ELi128EEEEEEEEEvNT_6ParamsE,"aw",@nobits
	.sectionflags	@""
	.align	16
	.zero		1024


//--------------------- .nv.shared._ZN7cutlass13device_kernelIN5flash19enable_sm80_to_sm89INS1_16FlashAttnBwdSm80INS1_25CollectiveMainloopBwdSm80ILi2ELi2EN4cute5tupleIJNS5_1CILi64EEENS7_ILi128EEES9_EEENS_10bfloat16_tEfNS_4arch4Sm80ELb1ELb0ELb1ELb0ELb0ELb0ELb0ELb0ELi2ELi2ELi2ELi2ELb0EEENS1_21CollectiveEpilogueBwdISA_SB_SD_Li256ELb0ELb0ELi4EEENS1_25SingleTileBwdLPTSchedulerILb0ELi128ELb0EEEEEEEEEvNT_6ParamsE --------------------------
	.section	.nv.shared._ZN7cutlass13device_kernelIN5flash19enable_sm80_to_sm89INS1_16FlashAttnBwdSm80INS1_25CollectiveMainloopBwdSm80ILi2ELi2EN4cute5tupleIJNS5_1CILi64EEENS7_ILi128EEES9_EEENS_10bfloat16_tEfNS_4arch4Sm80ELb1ELb0ELb1ELb0ELb0ELb0ELb0ELb0ELi2ELi2ELi2ELi2ELb0EEENS1_21CollectiveEpilogueBwdISA_SB_SD_Li256ELb0ELb0ELi4EEENS1_25SingleTileBwdLPTSchedulerILb0ELi128ELb0EEEEEEEEEvNT_6ParamsE,"aw",@nobits
	.sectionflags	@""
	.align	16
	.zero		1024


//--------------------- .nv.shared._ZN7cutlass13device_kernelIN5flash19enable_sm80_to_sm89INS1_16FlashAttnBwdSm80INS1_25CollectiveMainloopBwdSm80ILi2ELi2EN4cute5tupleIJNS5_1CILi64EEENS7_ILi128EEES9_EEENS_10bfloat16_tEfNS_4arch4Sm80ELb1ELb0ELb1ELb0ELb1ELb0ELb0ELb0ELi2ELi2ELi2ELi2ELb0EEENS1_21CollectiveEpilogueBwdISA_SB_SD_Li256ELb0ELb0ELi4EEENS1_25SingleTileBwdLPTSchedulerILb0ELi128ELb1EEEEEEEEEvNT_6ParamsE --------------------------
	.section	.nv.shared._ZN7cutlass13device_kernelIN5flash19enable_sm80_to_sm89INS1_16FlashAttnBwdSm80INS1_25CollectiveMainloopBwdSm80ILi2ELi2EN4cute5tupleIJNS5_1CILi64EEENS7_ILi128EEES9_EEENS_10bfloat16_tEfNS_4arch4Sm80ELb1ELb0ELb1ELb0ELb1ELb0ELb0ELb0ELi2ELi2ELi2ELi2ELb0EEENS1_21CollectiveEpilogueBwdISA_SB_SD_Li256ELb0ELb0ELi4EEENS1_25SingleTileBwdLPTSchedulerILb0ELi128ELb1EEEEEEEEEvNT_6ParamsE,"aw",@nobits
	.sectionflags	@""
	.align	16
	.zero		1024


//--------------------- .nv.shared._ZN7cutlass13device_kernelIN5flash19enable_sm80_to_sm89INS1_16FlashAttnBwdSm80INS1_25CollectiveMainloopBwdSm80ILi2ELi2EN4cute5tupleIJNS5_1CILi64EEENS7_ILi128EEES9_EEENS_10bfloat16_tEfNS_4arch4Sm80ELb1ELb0ELb1ELb0ELb0ELb0ELb0ELb0ELi2ELi2ELi2ELi2ELb0EEENS1_24CollectiveEpilogueBwdGQAISA_fSD_Li256ELb0ELb0EEENS1_25SingleTileBwdLPTSchedulerILb0ELi128ELb0EEEEEEEEEvNT_6ParamsE --------------------------
	.section	.nv.shared._ZN7cutlass13device_kernelIN5flash19enable_sm80_to_sm89INS1_16FlashAttnBwdSm80INS1_25CollectiveMainloopBwdSm80ILi2ELi2EN4cute5tupleIJNS5_1CILi64EEENS7_ILi128EEES9_EEENS_10bfloat16_tEfNS_4arch4Sm80ELb1ELb0ELb1ELb0ELb0ELb0ELb0ELb0ELi2ELi2ELi2ELi2ELb0EEENS1_24CollectiveEpilogueBwdGQAISA_fSD_Li256ELb0ELb0EEENS1_25SingleTileBwdLPTSchedulerILb0ELi128ELb0EEEEEEEEEvNT_6ParamsE,"aw",@nobits
	.sectionflags	@""
	.align	16
	.zero		1024


//--------------------- .nv.shared._ZN7cutlass13device_kernelIN5flash19enable_sm80_to_sm89INS1_16FlashAttnBwdSm80INS1_25CollectiveMainloopBwdSm80ILi2ELi2EN4cute5tupleIJNS5_1CILi64EEENS7_ILi128EEES9_EEENS_10bfloat16_tEfNS_4arch4Sm80ELb1ELb0ELb1ELb0ELb1ELb0ELb0ELb0ELi2ELi2ELi2ELi2ELb0EEENS1_24CollectiveEpilogueBwdGQAISA_fSD_Li256ELb0ELb1EEENS1_25SingleTileBwdLPTSchedulerILb0ELi128ELb1EEEEEEEEEvNT_6ParamsE --------------------------
	.section	.nv.shared._ZN7cutlass13device_kernelIN5flash19enable_sm80_to_sm89INS1_16FlashAttnBwdSm80INS1_25CollectiveMainloopBwdSm80ILi2ELi2EN4cute5tupleIJNS5_1CILi64EEENS7_ILi128EEES9_EEENS_10bfloat16_tEfNS_4arch4Sm80ELb1ELb0ELb1ELb0ELb1ELb0ELb0ELb0ELi2ELi2ELi2ELi2ELb0EEENS1_24CollectiveEpilogueBwdGQAISA_fSD_Li256ELb0ELb1EEENS1_25SingleTileBwdLPTSchedulerILb0ELi128ELb1EEEEEEEEEvNT_6ParamsE,"aw",@nobits
	.sectionflags	@""
	.align	16
	.zero		1024


//--------------------- .nv.shared._ZN7cutlass13device_kernelIN5flash22FlashAttnBwdPreprocessIN4cute5tupleIJNS3_1CILi64EEENS5_ILi128EEEEEENS_10bfloat16_tEfNS_4arch4Sm80ELb1ELb0EEEEEvNT_6ParamsE --------------------------
	.section	.nv.shared._ZN7cutlass13device_kernelIN5flash22FlashAttnBwdPreprocessIN4cute5tupleIJNS3_1CILi64EEENS5_ILi128EEEEEENS_10bfloat16_tEfNS_4arch4Sm80ELb1ELb0EEEEEvNT_6ParamsE,"aw",@nobits
	.sectionflags	@""
	.align	16
	.zero		1024


//--------------------- .nv.shared._ZN7cutlass13device_kernelIN5flash19enable_sm80_to_sm89INS1_16FlashAttnBwdSm80INS1_25CollectiveMainloopBwdSm80ILi2ELi2EN4cute5tupleIJNS5_1CILi64EEENS7_ILi128EEES9_EEENS_10bfloat16_tEfNS_4arch4Sm80ELb1ELb0ELb1ELb1ELb0ELb0ELb0ELb0ELi2ELi2ELi2ELi2ELb0EEENS1_21CollectiveEpilogueBwdISA_SB_SD_Li256ELb1ELb0ELi4EEENS1_25SingleTileBwdLPTSchedulerILb1ELi128ELb0EEEEEEEEEvNT_6ParamsE --------------------------
	.section	.nv.shared._ZN7cutlass13device_kernelIN5flash19enable_sm80_to_sm89INS1_16FlashAttnBwdSm80INS1_25CollectiveMainloopBwdSm80ILi2ELi2EN4cute5tupleIJNS5_1CILi64EEENS7_ILi128EEES9_EEENS_10bfloat16_tEfNS_4arch4Sm80ELb1ELb0ELb1ELb1ELb0ELb0ELb0ELb0ELi2ELi2ELi2ELi2ELb0EEENS1_21CollectiveEpilogueBwdISA_SB_SD_Li256ELb1ELb0ELi4EEENS1_25SingleTileBwdLPTSchedulerILb1ELi128ELb0EEEEEEEEEvNT_6ParamsE,"aw",@nobits
	.sectionflags	@""
	.align	16
	.zero		1024


//--------------------- .nv.shared._ZN7cutlass13device_kernelIN5flash19enable_sm80_to_sm89INS1_16FlashAttnBwdSm80INS1_25CollectiveMainloopBwdSm80ILi2ELi2EN4cute5tupleIJNS5_1CILi64EEENS7_ILi128EEES9_EEENS_10bfloat16_tEfNS_4arch4Sm80ELb1ELb0ELb1ELb1ELb1ELb0ELb0ELb0ELi2ELi2ELi2ELi2ELb0EEENS1_21CollectiveEpilogueBwdISA_SB_SD_Li256ELb1ELb0ELi4EEENS1_25SingleTileBwdLPTSchedulerILb1ELi128ELb1EEEEEEEEEvNT_6ParamsE --------------------------
	.section	.nv.shared._ZN7cutlass13device_kernelIN5flash19enable_sm80_to_sm89INS1_16FlashAttnBwdSm80INS1_25CollectiveMainloopBwdSm80ILi2ELi2EN4cute5tupleIJNS5_1CILi64EEENS7_ILi128EEES9_EEENS_10bfloat16_tEfNS_4arch4Sm80ELb1ELb0ELb1ELb1ELb1ELb0ELb0ELb0ELi2ELi2ELi2ELi2ELb0EEENS1_21CollectiveEpilogueBwdISA_SB_SD_Li256ELb1ELb0ELi4EEENS1_25SingleTileBwdLPTSchedulerILb1ELi128ELb1EEEEEEEEEvNT_6ParamsE,"aw",@nobits
	.sectionflags	@""
	.align	16
	.zero		1024


//--------------------- .nv.shared._ZN7cutlass13device_kernelIN5flash19enable_sm80_to_sm89INS1_16FlashAttnBwdSm80INS1_25CollectiveMainloopBwdSm80ILi2ELi2EN4cute5tupleIJNS5_1CILi64EEENS7_ILi128EEES9_EEENS_10bfloat16_tEfNS_4arch4Sm80ELb1ELb0ELb1ELb1ELb0ELb0ELb0ELb0ELi2ELi2ELi2ELi2ELb0EEENS1_24CollectiveEpilogueBwdGQAISA_fSD_Li256ELb1ELb0EEENS1_25SingleTileBwdLPTSchedulerILb1ELi128ELb0EEEEEEEEEvNT_6ParamsE --------------------------
	.section	.nv.shared._ZN7cutlass13device_kernelIN5flash19enable_sm80_to_sm89INS1_16FlashAttnBwdSm80INS1_25CollectiveMainloopBwdSm80ILi2ELi2EN4cute5tupleIJNS5_1CILi64EEENS7_ILi128EEES9_EEENS_10bfloat16_tEfNS_4arch4Sm80ELb1ELb0ELb1ELb1ELb0ELb0ELb0ELb0ELi2ELi2ELi2ELi2ELb0EEENS1_24CollectiveEpilogueBwdGQAISA_fSD_Li256ELb1ELb0EEENS1_25SingleTileBwdLPTSchedulerILb1ELi128ELb0EEEEEEEEEvNT_6ParamsE,"aw",@nobits
	.sectionflags	@""
	.align	16
	.zero		1024


//--------------------- .nv.shared._ZN7cutlass13device_kernelIN5flash32FlashAttnBwdPostprocessConvertdQIN4cute5tupleIJNS3_1CILi128EEES6_EEENS_10bfloat16_tEfNS_4arch4Sm80ELi256ENS3_8TiledMMAINS3_8MMA_AtomIJNS3_30SM80_16x8x16_F32BF16BF16F32_TNEEEENS3_6LayoutINS4_IJNS5_ILi2EEENS5_ILi4EEENS5_ILi1EEEEEENS4_IJSI_SG_NS5_ILi0EEEEEEEENS4_IJNS5_ILi32EEENS5_ILi64EEENS5_ILi16EEEEEEEELb0EEEEEvNT_6ParamsE --------------------------
	.section	.nv.shared._ZN7cutlass13device_kernelIN5flash32FlashAttnBwdPostprocessConvertdQIN4cute5tupleIJNS3_1CILi128EEES6_EEENS_10bfloat16_tEfNS_4arch4Sm80ELi256ENS3_8TiledMMAINS3_8MMA_AtomIJNS3_30SM80_16x8x16_F32BF16BF16F32_TNEEEENS3_6LayoutINS4_IJNS5_ILi2EEENS5_ILi4EEENS5_ILi1EEEEEENS4_IJSI_SG_NS5_ILi0EEEEEEEENS4_IJNS5_ILi32EEENS5_ILi64EEENS5_ILi16EEEEEEEELb0EEEEEvNT_6ParamsE,"aw",@nobits
	.sectionflags	@""
	.align	16
	.zero		1024


//--------------------- .nv.shared._ZN7cutlass13device_kernelIN5flash32FlashAttnBwdPostprocessConvertdQIN4cute5tupleIJNS3_1CILi64EEENS5_ILi128EEEEEENS_10bfloat16_tEfNS_4arch4Sm80ELi256ENS3_8TiledMMAINS3_8MMA_AtomIJNS3_30SM80_16x8x16_F32BF16BF16F32_TNEEEENS3_6LayoutINS4_IJNS5_ILi2EEENS5_ILi4EEENS5_ILi1EEEEEENS4_IJSJ_SH_NS5_ILi0EEEEEEEENS4_IJNS5_ILi32EEES6_NS5_ILi16EEEEEEEELb0EEEEEvNT_6ParamsE --------------------------
	.section	.nv.shared._ZN7cutlass13device_kernelIN5flash32FlashAttnBwdPostprocessConvertdQIN4cute5tupleIJNS3_1CILi64EEENS5_ILi128EEEEEENS_10bfloat16_tEfNS_4arch4Sm80ELi256ENS3_8TiledMMAINS3_8MMA_AtomIJNS3_30SM80_16x8x16_F32BF16BF16F32_TNEEEENS3_6LayoutINS4_IJNS5_ILi2EEENS5_ILi4EEENS5_ILi1EEEEEENS4_IJSJ_SH_NS5_ILi0EEEEEEEENS4_IJNS5_ILi32EEES6_NS5_ILi16EEEEEEEELb0EEEEEvNT_6ParamsE,"aw",@nobits
	.sectionflags	@""
	.align	16
	.zero		1024


//--------------------- .nv.shared._ZN7cutlass13device_kernelIN5flash19enable_sm80_to_sm89INS1_16FlashAttnBwdSm80INS1_25CollectiveMainloopBwdSm80ILi2ELi2EN4cute5tupleIJNS5_1CILi64EEENS7_ILi128EEES9_EEENS_10bfloat16_tEfNS_4arch4Sm80ELb1ELb0ELb1ELb1ELb1ELb0ELb0ELb0ELi2ELi2ELi2ELi2ELb0EEENS1_24CollectiveEpilogueBwdGQAISA_fSD_Li256ELb1ELb1EEENS1_25SingleTileBwdLPTSchedulerILb1ELi128ELb1EEEEEEEEEvNT_6ParamsE --------------------------
	.section	.nv.shared._ZN7cutlass13device_kernelIN5flash19enable_sm80_to_sm89INS1_16FlashAttnBwdSm80INS1_25CollectiveMainloopBwdSm80ILi2ELi2EN4cute5tupleIJNS5_1CILi64EEENS7_ILi128EEES9_EEENS_10bfloat16_tEfNS_4arch4Sm80ELb1ELb0ELb1ELb1ELb1ELb0ELb0ELb0ELi2ELi2ELi2ELi2ELb0EEENS1_24CollectiveEpilogueBwdGQAISA_fSD_Li256ELb1ELb1EEENS1_25SingleTileBwdLPTSchedulerILb1ELi128ELb1EEEEEEEEEvNT_6ParamsE,"aw",@nobits
	.sectionflags	@""
	.align	16
	.zero		1024


//--------------------- .nv.shared._ZN7cutlass13device_kernelIN5flash22FlashAttnBwdPreprocessIN4cute5tupleIJNS3_1CILi64EEENS5_ILi128EEEEEENS_10bfloat16_tEfNS_4arch4Sm80ELb1ELb1EEEEEvNT_6ParamsE --------------------------
	.section	.nv.shared._ZN7cutlass13device_kernelIN5flash22FlashAttnBwdPreprocessIN4cute5tupleIJNS3_1CILi64EEENS5_ILi128EEEEEENS_10bfloat16_tEfNS_4arch4Sm80ELb1ELb1EEEEEvNT_6ParamsE,"aw",@nobits
	.sectionflags	@""
	.align	16
	.zero		1024


//--------------------- .nv.constant0._ZN7cutlass13device_kernelIN5flash19enable_sm80_to_sm89INS1_16FlashAttnBwdSm80INS1_25CollectiveMainloopBwdSm80ILi2ELi1EN4cute5tupleIJNS5_1CILi64EEENS7_ILi96EEENS7_ILi128EEEEEENS_10bfloat16_tEfNS_4arch4Sm80ELb0ELb0ELb1ELb0ELb0ELb0ELb0ELb0ELi2ELi2ELi2ELi2ELb1EEENS1_21CollectiveEpilogueBwdISB_SC_SE_Li256ELb0ELb0ELi4EEENS1_19SingleTileSchedulerILb0ELb0ELb0ELi96EEEEEEEEEvNT_6ParamsE --------------------------
	.section	.nv.constant0._ZN7cutlass13device_kernelIN5flash19enable_sm80_to_sm89INS1_16FlashAttnBwdSm80INS1_25CollectiveMainloopBwdSm80ILi2ELi1EN4cute5tupleIJNS5_1CILi64EEENS7_ILi96EEENS7_ILi128EEEEEENS_10bfloat16_tEfNS_4arch4Sm80ELb0ELb0ELb1ELb0ELb0ELb0ELb0ELb0ELi2ELi2ELi2ELi2ELb1EEENS1_21CollectiveEpilogueBwdISB_SC_SE_Li256ELb0ELb0ELi4EEENS1_19SingleTileSchedulerILb0ELb0ELb0ELi96EEEEEEEEEvNT_6ParamsE,"a",@progbits
	.sectionflags	@""
	.align	4
.nv.constant0._ZN7cutlass13device_kernelIN5flash19enable_sm80_to_sm89INS1_16FlashAttnBwdSm80INS1_25CollectiveMainloopBwdSm80ILi2ELi1EN4cute5tupleIJNS5_1CILi64EEENS7_ILi96EEENS7_ILi128EEEEEENS_10bfloat16_tEfNS_4arch4Sm80ELb0ELb0ELb1ELb0ELb0ELb0ELb0ELb0ELi2ELi2ELi2ELi2ELb1EEENS1_21CollectiveEpilogueBwdISB_SC_SE_Li256ELb0ELb0ELi4EEENS1_19SingleTileSchedulerILb0ELb0ELb0ELi96EEEEEEEEEvNT_6ParamsE:
	.zero		1152


//--------------------- .nv.constant0._ZN7cutlass13device_kernelIN5flash19enable_sm80_to_sm89INS1_16FlashAttnBwdSm80INS1_25CollectiveMainloopBwdSm80ILi2ELi1EN4cute5tupleIJNS5_1CILi64EEENS7_ILi96EEENS7_ILi128EEEEEENS_10bfloat16_tEfNS_4arch4Sm80ELb0ELb0ELb1ELb0ELb1ELb0ELb0ELb0ELi2ELi2ELi2ELi2ELb1EEENS1_21CollectiveEpilogueBwdISB_SC_SE_Li256ELb0ELb0ELi4EEENS1_19SingleTileSchedulerILb0ELb0ELb0ELi96EEEEEEEEEvNT_6ParamsE --------------------------
	.section	.nv.constant0._ZN7cutlass13device_kernelIN5flash19enable_sm80_to_sm89INS1_16FlashAttnBwdSm80INS1_25CollectiveMainloopBwdSm80ILi2ELi1EN4cute5tupleIJNS5_1CILi64EEENS7_ILi96EEENS7_ILi128EEEEEENS_10bfloat16_tEfNS_4arch4Sm80ELb0ELb0ELb1ELb0ELb1ELb0ELb0ELb0ELi2ELi2ELi2ELi2ELb1EEENS1_21CollectiveEpilogueBwdISB_SC_SE_Li256ELb0ELb0ELi4EEENS1_19SingleTileSchedulerILb0ELb0ELb0ELi96EEEEEEEEEvNT_6ParamsE,"a",@progbits
	.sectionflags	@""
	.align	4
.nv.constant0._ZN7cutlass13device_kernelIN5flash19enable_sm80_to_sm89INS1_16FlashAttnBwdSm80INS1_25CollectiveMainloopBwdSm80ILi2ELi1EN4cute5tupleIJNS5_1CILi64EEENS7_ILi96EEENS7_ILi128EEEEEENS_10bfloat16_tEfNS_4arch4Sm80ELb0ELb0ELb1ELb0ELb1ELb0ELb0ELb0ELi2ELi2ELi2ELi2ELb1EEENS1_21CollectiveEpilogueBwdISB_SC_SE_Li256ELb0ELb0ELi4EEENS1_19SingleTileSchedulerILb0ELb0ELb0ELi96EEEEEEEEEvNT_6ParamsE:
	.zero		1152


//--------------------- .nv.constant0._ZN7cutlass13device_kernelIN5flash19enable_sm80_to_sm89INS1_16FlashAttnBwdSm80INS1_25CollectiveMainloopBwdSm80ILi2ELi1EN4cute5tupleIJNS5_1CILi64EEENS7_ILi96EEENS7_ILi128EEEEEENS_10bfloat16_tEfNS_4arch4Sm80ELb0ELb0ELb1ELb0ELb0ELb0ELb0ELb0ELi2ELi2ELi2ELi2ELb1EEENS1_24CollectiveEpilogueBwdGQAISB_fSE_Li256ELb0ELb0EEENS1_19SingleTileSchedulerILb0ELb0ELb0ELi96EEEEEEEEEvNT_6ParamsE --------------------------
	.section	.nv.constant0._ZN7cutlass13device_kernelIN5flash19enable_sm80_to_sm89INS1_16FlashAttnBwdSm80INS1_25CollectiveMainloopBwdSm80ILi2ELi1EN4cute5tupleIJNS5_1CILi64EEENS7_ILi96EEENS7_ILi128EEEEEENS_10bfloat16_tEfNS_4arch4Sm80ELb0ELb0ELb1ELb0ELb0ELb0ELb0ELb0ELi2ELi2ELi2ELi2ELb1EEENS1_24CollectiveEpilogueBwdGQAISB_fSE_Li256ELb0ELb0EEENS1_19SingleTileSchedulerILb0ELb0ELb0ELi96EEEEEEEEEvNT_6ParamsE,"a",@progbits
	.sectionflags	@""
	.align	4
.nv.constant0._ZN7cutlass13device_kernelIN5flash19enable_sm80_to_sm89INS1_16FlashAttnBwdSm80INS1_25CollectiveMainloopBwdSm80ILi2ELi1EN4cute5tupleIJNS5_1CILi64EEENS7_ILi96EEENS7_ILi128EEEEEENS_10bfloat16_tEfNS_4arch4Sm80ELb0ELb0ELb1ELb0ELb0ELb0ELb0ELb0ELi2ELi2ELi2ELi2ELb1EEENS1_24CollectiveEpilogueBwdGQAISB_fSE_Li256ELb0ELb0EEENS1_19SingleTileSchedulerILb0ELb0ELb0ELi96EEEEEEEEEvNT_6ParamsE:
	.zero		1160


//--------------------- .nv.constant0._ZN7cutlass13device_kernelIN5flash19enable_sm80_to_sm89INS1_16FlashAttnBwdSm80INS1_25CollectiveMainloopBwdSm80ILi2ELi1EN4cute5tupleIJNS5_1CILi64EEENS7_ILi96EEENS7_ILi128EEEEEENS_10bfloat16_tEfNS_4arch4Sm80ELb0ELb0ELb1ELb0ELb1ELb0ELb0ELb0ELi2ELi2ELi2ELi2ELb1EEENS1_24CollectiveEpilogueBwdGQAISB_fSE_Li256ELb0ELb1EEENS1_19SingleTileSchedulerILb0ELb0ELb0ELi96EEEEEEEEEvNT_6ParamsE --------------------------
	.section	.nv.constant0._ZN7cutlass13device_kernelIN5flash19enable_sm80_to_sm89INS1_16FlashAttnBwdSm80INS1_25CollectiveMainloopBwdSm80ILi2ELi1EN4cute5tupleIJNS5_1CILi64EEENS7_ILi96EEENS7_ILi128EEEEEENS_10bfloat16_tEfNS_4arch4Sm80ELb0ELb0ELb1ELb0ELb1ELb0ELb0ELb0ELi2ELi2ELi2ELi2ELb1EEENS1_24CollectiveEpilogueBwdGQAISB_fSE_Li256ELb0ELb1EEENS1_19SingleTileSchedulerILb0ELb0ELb0ELi96EEEEEEEEEvNT_6ParamsE,"a",@progbits
	.sectionflags	@""
	.align	4
.nv.constant0._ZN7cutlass13device_kernelIN5flash19enable_sm80_to_sm89INS1_16FlashAttnBwdSm80INS1_25CollectiveMainloopBwdSm80ILi2ELi1EN4cute5tupleIJNS5_1CILi64EEENS7_ILi96EEENS7_ILi128EEEEEENS_10bfloat16_tEfNS_4arch4Sm80ELb0ELb0ELb1ELb0ELb1ELb0ELb0ELb0ELi2ELi2ELi2ELi2ELb1EEENS1_24CollectiveEpilogueBwdGQAISB_fSE_Li256ELb0ELb1EEENS1_19SingleTileSchedulerILb0ELb0ELb0ELi96EEEEEEEEEvNT_6ParamsE:
	.zero		1160


//--------------------- .nv.constant0._ZN7cutlass13device_kernelIN5flash19enable_sm80_to_sm89INS1_16FlashAttnBwdSm80INS1_25CollectiveMainloopBwdSm80ILi2ELi1EN4cute5tupleIJNS5_1CILi64EEENS7_ILi96EEENS7_ILi128EEEEEENS_10bfloat16_tEfNS_4arch4Sm80ELb0ELb0ELb1ELb1ELb0ELb0ELb0ELb0ELi2ELi2ELi2ELi2ELb1EEENS1_21CollectiveEpilogueBwdISB_SC_SE_Li256ELb1ELb0ELi4EEENS1_19SingleTileSchedulerILb1ELb0ELb0ELi96EEEEEEEEEvNT_6ParamsE --------------------------
	.section	.nv.constant0._ZN7cutlass13device_kernelIN5flash19enable_sm80_to_sm89INS1_16FlashAttnBwdSm80INS1_25CollectiveMainloopBwdSm80ILi2ELi1EN4cute5tupleIJNS5_1CILi64EEENS7_ILi96EEENS7_ILi128EEEEEENS_10bfloat16_tEfNS_4arch4Sm80ELb0ELb0ELb1ELb1ELb0ELb0ELb0ELb0ELi2ELi2ELi2ELi2ELb1EEENS1_21CollectiveEpilogueBwdISB_SC_SE_Li256ELb1ELb0ELi4EEENS1_19SingleTileSchedulerILb1ELb0ELb0ELi96EEEEEEEEEvNT_6ParamsE,"a",@progbits
	.sectionflags	@""
	.align	4
.nv.constant0._ZN7cutlass13device_kernelIN5flash19enable_sm80_to_sm89INS1_16FlashAttnBwdSm80INS1_25CollectiveMainloopBwdSm80ILi2ELi1EN4cute5tupleIJNS5_1CILi64EEENS7_ILi96EEENS7_ILi128EEEEEENS_10bfloat16_tEfNS_4arch4Sm80ELb0ELb0ELb1ELb1ELb0ELb0ELb0ELb0ELi2ELi2ELi2ELi2ELb1EEENS1_21CollectiveEpilogueBwdISB_SC_SE_Li256ELb1ELb0ELi4EEENS1_19SingleTileSchedulerILb1ELb0ELb0ELi96EEEEEEEEEvNT_6ParamsE:
	.zero		1152


//--------------------- .nv.constant0._ZN7cutlass13device_kernelIN5flash19enable_sm80_to_sm89INS1_16FlashAttnBwdSm80INS1_25CollectiveMainloopBwdSm80ILi2ELi1EN4cute5tupleIJNS5_1CILi64EEENS7_ILi96EEENS7_ILi128EEEEEENS_10bfloat16_tEfNS_4arch4Sm80ELb0ELb0ELb1ELb1ELb1ELb0ELb0ELb0ELi2ELi2ELi2ELi2ELb1EEENS1_21CollectiveEpilogueBwdISB_SC_SE_Li256ELb1ELb0ELi4EEENS1_19SingleTileSchedulerILb1ELb0ELb0ELi96EEEEEEEEEvNT_6ParamsE --------------------------
	.section	.nv.constant0._ZN7cutlass13device_kernelIN5flash19enable_sm80_to_sm89INS1_16FlashAttnBwdSm80INS1_25CollectiveMainloopBwdSm80ILi2ELi1EN4cute5tupleIJNS5_1CILi64EEENS7_ILi96EEENS7_ILi128EEEEEENS_10bfloat16_tEfNS_4arch4Sm80ELb0ELb0ELb1ELb1ELb1ELb0ELb0ELb0ELi2ELi2ELi2ELi2ELb1EEENS1_21CollectiveEpilogueBwdISB_SC_SE_Li256ELb1ELb0ELi4EEENS1_19SingleTileSchedulerILb1ELb0ELb0ELi96EEEEEEEEEvNT_6ParamsE,"a",@progbits
	.sectionflags	@""
	.align	4
.nv.constant0._ZN7cutlass13device_kernelIN5flash19enable_sm80_to_sm89INS1_16FlashAttnBwdSm80INS1_25CollectiveMainloopBwdSm80ILi2ELi1EN4cute5tupleIJNS5_1CILi64EEENS7_ILi96EEENS7_ILi128EEEEEENS_10bfloat16_tEfNS_4arch4Sm80ELb0ELb0ELb1ELb1ELb1ELb0ELb0ELb0ELi2ELi2ELi2ELi2ELb1EEENS1_21CollectiveEpilogueBwdISB_SC_SE_Li256ELb1ELb0ELi4EEENS1_19SingleTileSchedulerILb1ELb0ELb0ELi96EEEEEEEEEvNT_6ParamsE:
	.zero		1152


//--------------------- .nv.constant0._ZN7cutlass13device_kernelIN5flash19enable_sm80_to_sm89INS1_16FlashAttnBwdSm80INS1_25CollectiveMainloopBwdSm80ILi2ELi1EN4cute5tupleIJNS5_1CILi64EEENS7_ILi96EEENS7_ILi128EEEEEENS_10bfloat16_tEfNS_4arch4Sm80ELb0ELb0ELb1ELb1ELb0ELb0ELb0ELb0ELi2ELi2ELi2ELi2ELb1EEENS1_24CollectiveEpilogueBwdGQAISB_fSE_Li256ELb1ELb0EEENS1_19SingleTileSchedulerILb1ELb0ELb0ELi96EEEEEEEEEvNT_6ParamsE --------------------------
	.section	.nv.constant0._ZN7cutlass13device_kernelIN5flash19enable_sm80_to_sm89INS1_16FlashAttnBwdSm80INS1_25CollectiveMainloopBwdSm80ILi2ELi1EN4cute5tupleIJNS5_1CILi64EEENS7_ILi96EEENS7_ILi128EEEEEENS_10bfloat16_tEfNS_4arch4Sm80ELb0ELb0ELb1ELb1ELb0ELb0ELb0ELb0ELi2ELi2ELi2ELi2ELb1EEENS1_24CollectiveEpilogueBwdGQAISB_fSE_Li256ELb1ELb0EEENS1_19SingleTileSchedulerILb1ELb0ELb0ELi96EEEEEEEEEvNT_6ParamsE,"a",@progbits
	.sectionflags	@""
	.align	4
.nv.constant0._ZN7cutlass13device_kernelIN5flash19enable_sm80_to_sm89INS1_16FlashAttnBwdSm80INS1_25CollectiveMainloopBwdSm80ILi2ELi1EN4cute5tupleIJNS5_1CILi64EEENS7_ILi96EEENS7_ILi128EEEEEENS_10bfloat16_tEfNS_4arch4Sm80ELb0ELb0ELb1ELb1ELb0ELb0ELb0ELb0ELi2ELi2ELi2ELi2ELb1EEENS1_24CollectiveEpilogueBwdGQAISB_fSE_Li256ELb1ELb0EEENS1_19SingleTileSchedulerILb1ELb0ELb0ELi96EEEEEEEEEvNT_6ParamsE:
	.zero		1160


//--------------------- .nv.constant0._ZN7cutlass13device_kernelIN5flash19enable_sm80_to_sm89INS1_16FlashAttnBwdSm80INS1_25CollectiveMainloopBwdSm80ILi2ELi1EN4cute5tupleIJNS5_1CILi64EEENS7_ILi96EEENS7_ILi128EEEEEENS_10bfloat16_tEfNS_4arch4Sm80ELb0ELb0ELb1ELb1ELb1ELb0ELb0ELb0ELi2ELi2ELi2ELi2ELb1EEENS1_24CollectiveEpilogueBwdGQAISB_fSE_Li256ELb1ELb1EEENS1_19SingleTileSchedulerILb1ELb0ELb0ELi96EEEEEEEEEvNT_6ParamsE --------------------------
	.section	.nv.constant0._ZN7cutlass13device_kernelIN5flash19enable_sm80_to_sm89INS1_16FlashAttnBwdSm80INS1_25CollectiveMainloopBwdSm80ILi2ELi1EN4cute5tupleIJNS5_1CILi64EEENS7_ILi96EEENS7_ILi128EEEEEENS_10bfloat16_tEfNS_4arch4Sm80ELb0ELb0ELb1ELb1ELb1ELb0ELb0ELb0ELi2ELi2ELi2ELi2ELb1EEENS1_24CollectiveEpilogueBwdGQAISB_fSE_Li256ELb1ELb1EEENS1_19SingleTileSchedulerILb1ELb0ELb0ELi96EEEEEEEEEvNT_6ParamsE,"a",@progbits
	.sectionflags	@""
	.align	4
.nv.constant0._ZN7cutlass13device_kernelIN5flash19enable_sm80_to_sm89INS1_16FlashAttnBwdSm80INS1_25CollectiveMainloopBwdSm80ILi2ELi1EN4cute5tupleIJNS5_1CILi64EEENS7_ILi96EEENS7_ILi128EEEEEENS_10bfloat16_tEfNS_4arch4Sm80ELb0ELb0ELb1ELb1ELb1ELb0ELb0ELb0ELi2ELi2ELi2ELi2ELb1EEENS1_24CollectiveEpilogueBwdGQAISB_fSE_Li256ELb1ELb1EEENS1_19SingleTileSchedulerILb1ELb0ELb0ELi96EEEEEEEEEvNT_6ParamsE:
	.zero		1160


//--------------------- .nv.constant0._ZN7cutlass13device_kernelIN5flash19enable_sm80_to_sm89INS1_16FlashAttnBwdSm80INS1_25CollectiveMainloopBwdSm80ILi2ELi1EN4cute5tupleIJNS5_1CILi64EEENS7_ILi96EEENS7_ILi128EEEEEENS_10bfloat16_tEfNS_4arch4Sm80ELb0ELb1ELb1ELb0ELb0ELb0ELb0ELb0ELi2ELi2ELi2ELi2ELb1EEENS1_21CollectiveEpilogueBwdISB_SC_SE_Li256ELb0ELb0ELi4EEENS1_19SingleTileSchedulerILb0ELb0ELb0ELi96EEEEEEEEEvNT_6ParamsE --------------------------
	.section	.nv.constant0._ZN7cutlass13device_kernelIN5flash19enable_sm80_to_sm89INS1_16FlashAttnBwdSm80INS1_25CollectiveMainloopBwdSm80ILi2ELi1EN4cute5tupleIJNS5_1CILi64EEENS7_ILi96EEENS7_ILi128EEEEEENS_10bfloat16_tEfNS_4arch4Sm80ELb0ELb1ELb1ELb0ELb0ELb0ELb0ELb0ELi2ELi2ELi2ELi2ELb1EEENS1_21CollectiveEpilogueBwdISB_SC_SE_Li256ELb0ELb0ELi4EEENS1_19SingleTileSchedulerILb0ELb0ELb0ELi96EEEEEEEEEvNT_6ParamsE,"a",@progbits
	.sectionflags	@""
	.align	4
.nv.constant0._ZN7cutlass13device_kernelIN5flash19enable_sm80_to_sm89INS1_16FlashAttnBwdSm80INS1_25CollectiveMainloopBwdSm80ILi2ELi1EN4cute5tupleIJNS5_1CILi64EEENS7_ILi96EEENS7_ILi128EEEEEENS_10bfloat16_tEfNS_4arch4Sm80ELb0ELb1ELb1ELb0ELb0ELb0ELb0ELb0ELi2ELi2ELi2ELi2ELb1EEENS1_21CollectiveEpilogueBwdISB_SC_SE_Li256ELb0ELb0ELi4EEENS1_19SingleTileSchedulerILb0ELb0ELb0ELi96EEEEEEEEEvNT_6ParamsE:
	.zero		1152


//--------------------- .nv.constant0._ZN7cutlass13device_kernelIN5flash19enable_sm80_to_sm89INS1_16FlashAttnBwdSm80INS1_25CollectiveMainloopBwdSm80ILi2ELi1EN4cute5tupleIJNS5_1CILi64EEENS7_ILi96EEENS7_ILi128EEEEEENS_10bfloat16_tEfNS_4arch4Sm80ELb0ELb1ELb1ELb0ELb1ELb0ELb0ELb0ELi2ELi2ELi2ELi2ELb1EEENS1_21CollectiveEpilogueBwdISB_SC_SE_Li256ELb0ELb0ELi4EEENS1_19SingleTileSchedulerILb0ELb0ELb0ELi96EEEEEEEEEvNT_6ParamsE --------------------------
	.section	.nv.constant0._ZN7cutlass13device_kernelIN5flash19enable_sm80_to_sm89INS1_16FlashAttnBwdSm80INS1_25CollectiveMainloopBwdSm80ILi2ELi1EN4cute5tupleIJNS5_1CILi64EEENS7_ILi96EEENS7_ILi128EEEEEENS_10bfloat16_tEfNS_4arch4Sm80ELb0ELb1ELb1ELb0ELb1ELb0ELb0ELb0ELi2ELi2ELi2ELi2ELb1EEENS1_21CollectiveEpilogueBwdISB_SC_SE_Li256ELb0ELb0ELi4EEENS1_19SingleTileSchedulerILb0ELb0ELb0ELi96EEEEEEEEEvNT_6ParamsE,"a",@progbits
	.sectionflags	@""
	.align	4
.nv.constant0._ZN7cutlass13device_kernelIN5flash19enable_sm80_to_sm89INS1_16FlashAttnBwdSm80INS1_25CollectiveMainloopBwdSm80ILi2ELi1EN4cute5tupleIJNS5_1CILi64EEENS7_ILi96EEENS7_ILi128EEEEEENS_10bfloat16_tEfNS_4arch4Sm80ELb0ELb1ELb1ELb0ELb1ELb0ELb0ELb0ELi2ELi2ELi2ELi2ELb1EEENS1_21CollectiveEpilogueBwdISB_SC_SE_Li256ELb0ELb0ELi4EEENS1_19SingleTileSchedulerILb0ELb0ELb0ELi96EEEEEEEEEvNT_6ParamsE:
	.zero		1152


//--------------------- .nv.constant0._ZN7cutlass13device_kernelIN5flash19enable_sm80_to_sm89INS1_16FlashAttnBwdSm80INS1_25CollectiveMainloopBwdSm80ILi2ELi1EN4cute5tupleIJNS5_1CILi64EEENS7_ILi96EEENS7_ILi128EEEEEENS_10bfloat16_tEfNS_4arch4Sm80ELb0ELb1ELb1ELb0ELb0ELb0ELb0ELb0ELi2ELi2ELi2ELi2ELb1EEENS1_24CollectiveEpilogueBwdGQAISB_fSE_Li256ELb0ELb0EEENS1_19SingleTileSchedulerILb0ELb0ELb0ELi96EEEEEEEEEvNT_6ParamsE --------------------------
	.section	.nv.constant0._ZN7cutlass13device_kernelIN5flash19enable_sm80_to_sm89INS1_16FlashAttnBwdSm80INS1_25CollectiveMainloopBwdSm80ILi2ELi1EN4cute5tupleIJNS5_1CILi64EEENS7_ILi96EEENS7_ILi128EEEEEENS_10bfloat16_tEfNS_4arch4Sm80ELb0ELb1ELb1ELb0ELb0ELb0ELb0ELb0ELi2ELi2ELi2ELi2ELb1EEENS1_24CollectiveEpilogueBwdGQAISB_fSE_Li256ELb0ELb0EEENS1_19SingleTileSchedulerILb0ELb0ELb0ELi96EEEEEEEEEvNT_6ParamsE,"a",@progbits
	.sectionflags	@""
	.align	4
.nv.constant0._ZN7cutlass13device_kernelIN5flash19enable_sm80_to_sm89INS1_16FlashAttnBwdSm80INS1_25CollectiveMainloopBwdSm80ILi2ELi1EN4cute5tupleIJNS5_1CILi64EEENS7_ILi96EEENS7_ILi128EEEEEENS_10bfloat16_tEfNS_4arch4Sm80ELb0ELb1ELb1ELb0ELb0ELb0ELb0ELb0ELi2ELi2ELi2ELi2ELb1EEENS1_24CollectiveEpilogueBwdGQAISB_fSE_Li256ELb0ELb0EEENS1_19SingleTileSchedulerILb0ELb0ELb0ELi96EEEEEEEEEvNT_6ParamsE:
	.zero		1160


//--------------------- .nv.constant0._ZN7cutlass13device_kernelIN5flash19enable_sm80_to_sm89INS1_16FlashAttnBwdSm80INS1_25CollectiveMainloopBwdSm80ILi2ELi1EN4cute5tupleIJNS5_1CILi64EEENS7_ILi96EEENS7_ILi128EEEEEENS_10bfloat16_tEfNS_4arch4Sm80ELb0ELb1ELb1ELb0ELb1ELb0ELb0ELb0ELi2ELi2ELi2ELi2ELb1EEENS1_24CollectiveEpilogueBwdGQAISB_fSE_Li256ELb0ELb1EEENS1_19SingleTileSchedulerILb0ELb0ELb0ELi96EEEEEEEEEvNT_6ParamsE --------------------------
	.section	.nv.constant0._ZN7cutlass13device_kernelIN5flash19enable_sm80_to_sm89INS1_16FlashAttnBwdSm80INS1_25CollectiveMainloopBwdSm80ILi2ELi1EN4cute5tupleIJNS5_1CILi64EEENS7_ILi96EEENS7_ILi128EEEEEENS_10bfloat16_tEfNS_4arch4Sm80ELb0ELb1ELb1ELb0ELb1ELb0ELb0ELb0ELi2ELi2ELi2ELi2ELb1EEENS1_24CollectiveEpilogueBwdGQAISB_fSE_Li256ELb0ELb1EEENS1_19SingleTileSchedulerILb0ELb0ELb0ELi96EEEEEEEEEvNT_6ParamsE,"a",@progbits
	.sectionflags	@""
	.align	4
.nv.constant0._ZN7cutlass13device_kernelIN5flash19enable_sm80_to_sm89INS1_16FlashAttnBwdSm80INS1_25CollectiveMainloopBwdSm80ILi2ELi1EN4cute5tupleIJNS5_1CILi64EEENS7_ILi96EEENS7_ILi128EEEEEENS_10bfloat16_tEfNS_4arch4Sm80ELb0ELb1ELb1ELb0ELb1ELb0ELb0ELb0ELi2ELi2ELi2ELi2ELb1EEENS1_24CollectiveEpilogueBwdGQAISB_fSE_Li256ELb0ELb1EEENS1_19SingleTileSchedulerILb0ELb0ELb0ELi96EEEEEEEEEvNT_6ParamsE:
	.zero		1160


//--------------------- .nv.constant0._ZN7cutlass13device_kernelIN5flash19enable_sm80_to_sm89INS1_16FlashAttnBwdSm80INS1_25CollectiveMainloopBwdSm80ILi2ELi1EN4cute5tupleIJNS5_1CILi64EEENS7_ILi96EEENS7_ILi128EEEEEENS_10bfloat16_tEfNS_4arch4Sm80ELb0ELb1ELb1ELb1ELb0ELb0ELb0ELb0ELi2ELi2ELi2ELi2ELb1EEENS1_21CollectiveEpilogueBwdISB_SC_SE_Li256ELb1ELb0ELi4EEENS1_19SingleTileSchedulerILb1ELb0ELb0ELi96EEEEEEEEEvNT_6ParamsE --------------------------
	.section	.nv.constant0._ZN7cutlass13device_kernelIN5flash19enable_sm80_to_sm89INS1_16FlashAttnBwdSm80INS1_25CollectiveMainloopBwdSm80ILi2ELi1EN4cute5tupleIJNS5_1CILi64EEENS7_ILi96EEENS7_ILi128EEEEEENS_10bfloat16_tEfNS_4arch4Sm80ELb0ELb1ELb1ELb1ELb0ELb0ELb0ELb0ELi2ELi2ELi2ELi2ELb1EEENS1_21CollectiveEpilogueBwdISB_SC_SE_Li256ELb1ELb0ELi4EEENS1_19SingleTileSchedulerILb1ELb0ELb0ELi96EEEEEEEEEvNT_6ParamsE,"a",@progbits
	.sectionflags	@""
	.align	4
.nv.constant0._ZN7cutlass13device_kernelIN5flash19enable_sm80_to_sm89INS1_16FlashAttnBwdSm80INS1_25CollectiveMainloopBwdSm80ILi2ELi1EN4cute5tupleIJNS5_1CILi64EEENS7_ILi96EEENS7_ILi128EEEEEENS_10bfloat16_tEfNS_4arch4Sm80ELb0ELb1ELb1ELb1ELb0ELb0ELb0ELb0ELi2ELi2ELi2ELi2ELb1EEENS1_21CollectiveEpilogueBwdISB_SC_SE_Li256ELb1ELb0ELi4EEENS1_19SingleTileSchedulerILb1ELb0ELb0ELi96EEEEEEEEEvNT_6ParamsE:
	.zero		1152


//--------------------- .nv.constant0._ZN7cutlass13device_kernelIN5flash19enable_sm80_to_sm89INS1_16FlashAttnBwdSm80INS1_25CollectiveMainloopBwdSm80ILi2ELi1EN4cute5tupleIJNS5_1CILi64EEENS7_ILi96EEENS7_ILi128EEEEEENS_10bfloat16_tEfNS_4arch4Sm80ELb0ELb1ELb1ELb1ELb1ELb0ELb0ELb0ELi2ELi2ELi2ELi2ELb1EEENS1_21CollectiveEpilogueBwdISB_SC_SE_Li256ELb1ELb0ELi4EEENS1_19SingleTileSchedulerILb1ELb0ELb0ELi96EEEEEEEEEvNT_6ParamsE --------------------------
	.section	.nv.constant0._ZN7cutlass13device_kernelIN5flash19enable_sm80_to_sm89INS1_16FlashAttnBwdSm80INS1_25CollectiveMainloopBwdSm80ILi2ELi1EN4cute5tupleIJNS5_1CILi64EEENS7_ILi96EEENS7_ILi128EEEEEENS_10bfloat16_tEfNS_4arch4Sm80ELb0ELb1ELb1ELb1ELb1ELb0ELb0ELb0ELi2ELi2ELi2ELi2ELb1EEENS1_21CollectiveEpilogueBwdISB_SC_SE_Li256ELb1ELb0ELi4EEENS1_19SingleTileSchedulerILb1ELb0ELb0ELi96EEEEEEEEEvNT_6ParamsE,"a",@progbits
	.sectionflags	@""
	.align	4
.nv.constant0._ZN7cutlass13device_kernelIN5flash19enable_sm80_to_sm89INS1_16FlashAttnBwdSm80INS1_25CollectiveMainloopBwdSm80ILi2ELi1EN4cute5tupleIJNS5_1CILi64EEENS7_ILi96EEENS7_ILi128EEEEEENS_10bfloat16_tEfNS_4arch4Sm80ELb0ELb1ELb1ELb1ELb1ELb0ELb0ELb0ELi2ELi2ELi2ELi2ELb1EEENS1_21CollectiveEpilogueBwdISB_SC_SE_Li256ELb1ELb0ELi4EEENS1_19SingleTileSchedulerILb1ELb0ELb0ELi96EEEEEEEEEvNT_6ParamsE:
	.zero		1152


//--------------------- .nv.constant0._ZN7cutlass13device_kernelIN5flash19enable_sm80_to_sm89INS1_16FlashAttnBwdSm80INS1_25CollectiveMainloopBwdSm80ILi2ELi1EN4cute5tupleIJNS5_1CILi64EEENS7_ILi96EEENS7_ILi128EEEEEENS_10bfloat16_tEfNS_4arch4Sm80ELb0ELb1ELb1ELb1ELb0ELb0ELb0ELb0ELi2ELi2ELi2ELi2ELb1EEENS1_24CollectiveEpilogueBwdGQAISB_fSE_Li256ELb1ELb0EEENS1_19SingleTileSchedulerILb1ELb0ELb0ELi96EEEEEEEEEvNT_6ParamsE --------------------------
	.section	.nv.constant0._ZN7cutlass13device_kernelIN5flash19enable_sm80_to_sm89INS1_16FlashAttnBwdSm80INS1_25CollectiveMainloopBwdSm80ILi2ELi1EN4cute5tupleIJNS5_1CILi64EEENS7_ILi96EEENS7_ILi128EEEEEENS_10bfloat16_tEfNS_4arch4Sm80ELb0ELb1ELb1ELb1ELb0ELb0ELb0ELb0ELi2ELi2ELi2ELi2ELb1EEENS1_24CollectiveEpilogueBwdGQAISB_fSE_Li256ELb1ELb0EEENS1_19SingleTileSchedulerILb1ELb0ELb0ELi96EEEEEEEEEvNT_6ParamsE,"a",@progbits
	.sectionflags	@""
	.align	4
.nv.constant0._ZN7cutlass13device_kernelIN5flash19enable_sm80_to_sm89INS1_16FlashAttnBwdSm80INS1_25CollectiveMainloopBwdSm80ILi2ELi1EN4cute5tupleIJNS5_1CILi64EEENS7_ILi96EEENS7_ILi128EEEEEENS_10bfloat16_tEfNS_4arch4Sm80ELb0ELb1ELb1ELb1ELb0ELb0ELb0ELb0ELi2ELi2ELi2ELi2ELb1EEENS1_24CollectiveEpilogueBwdGQAISB_fSE_Li256ELb1ELb0EEENS1_19SingleTileSchedulerILb1ELb0ELb0ELi96EEEEEEEEEvNT_6ParamsE:
	.zero		1160


//--------------------- .nv.constant0._ZN7cutlass13device_kernelIN5flash19enable_sm80_to_sm89INS1_16FlashAttnBwdSm80INS1_25CollectiveMainloopBwdSm80ILi2ELi1EN4cute5tupleIJNS5_1CILi64EEENS7_ILi96EEENS7_ILi128EEEEEENS_10bfloat16_tEfNS_4arch4Sm80ELb0ELb1ELb1ELb1ELb1ELb0ELb0ELb0ELi2ELi2ELi2ELi2ELb1EEENS1_24CollectiveEpilogueBwdGQAISB_fSE_Li256ELb1ELb1EEENS1_19SingleTileSchedulerILb1ELb0ELb0ELi96EEEEEEEEEvNT_6ParamsE --------------------------
	.section	.nv.constant0._ZN7cutlass13device_kernelIN5flash19enable_sm80_to_sm89INS1_16FlashAttnBwdSm80INS1_25CollectiveMainloopBwdSm80ILi2ELi1EN4cute5tupleIJNS5_1CILi64EEENS7_ILi96EEENS7_ILi128EEEEEENS_10bfloat16_tEfNS_4arch4Sm80ELb0ELb1ELb1ELb1ELb1ELb0ELb0ELb0ELi2ELi2ELi2ELi2ELb1EEENS1_24CollectiveEpilogueBwdGQAISB_fSE_Li256ELb1ELb1EEENS1_19SingleTileSchedulerILb1ELb0ELb0ELi96EEEEEEEEEvNT_6ParamsE,"a",@progbits
	.sectionflags	@""
	.align	4
.nv.constant0._ZN7cutlass13device_kernelIN5flash19enable_sm80_to_sm89INS1_16FlashAttnBwdSm80INS1_25CollectiveMainloopBwdSm80ILi2ELi1EN4cute5tupleIJNS5_1CILi64EEENS7_ILi96EEENS7_ILi128EEEEEENS_10bfloat16_tEfNS_4arch4Sm80ELb0ELb1ELb1ELb1ELb1ELb0ELb0ELb0ELi2ELi2ELi2ELi2ELb1EEENS1_24CollectiveEpilogueBwdGQAISB_fSE_Li256ELb1ELb1EEENS1_19SingleTileSchedulerILb1ELb0ELb0ELi96EEEEEEEEEvNT_6ParamsE:
	.zero		1160


//--------------------- .nv.constant0._ZN7cutlass13device_kernelIN5flash19enable_sm80_to_sm89INS1_16FlashAttnBwdSm80INS1_25CollectiveMainloopBwdSm80ILi2ELi1EN4cute5tupleIJNS5_1CILi64EEENS7_ILi96EEENS7_ILi128EEEEEENS_10bfloat16_tEfNS_4arch4Sm80ELb1ELb0ELb1ELb0ELb0ELb0ELb0ELb0ELi2ELi2ELi2ELi2ELb1EEENS1_21CollectiveEpilogueBwdISB_SC_SE_Li256ELb0ELb0ELi4EEENS1_25SingleTileBwdLPTSchedulerILb0ELi96ELb0EEEEEEEEEvNT_6ParamsE --------------------------
	.section	.nv.constant0._ZN7cutlass13device_kernelIN5flash19enable_sm80_to_sm89INS1_16FlashAttnBwdSm80INS1_25CollectiveMainloopBwdSm80ILi2ELi1EN4cute5tupleIJNS5_1CILi64EEENS7_ILi96EEENS7_ILi128EEEEEENS_10bfloat16_tEfNS_4arch4Sm80ELb1ELb0ELb1ELb0ELb0ELb0ELb0ELb0ELi2ELi2ELi2ELi2ELb1EEENS1_21CollectiveEpilogueBwdISB_SC_SE_Li256ELb0ELb0ELi4EEENS1_25SingleTileBwdLPTSchedulerILb0ELi96ELb0EEEEEEEEEvNT_6ParamsE,"a",@progbits
	.sectionflags	@""
	.align	4
.nv.constant0._ZN7cutlass13device_kernelIN5flash19enable_sm80_to_sm89INS1_16FlashAttnBwdSm80INS1_25CollectiveMainloopBwdSm80ILi2ELi1EN4cute5tupleIJNS5_1CILi64EEENS7_ILi96EEENS7_ILi128EEEEEENS_10bfloat16_tEfNS_4arch4Sm80ELb1ELb0ELb1ELb0ELb0ELb0ELb0ELb0ELi2ELi2ELi2ELi2ELb1EEENS1_21CollectiveEpilogueBwdISB_SC_SE_Li256ELb0ELb0ELi4EEENS1_25SingleTileBwdLPTSchedulerILb0ELi96ELb0EEEEEEEEEvNT_6ParamsE:
	.zero		1176


//--------------------- .nv.constant0._ZN7cutlass13device_kernelIN5flash19enable_sm80_to_sm89INS1_16FlashAttnBwdSm80INS1_25CollectiveMainloopBwdSm80ILi2ELi1EN4cute5tupleIJNS5_1CILi64EEENS7_ILi96EEENS7_ILi128EEEEEENS_10bfloat16_tEfNS_4arch4Sm80ELb1ELb0ELb1ELb0ELb1ELb0ELb0ELb0ELi2ELi2ELi2ELi2ELb1EEENS1_21CollectiveEpilogueBwdISB_SC_SE_Li256ELb0ELb0ELi4EEENS1_25SingleTileBwdLPTSchedulerILb0ELi96ELb1EEEEEEEEEvNT_6ParamsE --------------------------
	.section	.nv.constant0._ZN7cutlass13device_kernelIN5flash19enable_sm80_to_sm89INS1_16FlashAttnBwdSm80INS1_25CollectiveMainloopBwdSm80ILi2ELi1EN4cute5tupleIJNS5_1CILi64EEENS7_ILi96EEENS7_ILi128EEEEEENS_10bfloat16_tEfNS_4arch4Sm80ELb1ELb0ELb1ELb0ELb1ELb0ELb0ELb0ELi2ELi2ELi2ELi2ELb1EEENS1_21CollectiveEpilogueBwdISB_SC_SE_Li256ELb0ELb0ELi4EEENS1_25SingleTileBwdLPTSchedulerILb0ELi96ELb1EEEEEEEEEvNT_6ParamsE,"a",@progbits
	.sectionflags	@""
	.align	4
.nv.constant0._ZN7cutlass13device_kernelIN5flash19enable_sm80_to_sm89INS1_16FlashAttnBwdSm80INS1_25CollectiveMainloopBwdSm80ILi2ELi1EN4cute5tupleIJNS5_1CILi64EEENS7_ILi96EEENS7_ILi128EEEEEENS_10bfloat16_tEfNS_4arch4Sm80ELb1ELb0ELb1ELb0ELb1ELb0ELb0ELb0ELi2ELi2ELi2ELi2ELb1EEENS1_21CollectiveEpilogueBwdISB_SC_SE_Li256ELb0ELb0ELi4EEENS1_25SingleTileBwdLPTSchedulerILb0ELi96ELb1EEEEEEEEEvNT_6ParamsE:
	.zero		1176


//--------------------- .nv.constant0._ZN7cutlass13device_kernelIN5flash19enable_sm80_to_sm89INS1_16FlashAttnBwdSm80INS1_25CollectiveMainloopBwdSm80ILi2ELi1EN4cute5tupleIJNS5_1CILi64EEENS7_ILi96EEENS7_ILi128EEEEEENS_10bfloat16_tEfNS_4arch4Sm80ELb1ELb0ELb1ELb0ELb0ELb0ELb0ELb0ELi2ELi2ELi2ELi2ELb1EEENS1_24CollectiveEpilogueBwdGQAISB_fSE_Li256ELb0ELb0EEENS1_25SingleTileBwdLPTSchedulerILb0ELi96ELb0EEEEEEEEEvNT_6ParamsE --------------------------
	.section	.nv.constant0._ZN7cutlass13device_kernelIN5flash19enable_sm80_to_sm89INS1_16FlashAttnBwdSm80INS1_25CollectiveMainloopBwdSm80ILi2ELi1EN4cute5tupleIJNS5_1CILi64EEENS7_ILi96EEENS7_ILi128EEEEEENS_10bfloat16_tEfNS_4arch4Sm80ELb1ELb0ELb1ELb0ELb0ELb0ELb0ELb0ELi2ELi2ELi2ELi2ELb1EEENS1_24CollectiveEpilogueBwdGQAISB_fSE_Li256ELb0ELb0EEENS1_25SingleTileBwdLPTSchedulerILb0ELi96ELb0EEEEEEEEEvNT_6ParamsE,"a",@progbits
	.sectionflags	@""
	.align	4
.nv.constant0._ZN7cutlass13device_kernelIN5flash19enable_sm80_to_sm89INS1_16FlashAttnBwdSm80INS1_25CollectiveMainloopBwdSm80ILi2ELi1EN4cute5tupleIJNS5_1CILi64EEENS7_ILi96EEENS7_ILi128EEEEEENS_10bfloat16_tEfNS_4arch4Sm80ELb1ELb0ELb1ELb0ELb0ELb0ELb0ELb0ELi2ELi2ELi2ELi2ELb1EEENS1_24CollectiveEpilogueBwdGQAISB_fSE_Li256ELb0ELb0EEENS1_25SingleTileBwdLPTSchedulerILb0ELi96ELb0EEEEEEEEEvNT_6ParamsE:
	.zero		1184


//--------------------- .nv.constant0._ZN7cutlass13device_kernelIN5flash19enable_sm80_to_sm89INS1_16FlashAttnBwdSm80INS1_25CollectiveMainloopBwdSm80ILi2ELi1EN4cute5tupleIJNS5_1CILi64EEENS7_ILi96EEENS7_ILi128EEEEEENS_10bfloat16_tEfNS_4arch4Sm80ELb1ELb0ELb1ELb0ELb1ELb0ELb0ELb0ELi2ELi2ELi2ELi2ELb1EEENS1_24CollectiveEpilogueBwdGQAISB_fSE_Li256ELb0ELb1EEENS1_25SingleTileBwdLPTSchedulerILb0ELi96ELb1EEEEEEEEEvNT_6ParamsE --------------------------
	.section	.nv.constant0._ZN7cutlass13device_kernelIN5flash19enable_sm80_to_sm89INS1_16FlashAttnBwdSm80INS1_25CollectiveMainloopBwdSm80ILi2ELi1EN4cute5tupleIJNS5_1CILi64EEENS7_ILi96EEENS7_ILi128EEEEEENS_10bfloat16_tEfNS_4arch4Sm80ELb1ELb0ELb1ELb0ELb1ELb0ELb0ELb0ELi2ELi2ELi2ELi2ELb1EEENS1_24CollectiveEpilogueBwdGQAISB_fSE_Li256ELb0ELb1EEENS1_25SingleTileBwdLPTSchedulerILb0ELi96ELb1EEEEEEEEEvNT_6ParamsE,"a",@progbits
	.sectionflags	@""
	.align	4
.nv.constant0._ZN7cutlass13device_kernelIN5flash19enable_sm80_to_sm89INS1_16FlashAttnBwdSm80INS1_25CollectiveMainloopBwdSm80ILi2ELi1EN4cute5tupleIJNS5_1CILi64EEENS7_ILi96EEENS7_ILi128EEEEEENS_10bfloat16_tEfNS_4arch4Sm80ELb1ELb0ELb1ELb0ELb1ELb0ELb0ELb0ELi2ELi2ELi2ELi2ELb1EEENS1_24CollectiveEpilogueBwdGQAISB_fSE_Li256ELb0ELb1EEENS1_25SingleTileBwdLPTSchedulerILb0ELi96ELb1EEEEEEEEEvNT_6ParamsE:
	.zero		1184


//--------------------- .nv.constant0._ZN7cutlass13device_kernelIN5flash19enable_sm80_to_sm89INS1_16FlashAttnBwdSm80INS1_25CollectiveMainloopBwdSm80ILi2ELi1EN4cute5tupleIJNS5_1CILi64EEENS7_ILi96EEENS7_ILi128EEEEEENS_10bfloat16_tEfNS_4arch4Sm80ELb1ELb0ELb1ELb1ELb0ELb0ELb0ELb0ELi2ELi2ELi2ELi2ELb1EEENS1_21CollectiveEpilogueBwdISB_SC_SE_Li256ELb1ELb0ELi4EEENS1_25SingleTileBwdLPTSchedulerILb1ELi96ELb0EEEEEEEEEvNT_6ParamsE --------------------------
	.section	.nv.constant0._ZN7cutlass13device_kernelIN5flash19enable_sm80_to_sm89INS1_16FlashAttnBwdSm80INS1_25CollectiveMainloopBwdSm80ILi2ELi1EN4cute5tupleIJNS5_1CILi64EEENS7_ILi96EEENS7_ILi128EEEEEENS_10bfloat16_tEfNS_4arch4Sm80ELb1ELb0ELb1ELb1ELb0ELb0ELb0ELb0ELi2ELi2ELi2ELi2ELb1EEENS1_21CollectiveEpilogueBwdISB_SC_SE_Li256ELb1ELb0ELi4EEENS1_25SingleTileBwdLPTSchedulerILb1ELi96ELb0EEEEEEEEEvNT_6ParamsE,"a",@progbits
	.sectionflags	@""
	.align	4
.nv.constant0._ZN7cutlass13device_kernelIN5flash19enable_sm80_to_sm89INS1_16FlashAttnBwdSm80INS1_25CollectiveMainloopBwdSm80ILi2ELi1EN4cute5tupleIJNS5_1CILi64EEENS7_ILi96EEENS7_ILi128EEEEEENS_10bfloat16_tEfNS_4arch4Sm80ELb1ELb0ELb1ELb1ELb0ELb0ELb0ELb0ELi2ELi2ELi2ELi2ELb1EEENS1_21CollectiveEpilogueBwdISB_SC_SE_Li256ELb1ELb0ELi4EEENS1_25SingleTileBwdLPTSchedulerILb1ELi96ELb0EEEEEEEEEvNT_6ParamsE:
	.zero		1176


//--------------------- .nv.constant0._ZN7cutlass13device_kernelIN5flash19enable_sm80_to_sm89INS1_16FlashAttnBwdSm80INS1_25CollectiveMainloopBwdSm80ILi2ELi1EN4cute5tupleIJNS5_1CILi64EEENS7_ILi96EEENS7_ILi128EEEEEENS_10bfloat16_tEfNS_4arch4Sm80ELb1ELb0ELb1ELb1ELb1ELb0ELb0ELb0ELi2ELi2ELi2ELi2ELb1EEENS1_21CollectiveEpilogueBwdISB_SC_SE_Li256ELb1ELb0ELi4EEENS1_25SingleTileBwdLPTSchedulerILb1ELi96ELb1EEEEEEEEEvNT_6ParamsE --------------------------
	.section	.nv.constant0._ZN7cutlass13device_kernelIN5flash19enable_sm80_to_sm89INS1_16FlashAttnBwdSm80INS1_25CollectiveMainloopBwdSm80ILi2ELi1EN4cute5tupleIJNS5_1CILi64EEENS7_ILi96EEENS7_ILi128EEEEEENS_10bfloat16_tEfNS_4arch4Sm80ELb1ELb0ELb1ELb1ELb1ELb0ELb0ELb0ELi2ELi2ELi2ELi2ELb1EEENS1_21CollectiveEpilogueBwdISB_SC_SE_Li256ELb1ELb0ELi4EEENS1_25SingleTileBwdLPTSchedulerILb1ELi96ELb1EEEEEEEEEvNT_6ParamsE,"a",@progbits
	.sectionflags	@""
	.align	4
.nv.constant0._ZN7cutlass13device_kernelIN5flash19enable_sm80_to_sm89INS1_16FlashAttnBwdSm80INS1_25CollectiveMainloopBwdSm80ILi2ELi1EN4cute5tupleIJNS5_1CILi64EEENS7_ILi96EEENS7_ILi128EEEEEENS_10bfloat16_tEfNS_4arch4Sm80ELb1ELb0ELb1ELb1ELb1ELb0ELb0ELb0ELi2ELi2ELi2ELi2ELb1EEENS1_21CollectiveEpilogueBwdISB_SC_SE_Li256ELb1ELb0ELi4EEENS1_25SingleTileBwdLPTSchedulerILb1ELi96ELb1EEEEEEEEEvNT_6ParamsE:
	.zero		1176


//--------------------- .nv.constant0._ZN7cutlass13device_kernelIN5flash19enable_sm80_to_sm89INS1_16FlashAttnBwdSm80INS1_25CollectiveMainloopBwdSm80ILi2ELi1EN4cute5tupleIJNS5_1CILi64EEENS7_ILi96EEENS7_ILi128EEEEEENS_10bfloat16_tEfNS_4arch4Sm80ELb1ELb0ELb1ELb1ELb0ELb0ELb0ELb0ELi2ELi2ELi2ELi2ELb1EEENS1_24CollectiveEpilogueBwdGQAISB_fSE_Li256ELb1ELb0EEENS1_25SingleTileBwdLPTSchedulerILb1ELi96ELb0EEEEEEEEEvNT_6ParamsE --------------------------
	.section	.nv.constant0._ZN7cutlass13device_kernelIN5flash19enable_sm80_to_sm89INS1_16FlashAttnBwdSm80INS1_25CollectiveMainloopBwdSm80ILi2ELi1EN4cute5tupleIJNS5_1CILi64EEENS7_ILi96EEENS7_ILi128EEEEEENS_10bfloat16_tEfNS_4arch4Sm80ELb1ELb0ELb1ELb1ELb0ELb0ELb0ELb0ELi2ELi2ELi2ELi2ELb1EEENS1_24CollectiveEpilogueBwdGQAISB_fSE_Li256ELb1ELb0EEENS1_25SingleTileBwdLPTSchedulerILb1ELi96ELb0EEEEEEEEEvNT_6ParamsE,"a",@progbits
	.sectionflags	@""
	.align	4
.nv.constant0._ZN7cutlass13device_kernelIN5flash19enable_sm80_to_sm89INS1_16FlashAttnBwdSm80INS1_25CollectiveMainloopBwdSm80ILi2ELi1EN4cute5tupleIJNS5_1CILi64EEENS7_ILi96EEENS7_ILi128EEEEEENS_10bfloat16_tEfNS_4arch4Sm80ELb1ELb0ELb1ELb1ELb0ELb0ELb0ELb0ELi2ELi2ELi2ELi2ELb1EEENS1_24CollectiveEpilogueBwdGQAISB_fSE_Li256ELb1ELb0EEENS1_25SingleTileBwdLPTSchedulerILb1ELi96ELb0EEEEEEEEEvNT_6ParamsE:
	.zero		1184


//--------------------- .nv.constant0._ZN7cutlass13device_kernelIN5flash32FlashAttnBwdPostprocessConvertdQIN4cute5tupleIJNS3_1CILi96EEENS5_ILi128EEEEEENS_10bfloat16_tEfNS_4arch4Sm80ELi256ENS3_8TiledMMAINS3_8MMA_AtomIJNS3_30SM80_16x8x16_F32BF16BF16F32_TNEEEENS3_6LayoutINS4_IJNS5_ILi2EEENS5_ILi4EEENS5_ILi1EEEEEENS4_IJSJ_SH_NS5_ILi0EEEEEEEENS4_IJNS5_ILi32EEENS5_ILi64EEENS5_ILi16EEEEEEEELb0EEEEEvNT_6ParamsE --------------------------
	.section	.nv.constant0._ZN7cutlass13device_kernelIN5flash32FlashAttnBwdPostprocessConvertdQIN4cute5tupleIJNS3_1CILi96EEENS5_ILi128EEEEEENS_10bfloat16_tEfNS_4arch4Sm80ELi256ENS3_8TiledMMAINS3_8MMA_AtomIJNS3_30SM80_16x8x16_F32BF16BF16F32_TNEEEENS3_6LayoutINS4_IJNS5_ILi2EEENS5_ILi4EEENS5_ILi1EEEEEENS4_IJSJ_SH_NS5_ILi0EEEEEEEENS4_IJNS5_ILi32EEENS5_ILi64EEENS5_ILi16EEEEEEEELb0EEEEEvNT_6ParamsE,"a",@progbits
	.sectionflags	@""
	.align	4
.nv.constant0._ZN7cutlass13device_kernelIN5flash32FlashAttnBwdPostprocessConvertdQIN4cute5tupleIJNS3_1CILi96EEENS5_ILi128EEEEEENS_10bfloat16_tEfNS_4arch4Sm80ELi256ENS3_8TiledMMAINS3_8MMA_AtomIJNS3_30SM80_16x8x16_F32BF16BF16F32_TNEEEENS3_6LayoutINS4_IJNS5_ILi2EEENS5_ILi4EEENS5_ILi1EEEEEENS4_IJSJ_SH_NS5_ILi0EEEEEEEENS4_IJNS5_ILi32EEENS5_ILi64EEENS5_ILi16EEEEEEEELb0EEEEEvNT_6ParamsE:
	.zero		640


//--------------------- .nv.constant0._ZN7cutlass13device_kernelIN5flash19enable_sm80_to_sm89INS1_16FlashAttnBwdSm80INS1_25CollectiveMainloopBwdSm80ILi2ELi1EN4cute5tupleIJNS5_1CILi64EEENS7_ILi96EEENS7_ILi128EEEEEENS_10bfloat16_tEfNS_4arch4Sm80ELb1ELb0ELb1ELb1ELb1ELb0ELb0ELb0ELi2ELi2ELi2ELi2ELb1EEENS1_24CollectiveEpilogueBwdGQAISB_fSE_Li256ELb1ELb1EEENS1_25SingleTileBwdLPTSchedulerILb1ELi96ELb1EEEEEEEEEvNT_6ParamsE --------------------------
	.section	.nv.constant0._ZN7cutlass13device_kernelIN5flash19enable_sm80_to_sm89INS1_16FlashAttnBwdSm80INS1_25CollectiveMainloopBwdSm80ILi2ELi1EN4cute5tupleIJNS5_1CILi64EEENS7_ILi96EEENS7_ILi128EEEEEENS_10bfloat16_tEfNS_4arch4Sm80ELb1ELb0ELb1ELb1ELb1ELb0ELb0ELb0ELi2ELi2ELi2ELi2ELb1EEENS1_24CollectiveEpilogueBwdGQAISB_fSE_Li256ELb1ELb1EEENS1_25SingleTileBwdLPTSchedulerILb1ELi96ELb1EEEEEEEEEvNT_6ParamsE,"a",@progbits
	.sectionflags	@""
	.align	4
.nv.constant0._ZN7cutlass13device_kernelIN5flash19enable_sm80_to_sm89INS1_16FlashAttnBwdSm80INS1_25CollectiveMainloopBwdSm80ILi2ELi1EN4cute5tupleIJNS5_1CILi64EEENS7_ILi96EEENS7_ILi128EEEEEENS_10bfloat16_tEfNS_4arch4Sm80ELb1ELb0ELb1ELb1ELb1ELb0ELb0ELb0ELi2ELi2ELi2ELi2ELb1EEENS1_24CollectiveEpilogueBwdGQAISB_fSE_Li256ELb1ELb1EEENS1_25SingleTileBwdLPTSchedulerILb1ELi96ELb1EEEEEEEEEvNT_6ParamsE:
	.zero		1184


//--------------------- .nv.constant0._ZN7cutlass13device_kernelIN5flash19enable_sm80_to_sm89INS1_16FlashAttnBwdSm80INS1_25CollectiveMainloopBwdSm80ILi2ELi2EN4cute5tupleIJNS5_1CILi64EEENS7_ILi128EEES9_EEENS_10bfloat16_tEfNS_4arch4Sm80ELb0ELb0ELb1ELb0ELb0ELb0ELb0ELb0ELi2ELi2ELi2ELi2ELb0EEENS1_21CollectiveEpilogueBwdISA_SB_SD_Li256ELb0ELb0ELi4EEENS1_19SingleTileSchedulerILb0ELb0ELb0ELi128EEEEEEEEEvNT_6ParamsE --------------------------
	.section	.nv.constant0._ZN7cutlass13device_kernelIN5flash19enable_sm80_to_sm89INS1_16FlashAttnBwdSm80INS1_25CollectiveMainloopBwdSm80ILi2ELi2EN4cute5tupleIJNS5_1CILi64EEENS7_ILi128EEES9_EEENS_10bfloat16_tEfNS_4arch4Sm80ELb0ELb0ELb1ELb0ELb0ELb0ELb0ELb0ELi2ELi2ELi2ELi2ELb0EEENS1_21CollectiveEpilogueBwdISA_SB_SD_Li256ELb0ELb0ELi4EEENS1_19SingleTileSchedulerILb0ELb0ELb0ELi128EEEEEEEEEvNT_6ParamsE,"a",@progbits
	.sectionflags	@""
	.align	4
.nv.constant0._ZN7cutlass13device_kernelIN5flash19enable_sm80_to_sm89INS1_16FlashAttnBwdSm80INS1_25CollectiveMainloopBwdSm80ILi2ELi2EN4cute5tupleIJNS5_1CILi64EEENS7_ILi128EEES9_EEENS_10bfloat16_tEfNS_4arch4Sm80ELb0ELb0ELb1ELb0ELb0ELb0ELb0ELb0ELi2ELi2ELi2ELi2ELb0EEENS1_21CollectiveEpilogueBwdISA_SB_SD_Li256ELb0ELb0ELi4EEENS1_19SingleTileSchedulerILb0ELb0ELb0ELi128EEEEEEEEEvNT_6ParamsE:
	.zero		1152


//--------------------- .nv.constant0._ZN7cutlass13device_kernelIN5flash19enable_sm80_to_sm89INS1_16FlashAttnBwdSm80INS1_25CollectiveMainloopBwdSm80ILi2ELi2EN4cute5tupleIJNS5_1CILi64EEENS7_ILi128EEES9_EEENS_10bfloat16_tEfNS_4arch4Sm80ELb0ELb0ELb1ELb0ELb1ELb0ELb0ELb0ELi2ELi2ELi2ELi2ELb0EEENS1_21CollectiveEpilogueBwdISA_SB_SD_Li256ELb0ELb0ELi4EEENS1_19SingleTileSchedulerILb0ELb0ELb0ELi128EEEEEEEEEvNT_6ParamsE --------------------------
	.section	.nv.constant0._ZN7cutlass13device_kernelIN5flash19enable_sm80_to_sm89INS1_16FlashAttnBwdSm80INS1_25CollectiveMainloopBwdSm80ILi2ELi2EN4cute5tupleIJNS5_1CILi64EEENS7_ILi128EEES9_EEENS_10bfloat16_tEfNS_4arch4Sm80ELb0ELb0ELb1ELb0ELb1ELb0ELb0ELb0ELi2ELi2ELi2ELi2ELb0EEENS1_21CollectiveEpilogueBwdISA_SB_SD_Li256ELb0ELb0ELi4EEENS1_19SingleTileSchedulerILb0ELb0ELb0ELi128EEEEEEEEEvNT_6ParamsE,"a",@progbits
	.sectionflags	@""
	.align	4
.nv.constant0._ZN7cutlass13device_kernelIN5flash19enable_sm80_to_sm89INS1_16FlashAttnBwdSm80INS1_25CollectiveMainloopBwdSm80ILi2ELi2EN4cute5tupleIJNS5_1CILi64EEENS7_ILi128EEES9_EEENS_10bfloat16_tEfNS_4arch4Sm80ELb0ELb0ELb1ELb0ELb1ELb0ELb0ELb0ELi2ELi2ELi2ELi2ELb0EEENS1_21CollectiveEpilogueBwdISA_SB_SD_Li256ELb0ELb0ELi4EEENS1_19SingleTileSchedulerILb0ELb0ELb0ELi128EEEEEEEEEvNT_6ParamsE:
	.zero		1152


//--------------------- .nv.constant0._ZN7cutlass13device_kernelIN5flash19enable_sm80_to_sm89INS1_16FlashAttnBwdSm80INS1_25CollectiveMainloopBwdSm80ILi2ELi2EN4cute5tupleIJNS5_1CILi64EEENS7_ILi128EEES9_EEENS_10bfloat16_tEfNS_4arch4Sm80ELb0ELb0ELb1ELb0ELb0ELb0ELb0ELb0ELi2ELi2ELi2ELi2ELb0EEENS1_24CollectiveEpilogueBwdGQAISA_fSD_Li256ELb0ELb0EEENS1_19SingleTileSchedulerILb0ELb0ELb0ELi128EEEEEEEEEvNT_6ParamsE --------------------------
	.section	.nv.constant0._ZN7cutlass13device_kernelIN5flash19enable_sm80_to_sm89INS1_16FlashAttnBwdSm80INS1_25CollectiveMainloopBwdSm80ILi2ELi2EN4cute5tupleIJNS5_1CILi64EEENS7_ILi128EEES9_EEENS_10bfloat16_tEfNS_4arch4Sm80ELb0ELb0ELb1ELb0ELb0ELb0ELb0ELb0ELi2ELi2ELi2ELi2ELb0EEENS1_24CollectiveEpilogueBwdGQAISA_fSD_Li256ELb0ELb0EEENS1_19SingleTileSchedulerILb0ELb0ELb0ELi128EEEEEEEEEvNT_6ParamsE,"a",@progbits
	.sectionflags	@""
	.align	4
.nv.constant0._ZN7cutlass13device_kernelIN5flash19enable_sm80_to_sm89INS1_16FlashAttnBwdSm80INS1_25CollectiveMainloopBwdSm80ILi2ELi2EN4cute5tupleIJNS5_1CILi64EEENS7_ILi128EEES9_EEENS_10bfloat16_tEfNS_4arch4Sm80ELb0ELb0ELb1ELb0ELb0ELb0ELb0ELb0ELi2ELi2ELi2ELi2ELb0EEENS1_24CollectiveEpilogueBwdGQAISA_fSD_Li256ELb0ELb0EEENS1_19SingleTileSchedulerILb0ELb0ELb0ELi128EEEEEEEEEvNT_6ParamsE:
	.zero		1160


//--------------------- .nv.constant0._ZN7cutlass13device_kernelIN5flash19enable_sm80_to_sm89INS1_16FlashAttnBwdSm80INS1_25CollectiveMainloopBwdSm80ILi2ELi2EN4cute5tupleIJNS5_1CILi64EEENS7_ILi128EEES9_EEENS_10bfloat16_tEfNS_4arch4Sm80ELb0ELb0ELb1ELb0ELb1ELb0ELb0ELb0ELi2ELi2ELi2ELi2ELb0EEENS1_24CollectiveEpilogueBwdGQAISA_fSD_Li256ELb0ELb1EEENS1_19SingleTileSchedulerILb0ELb0ELb0ELi128EEEEEEEEEvNT_6ParamsE --------------------------
	.section	.nv.constant0._ZN7cutlass13device_kernelIN5flash19enable_sm80_to_sm89INS1_16FlashAttnBwdSm80INS1_25CollectiveMainloopBwdSm80ILi2ELi2EN4cute5tupleIJNS5_1CILi64EEENS7_ILi128EEES9_EEENS_10bfloat16_tEfNS_4arch4Sm80ELb0ELb0ELb1ELb0ELb1ELb0ELb0ELb0ELi2ELi2ELi2ELi2ELb0EEENS1_24CollectiveEpilogueBwdGQAISA_fSD_Li256ELb0ELb1EEENS1_19SingleTileSchedulerILb0ELb0ELb0ELi128EEEEEEEEEvNT_6ParamsE,"a",@progbits
	.sectionflags	@""
	.align	4
.nv.constant0._ZN7cutlass13device_kernelIN5flash19enable_sm80_to_sm89INS1_16FlashAttnBwdSm80INS1_25CollectiveMainloopBwdSm80ILi2ELi2EN4cute5tupleIJNS5_1CILi64EEENS7_ILi128EEES9_EEENS_10bfloat16_tEfNS_4arch4Sm80ELb0ELb0ELb1ELb0ELb1ELb0ELb0ELb0ELi2ELi2ELi2ELi2ELb0EEENS1_24CollectiveEpilogueBwdGQAISA_fSD_Li256ELb0ELb1EEENS1_19SingleTileSchedulerILb0ELb0ELb0ELi128EEEEEEEEEvNT_6ParamsE:
	.zero		1160


//--------------------- .nv.constant0._ZN7cutlass13device_kernelIN5flash19enable_sm80_to_sm89INS1_16FlashAttnBwdSm80INS1_25CollectiveMainloopBwdSm80ILi2ELi2EN4cute5tupleIJNS5_1CILi64EEENS7_ILi128EEES9_EEENS_10bfloat16_tEfNS_4arch4Sm80ELb0ELb0ELb1ELb1ELb0ELb0ELb0ELb0ELi2ELi2ELi2ELi2ELb0EEENS1_21CollectiveEpilogueBwdISA_SB_SD_Li256ELb1ELb0ELi4EEENS1_19SingleTileSchedulerILb1ELb0ELb0ELi128EEEEEEEEEvNT_6ParamsE --------------------------
	.section	.nv.constant0._ZN7cutlass13device_kernelIN5flash19enable_sm80_to_sm89INS1_16FlashAttnBwdSm80INS1_25CollectiveMainloopBwdSm80ILi2ELi2EN4cute5tupleIJNS5_1CILi64EEENS7_ILi128EEES9_EEENS_10bfloat16_tEfNS_4arch4Sm80ELb0ELb0ELb1ELb1ELb0ELb0ELb0ELb0ELi2ELi2ELi2ELi2ELb0EEENS1_21CollectiveEpilogueBwdISA_SB_SD_Li256ELb1ELb0ELi4EEENS1_19SingleTileSchedulerILb1ELb0ELb0ELi128EEEEEEEEEvNT_6ParamsE,"a",@progbits
	.sectionflags	@""
	.align	4
.nv.constant0._ZN7cutlass13device_kernelIN5flash19enable_sm80_to_sm89INS1_16FlashAttnBwdSm80INS1_25CollectiveMainloopBwdSm80ILi2ELi2EN4cute5tupleIJNS5_1CILi64EEENS7_ILi128EEES9_EEENS_10bfloat16_tEfNS_4arch4Sm80ELb0ELb0ELb1ELb1ELb0ELb0ELb0ELb0ELi2ELi2ELi2ELi2ELb0EEENS1_21CollectiveEpilogueBwdISA_SB_SD_Li256ELb1ELb0ELi4EEENS1_19SingleTileSchedulerILb1ELb0ELb0ELi128EEEEEEEEEvNT_6ParamsE:
	.zero		1152


//--------------------- .nv.constant0._ZN7cutlass13device_kernelIN5flash19enable_sm80_to_sm89INS1_16FlashAttnBwdSm80INS1_25CollectiveMainloopBwdSm80ILi2ELi2EN4cute5tupleIJNS5_1CILi64EEENS7_ILi128EEES9_EEENS_10bfloat16_tEfNS_4arch4Sm80ELb0ELb0ELb1ELb1ELb1ELb0ELb0ELb0ELi2ELi2ELi2ELi2ELb0EEENS1_21CollectiveEpilogueBwdISA_SB_SD_Li256ELb1ELb0ELi4EEENS1_19SingleTileSchedulerILb1ELb0ELb0ELi128EEEEEEEEEvNT_6ParamsE --------------------------
	.section	.nv.constant0._ZN7cutlass13device_kernelIN5flash19enable_sm80_to_sm89INS1_16FlashAttnBwdSm80INS1_25CollectiveMainloopBwdSm80ILi2ELi2EN4cute5tupleIJNS5_1CILi64EEENS7_ILi128EEES9_EEENS_10bfloat16_tEfNS_4arch4Sm80ELb0ELb0ELb1ELb1ELb1ELb0ELb0ELb0ELi2ELi2ELi2ELi2ELb0EEENS1_21CollectiveEpilogueBwdISA_SB_SD_Li256ELb1ELb0ELi4EEENS1_19SingleTileSchedulerILb1ELb0ELb0ELi128EEEEEEEEEvNT_6ParamsE,"a",@progbits
	.sectionflags	@""
	.align	4
.nv.constant0._ZN7cutlass13device_kernelIN5flash19enable_sm80_to_sm89INS1_16FlashAttnBwdSm80INS1_25CollectiveMainloopBwdSm80ILi2ELi2EN4cute5tupleIJNS5_1CILi64EEENS7_ILi128EEES9_EEENS_10bfloat16_tEfNS_4arch4Sm80ELb0ELb0ELb1ELb1ELb1ELb0ELb0ELb0ELi2ELi2ELi2ELi2ELb0EEENS1_21CollectiveEpilogueBwdISA_SB_SD_Li256ELb1ELb0ELi4EEENS1_19SingleTileSchedulerILb1ELb0ELb0ELi128EEEEEEEEEvNT_6ParamsE:
	.zero		1152


//--------------------- .nv.constant0._ZN7cutlass13device_kernelIN5flash19enable_sm80_to_sm89INS1_16FlashAttnBwdSm80INS1_25CollectiveMainloopBwdSm80ILi2ELi2EN4cute5tupleIJNS5_1CILi64EEENS7_ILi128EEES9_EEENS_10bfloat16_tEfNS_4arch4Sm80ELb0ELb0ELb1ELb1ELb0ELb0ELb0ELb0ELi2ELi2ELi2ELi2ELb0EEENS1_24CollectiveEpilogueBwdGQAISA_fSD_Li256ELb1ELb0EEENS1_19SingleTileSchedulerILb1ELb0ELb0ELi128EEEEEEEEEvNT_6ParamsE --------------------------
	.section	.nv.constant0._ZN7cutlass13device_kernelIN5flash19enable_sm80_to_sm89INS1_16FlashAttnBwdSm80INS1_25CollectiveMainloopBwdSm80ILi2ELi2EN4cute5tupleIJNS5_1CILi64EEENS7_ILi128EEES9_EEENS_10bfloat16_tEfNS_4arch4Sm80ELb0ELb0ELb1ELb1ELb0ELb0ELb0ELb0ELi2ELi2ELi2ELi2ELb0EEENS1_24CollectiveEpilogueBwdGQAISA_fSD_Li256ELb1ELb0EEENS1_19SingleTileSchedulerILb1ELb0ELb0ELi128EEEEEEEEEvNT_6ParamsE,"a",@progbits
	.sectionflags	@""
	.align	4
.nv.constant0._ZN7cutlass13device_kernelIN5flash19enable_sm80_to_sm89INS1_16FlashAttnBwdSm80INS1_25CollectiveMainloopBwdSm80ILi2ELi2EN4cute5tupleIJNS5_1CILi64EEENS7_ILi128EEES9_EEENS_10bfloat16_tEfNS_4arch4Sm80ELb0ELb0ELb1ELb1ELb0ELb0ELb0ELb0ELi2ELi2ELi2ELi2ELb0EEENS1_24CollectiveEpilogueBwdGQAISA_fSD_Li256ELb1ELb0EEENS1_19SingleTileSchedulerILb1ELb0ELb0ELi128EEEEEEEEEvNT_6ParamsE:
	.zero		1160


//--------------------- .nv.constant0._ZN7cutlass13device_kernelIN5flash19enable_sm80_to_sm89INS1_16FlashAttnBwdSm80INS1_25CollectiveMainloopBwdSm80ILi2ELi2EN4cute5tupleIJNS5_1CILi64EEENS7_ILi128EEES9_EEENS_10bfloat16_tEfNS_4arch4Sm80ELb0ELb0ELb1ELb1ELb1ELb0ELb0ELb0ELi2ELi2ELi2ELi2ELb0EEENS1_24CollectiveEpilogueBwdGQAISA_fSD_Li256ELb1ELb1EEENS1_19SingleTileSchedulerILb1ELb0ELb0ELi128EEEEEEEEEvNT_6ParamsE --------------------------
	.section	.nv.constant0._ZN7cutlass13device_kernelIN5flash19enable_sm80_to_sm89INS1_16FlashAttnBwdSm80INS1_25CollectiveMainloopBwdSm80ILi2ELi2EN4cute5tupleIJNS5_1CILi64EEENS7_ILi128EEES9_EEENS_10bfloat16_tEfNS_4arch4Sm80ELb0ELb0ELb1ELb1ELb1ELb0ELb0ELb0ELi2ELi2ELi2ELi2ELb0EEENS1_24CollectiveEpilogueBwdGQAISA_fSD_Li256ELb1ELb1EEENS1_19SingleTileSchedulerILb1ELb0ELb0ELi128EEEEEEEEEvNT_6ParamsE,"a",@progbits
	.sectionflags	@""
	.align	4
.nv.constant0._ZN7cutlass13device_kernelIN5flash19enable_sm80_to_sm89INS1_16FlashAttnBwdSm80INS1_25CollectiveMainloopBwdSm80ILi2ELi2EN4cute5tupleIJNS5_1CILi64EEENS7_ILi128EEES9_EEENS_10bfloat16_tEfNS_4arch4Sm80ELb0ELb0ELb1ELb1ELb1ELb0ELb0ELb0ELi2ELi2ELi2ELi2ELb0EEENS1_24CollectiveEpilogueBwdGQAISA_fSD_Li256ELb1ELb1EEENS1_19SingleTileSchedulerILb1ELb0ELb0ELi128EEEEEEEEEvNT_6ParamsE:
	.zero		1160


//--------------------- .nv.constant0._ZN7cutlass13device_kernelIN5flash19enable_sm80_to_sm89INS1_16FlashAttnBwdSm80INS1_25CollectiveMainloopBwdSm80ILi2ELi2EN4cute5tupleIJNS5_1CILi64EEENS7_ILi128EEES9_EEENS_10bfloat16_tEfNS_4arch4Sm80ELb0ELb1ELb1ELb0ELb0ELb0ELb0ELb0ELi2ELi2ELi2ELi2ELb0EEENS1_21CollectiveEpilogueBwdISA_SB_SD_Li256ELb0ELb0ELi4EEENS1_19SingleTileSchedulerILb0ELb0ELb0ELi128EEEEEEEEEvNT_6ParamsE --------------------------
	.section	.nv.constant0._ZN7cutlass13device_kernelIN5flash19enable_sm80_to_sm89INS1_16FlashAttnBwdSm80INS1_25CollectiveMainloopBwdSm80ILi2ELi2EN4cute5tupleIJNS5_1CILi64EEENS7_ILi128EEES9_EEENS_10bfloat16_tEfNS_4arch4Sm80ELb0ELb1ELb1ELb0ELb0ELb0ELb0ELb0ELi2ELi2ELi2ELi2ELb0EEENS1_21CollectiveEpilogueBwdISA_SB_SD_Li256ELb0ELb0ELi4EEENS1_19SingleTileSchedulerILb0ELb0ELb0ELi128EEEEEEEEEvNT_6ParamsE,"a",@progbits
	.sectionflags	@""
	.align	4
.nv.constant0._ZN7cutlass13device_kernelIN5flash19enable_sm80_to_sm89INS1_16FlashAttnBwdSm80INS1_25CollectiveMainloopBwdSm80ILi2ELi2EN4cute5tupleIJNS5_1CILi64EEENS7_ILi128EEES9_EEENS_10bfloat16_tEfNS_4arch4Sm80ELb0ELb1ELb1ELb0ELb0ELb0ELb0ELb0ELi2ELi2ELi2ELi2ELb0EEENS1_21CollectiveEpilogueBwdISA_SB_SD_Li256ELb0ELb0ELi4EEENS1_19SingleTileSchedulerILb0ELb0ELb0ELi128EEEEEEEEEvNT_6ParamsE:
	.zero		1152


//--------------------- .nv.constant0._ZN7cutlass13device_kernelIN5flash19enable_sm80_to_sm89INS1_16FlashAttnBwdSm80INS1_25CollectiveMainloopBwdSm80ILi2ELi2EN4cute5tupleIJNS5_1CILi64EEENS7_ILi128EEES9_EEENS_10bfloat16_tEfNS_4arch4Sm80ELb0ELb1ELb1ELb0ELb1ELb0ELb0ELb0ELi2ELi2ELi2ELi2ELb0EEENS1_21CollectiveEpilogueBwdISA_SB_SD_Li256ELb0ELb0ELi4EEENS1_19SingleTileSchedulerILb0ELb0ELb0ELi128EEEEEEEEEvNT_6ParamsE --------------------------
	.section	.nv.constant0._ZN7cutlass13device_kernelIN5flash19enable_sm80_to_sm89INS1_16FlashAttnBwdSm80INS1_25CollectiveMainloopBwdSm80ILi2ELi2EN4cute5tupleIJNS5_1CILi64EEENS7_ILi128EEES9_EEENS_10bfloat16_tEfNS_4arch4Sm80ELb0ELb1ELb1ELb0ELb1ELb0ELb0ELb0ELi2ELi2ELi2ELi2ELb0EEENS1_21CollectiveEpilogueBwdISA_SB_SD_Li256ELb0ELb0ELi4EEENS1_19SingleTileSchedulerILb0ELb0ELb0ELi128EEEEEEEEEvNT_6ParamsE,"a",@progbits
	.sectionflags	@""
	.align	4
.nv.constant0._ZN7cutlass13device_kernelIN5flash19enable_sm80_to_sm89INS1_16FlashAttnBwdSm80INS1_25CollectiveMainloopBwdSm80ILi2ELi2EN4cute5tupleIJNS5_1CILi64EEENS7_ILi128EEES9_EEENS_10bfloat16_tEfNS_4arch4Sm80ELb0ELb1ELb1ELb0ELb1ELb0ELb0ELb0ELi2ELi2ELi2ELi2ELb0EEENS1_21CollectiveEpilogueBwdISA_SB_SD_Li256ELb0ELb0ELi4EEENS1_19SingleTileSchedulerILb0ELb0ELb0ELi128EEEEEEEEEvNT_6ParamsE:
	.zero		1152


//--------------------- .nv.constant0._ZN7cutlass13device_kernelIN5flash19enable_sm80_to_sm89INS1_16FlashAttnBwdSm80INS1_25CollectiveMainloopBwdSm80ILi2ELi2EN4cute5tupleIJNS5_1CILi64EEENS7_ILi128EEES9_EEENS_10bfloat16_tEfNS_4arch4Sm80ELb0ELb1ELb1ELb0ELb0ELb0ELb0ELb0ELi2ELi2ELi2ELi2ELb0EEENS1_24CollectiveEpilogueBwdGQAISA_fSD_Li256ELb0ELb0EEENS1_19SingleTileSchedulerILb0ELb0ELb0ELi128EEEEEEEEEvNT_6ParamsE --------------------------
	.section	.nv.constant0._ZN7cutlass13device_kernelIN5flash19enable_sm80_to_sm89INS1_16FlashAttnBwdSm80INS1_25CollectiveMainloopBwdSm80ILi2ELi2EN4cute5tupleIJNS5_1CILi64EEENS7_ILi128EEES9_EEENS_10bfloat16_tEfNS_4arch4Sm80ELb0ELb1ELb1ELb0ELb0ELb0ELb0ELb0ELi2ELi2ELi2ELi2ELb0EEENS1_24CollectiveEpilogueBwdGQAISA_fSD_Li256ELb0ELb0EEENS1_19SingleTileSchedulerILb0ELb0ELb0ELi128EEEEEEEEEvNT_6ParamsE,"a",@progbits
	.sectionflags	@""
	.align	4
.nv.constant0._ZN7cutlass13device_kernelIN5flash19enable_sm80_to_sm89INS1_16FlashAttnBwdSm80INS1_25CollectiveMainloopBwdSm80ILi2ELi2EN4cute5tupleIJNS5_1CILi64EEENS7_ILi128EEES9_EEENS_10bfloat16_tEfNS_4arch4Sm80ELb0ELb1ELb1ELb0ELb0ELb0ELb0ELb0ELi2ELi2ELi2ELi2ELb0EEENS1_24CollectiveEpilogueBwdGQAISA_fSD_Li256ELb0ELb0EEENS1_19SingleTileSchedulerILb0ELb0ELb0ELi128EEEEEEEEEvNT_6ParamsE:
	.zero		1160


//--------------------- .nv.constant0._ZN7cutlass13device_kernelIN5flash19enable_sm80_to_sm89INS1_16FlashAttnBwdSm80INS1_25CollectiveMainloopBwdSm80ILi2ELi2EN4cute5tupleIJNS5_1CILi64EEENS7_ILi128EEES9_EEENS_10bfloat16_tEfNS_4arch4Sm80ELb0ELb1ELb1ELb0ELb1ELb0ELb0ELb0ELi2ELi2ELi2ELi2ELb0EEENS1_24CollectiveEpilogueBwdGQAISA_fSD_Li256ELb0ELb1EEENS1_19SingleTileSchedulerILb0ELb0ELb0ELi128EEEEEEEEEvNT_6ParamsE --------------------------
	.section	.nv.constant0._ZN7cutlass13device_kernelIN5flash19enable_sm80_to_sm89INS1_16FlashAttnBwdSm80INS1_25CollectiveMainloopBwdSm80ILi2ELi2EN4cute5tupleIJNS5_1CILi64EEENS7_ILi128EEES9_EEENS_10bfloat16_tEfNS_4arch4Sm80ELb0ELb1ELb1ELb0ELb1ELb0ELb0ELb0ELi2ELi2ELi2ELi2ELb0EEENS1_24CollectiveEpilogueBwdGQAISA_fSD_Li256ELb0ELb1EEENS1_19SingleTileSchedulerILb0ELb0ELb0ELi128EEEEEEEEEvNT_6ParamsE,"a",@progbits
	.sectionflags	@""
	.align	4
.nv.constant0._ZN7cutlass13device_kernelIN5flash19enable_sm80_to_sm89INS1_16FlashAttnBwdSm80INS1_25CollectiveMainloopBwdSm80ILi2ELi2EN4cute5tupleIJNS5_1CILi64EEENS7_ILi128EEES9_EEENS_10bfloat16_tEfNS_4arch4Sm80ELb0ELb1ELb1ELb0ELb1ELb0ELb0ELb0ELi2ELi2ELi2ELi2ELb0EEENS1_24CollectiveEpilogueBwdGQAISA_fSD_Li256ELb0ELb1EEENS1_19SingleTileSchedulerILb0ELb0ELb0ELi128EEEEEEEEEvNT_6ParamsE:
	.zero		1160


//--------------------- .nv.constant0._ZN7cutlass13device_kernelIN5flash19enable_sm80_to_sm89INS1_16FlashAttnBwdSm80INS1_25CollectiveMainloopBwdSm80ILi2ELi2EN4cute5tupleIJNS5_1CILi64EEENS7_ILi128EEES9_EEENS_10bfloat16_tEfNS_4arch4Sm80ELb0ELb1ELb1ELb1ELb0ELb0ELb0ELb0ELi2ELi2ELi2ELi2ELb0EEENS1_21CollectiveEpilogueBwdISA_SB_SD_Li256ELb1ELb0ELi4EEENS1_19SingleTileSchedulerILb1ELb0ELb0ELi128EEEEEEEEEvNT_6ParamsE --------------------------
	.section	.nv.constant0._ZN7cutlass13device_kernelIN5flash19enable_sm80_to_sm89INS1_16FlashAttnBwdSm80INS1_25CollectiveMainloopBwdSm80ILi2ELi2EN4cute5tupleIJNS5_1CILi64EEENS7_ILi128EEES9_EEENS_10bfloat16_tEfNS_4arch4Sm80ELb0ELb1ELb1ELb1ELb0ELb0ELb0ELb0ELi2ELi2ELi2ELi2ELb0EEENS1_21CollectiveEpilogueBwdISA_SB_SD_Li256ELb1ELb0ELi4EEENS1_19SingleTileSchedulerILb1ELb0ELb0ELi128EEEEEEEEEvNT_6ParamsE,"a",@progbits
	.sectionflags	@""
	.align	4
.nv.constant0._ZN7cutlass13device_kernelIN5flash19enable_sm80_to_sm89INS1_16FlashAttnBwdSm80INS1_25CollectiveMainloopBwdSm80ILi2ELi2EN4cute5tupleIJNS5_1CILi64EEENS7_ILi128EEES9_EEENS_10bfloat16_tEfNS_4arch4Sm80ELb0ELb1ELb1ELb1ELb0ELb0ELb0ELb0ELi2ELi2ELi2ELi2ELb0EEENS1_21CollectiveEpilogueBwdISA_SB_SD_Li256ELb1ELb0ELi4EEENS1_19SingleTileSchedulerILb1ELb0ELb0ELi128EEEEEEEEEvNT_6ParamsE:
	.zero		1152


//--------------------- .nv.constant0._ZN7cutlass13device_kernelIN5flash19enable_sm80_to_sm89INS1_16FlashAttnBwdSm80INS1_25CollectiveMainloopBwdSm80ILi2ELi2EN4cute5tupleIJNS5_1CILi64EEENS7_ILi128EEES9_EEENS_10bfloat16_tEfNS_4arch4Sm80ELb0ELb1ELb1ELb1ELb1ELb0ELb0ELb0ELi2ELi2ELi2ELi2ELb0EEENS1_21CollectiveEpilogueBwdISA_SB_SD_Li256ELb1ELb0ELi4EEENS1_19SingleTileSchedulerILb1ELb0ELb0ELi128EEEEEEEEEvNT_6ParamsE --------------------------
	.section	.nv.constant0._ZN7cutlass13device_kernelIN5flash19enable_sm80_to_sm89INS1_16FlashAttnBwdSm80INS1_25CollectiveMainloopBwdSm80ILi2ELi2EN4cute5tupleIJNS5_1CILi64EEENS7_ILi128EEES9_EEENS_10bfloat16_tEfNS_4arch4Sm80ELb0ELb1ELb1ELb1ELb1ELb0ELb0ELb0ELi2ELi2ELi2ELi2ELb0EEENS1_21CollectiveEpilogueBwdISA_SB_SD_Li256ELb1ELb0ELi4EEENS1_19SingleTileSchedulerILb1ELb0ELb0ELi128EEEEEEEEEvNT_6ParamsE,"a",@progbits
	.sectionflags	@""
	.align	4
.nv.constant0._ZN7cutlass13device_kernelIN5flash19enable_sm80_to_sm89INS1_16FlashAttnBwdSm80INS1_25CollectiveMainloopBwdSm80ILi2ELi2EN4cute5tupleIJNS5_1CILi64EEENS7_ILi128EEES9_EEENS_10bfloat16_tEfNS_4arch4Sm80ELb0ELb1ELb1ELb1ELb1ELb0ELb0ELb0ELi2ELi2ELi2ELi2ELb0EEENS1_21CollectiveEpilogueBwdISA_SB_SD_Li256ELb1ELb0ELi4EEENS1_19SingleTileSchedulerILb1ELb0ELb0ELi128EEEEEEEEEvNT_6ParamsE:
	.zero		1152


//--------------------- .nv.constant0._ZN7cutlass13device_kernelIN5flash19enable_sm80_to_sm89INS1_16FlashAttnBwdSm80INS1_25CollectiveMainloopBwdSm80ILi2ELi2EN4cute5tupleIJNS5_1CILi64EEENS7_ILi128EEES9_EEENS_10bfloat16_tEfNS_4arch4Sm80ELb0ELb1ELb1ELb1ELb0ELb0ELb0ELb0ELi2ELi2ELi2ELi2ELb0EEENS1_24CollectiveEpilogueBwdGQAISA_fSD_Li256ELb1ELb0EEENS1_19SingleTileSchedulerILb1ELb0ELb0ELi128EEEEEEEEEvNT_6ParamsE --------------------------
	.section	.nv.constant0._ZN7cutlass13device_kernelIN5flash19enable_sm80_to_sm89INS1_16FlashAttnBwdSm80INS1_25CollectiveMainloopBwdSm80ILi2ELi2EN4cute5tupleIJNS5_1CILi64EEENS7_ILi128EEES9_EEENS_10bfloat16_tEfNS_4arch4Sm80ELb0ELb1ELb1ELb1ELb0ELb0ELb0ELb0ELi2ELi2ELi2ELi2ELb0EEENS1_24CollectiveEpilogueBwdGQAISA_fSD_Li256ELb1ELb0EEENS1_19SingleTileSchedulerILb1ELb0ELb0ELi128EEEEEEEEEvNT_6ParamsE,"a",@progbits
	.sectionflags	@""
	.align	4
.nv.constant0._ZN7cutlass13device_kernelIN5flash19enable_sm80_to_sm89INS1_16FlashAttnBwdSm80INS1_25CollectiveMainloopBwdSm80ILi2ELi2EN4cute5tupleIJNS5_1CILi64EEENS7_ILi128EEES9_EEENS_10bfloat16_tEfNS_4arch4Sm80ELb0ELb1ELb1ELb1ELb0ELb0ELb0ELb0ELi2ELi2ELi2ELi2ELb0EEENS1_24CollectiveEpilogueBwdGQAISA_fSD_Li256ELb1ELb0EEENS1_19SingleTileSchedulerILb1ELb0ELb0ELi128EEEEEEEEEvNT_6ParamsE:
	.zero		1160


//--------------------- .nv.constant0._ZN7cutlass13device_kernelIN5flash19enable_sm80_to_sm89INS1_16FlashAttnBwdSm80INS1_25CollectiveMainloopBwdSm80ILi2ELi2EN4cute5tupleIJNS5_1CILi64EEENS7_ILi128EEES9_EEENS_10bfloat16_tEfNS_4arch4Sm80ELb0ELb1ELb1ELb1ELb1ELb0ELb0ELb0ELi2ELi2ELi2ELi2ELb0EEENS1_24CollectiveEpilogueBwdGQAISA_fSD_Li256ELb1ELb1EEENS1_19SingleTileSchedulerILb1ELb0ELb0ELi128EEEEEEEEEvNT_6ParamsE --------------------------
	.section	.nv.constant0._ZN7cutlass13device_kernelIN5flash19enable_sm80_to_sm89INS1_16FlashAttnBwdSm80INS1_25CollectiveMainloopBwdSm80ILi2ELi2EN4cute5tupleIJNS5_1CILi64EEENS7_ILi128EEES9_EEENS_10bfloat16_tEfNS_4arch4Sm80ELb0ELb1ELb1ELb1ELb1ELb0ELb0ELb0ELi2ELi2ELi2ELi2ELb0EEENS1_24CollectiveEpilogueBwdGQAISA_fSD_Li256ELb1ELb1EEENS1_19SingleTileSchedulerILb1ELb0ELb0ELi128EEEEEEEEEvNT_6ParamsE,"a",@progbits
	.sectionflags	@""
	.align	4
.nv.constant0._ZN7cutlass13device_kernelIN5flash19enable_sm80_to_sm89INS1_16FlashAttnBwdSm80INS1_25CollectiveMainloopBwdSm80ILi2ELi2EN4cute5tupleIJNS5_1CILi64EEENS7_ILi128EEES9_EEENS_10bfloat16_tEfNS_4arch4Sm80ELb0ELb1ELb1ELb1ELb1ELb0ELb0ELb0ELi2ELi2ELi2ELi2ELb0EEENS1_24CollectiveEpilogueBwdGQAISA_fSD_Li256ELb1ELb1EEENS1_19SingleTileSchedulerILb1ELb0ELb0ELi128EEEEEEEEEvNT_6ParamsE:
	.zero		1160


//--------------------- .nv.constant0._ZN7cutlass13device_kernelIN5flash19enable_sm80_to_sm89INS1_16FlashAttnBwdSm80INS1_25CollectiveMainloopBwdSm80ILi2ELi2EN4cute5tupleIJNS5_1CILi64EEENS7_ILi128EEES9_EEENS_10bfloat16_tEfNS_4arch4Sm80ELb1ELb0ELb1ELb0ELb0ELb0ELb0ELb0ELi2ELi2ELi2ELi2ELb0EEENS1_21CollectiveEpilogueBwdISA_SB_SD_Li256ELb0ELb0ELi4EEENS1_25SingleTileBwdLPTSchedulerILb0ELi128ELb0EEEEEEEEEvNT_6ParamsE --------------------------
	.section	.nv.constant0._ZN7cutlass13device_kernelIN5flash19enable_sm80_to_sm89INS1_16FlashAttnBwdSm80INS1_25CollectiveMainloopBwdSm80ILi2ELi2EN4cute5tupleIJNS5_1CILi64EEENS7_ILi128EEES9_EEENS_10bfloat16_tEfNS_4arch4Sm80ELb1ELb0ELb1ELb0ELb0ELb0ELb0ELb0ELi2ELi2ELi2ELi2ELb0EEENS1_21CollectiveEpilogueBwdISA_SB_SD_Li256ELb0ELb0ELi4EEENS1_25SingleTileBwdLPTSchedulerILb0ELi128ELb0EEEEEEEEEvNT_6ParamsE,"a",@progbits
	.sectionflags	@""
	.align	4
.nv.constant0._ZN7cutlass13device_kernelIN5flash19enable_sm80_to_sm89INS1_16FlashAttnBwdSm80INS1_25CollectiveMainloopBwdSm80ILi2ELi2EN4cute5tupleIJNS5_1CILi64EEENS7_ILi128EEES9_EEENS_10bfloat16_tEfNS_4arch4Sm80ELb1ELb0ELb1ELb0ELb0ELb0ELb0ELb0ELi2ELi2ELi2ELi2ELb0EEENS1_21CollectiveEpilogueBwdISA_SB_SD_Li256ELb0ELb0ELi4EEENS1_25SingleTileBwdLPTSchedulerILb0ELi128ELb0EEEEEEEEEvNT_6ParamsE:
	.zero		1176


//--------------------- .nv.constant0._ZN7cutlass13device_kernelIN5flash19enable_sm80_to_sm89INS1_16FlashAttnBwdSm80INS1_25CollectiveMainloopBwdSm80ILi2ELi2EN4cute5tupleIJNS5_1CILi64EEENS7_ILi128EEES9_EEENS_10bfloat16_tEfNS_4arch4Sm80ELb1ELb0ELb1ELb0ELb1ELb0ELb0ELb0ELi2ELi2ELi2ELi2ELb0EEENS1_21CollectiveEpilogueBwdISA_SB_SD_Li256ELb0ELb0ELi4EEENS1_25SingleTileBwdLPTSchedulerILb0ELi128ELb1EEEEEEEEEvNT_6ParamsE --------------------------
	.section	.nv.constant0._ZN7cutlass13device_kernelIN5flash19enable_sm80_to_sm89INS1_16FlashAttnBwdSm80INS1_25CollectiveMainloopBwdSm80ILi2ELi2EN4cute5tupleIJNS5_1CILi64EEENS7_ILi128EEES9_EEENS_10bfloat16_tEfNS_4arch4Sm80ELb1ELb0ELb1ELb0ELb1ELb0ELb0ELb0ELi2ELi2ELi2ELi2ELb0EEENS1_21CollectiveEpilogueBwdISA_SB_SD_Li256ELb0ELb0ELi4EEENS1_25SingleTileBwdLPTSchedulerILb0ELi128ELb1EEEEEEEEEvNT_6ParamsE,"a",@progbits
	.sectionflags	@""
	.align	4
.nv.constant0._ZN7cutlass13device_kernelIN5flash19enable_sm80_to_sm89INS1_16FlashAttnBwdSm80INS1_25CollectiveMainloopBwdSm80ILi2ELi2EN4cute5tupleIJNS5_1CILi64EEENS7_ILi128EEES9_EEENS_10bfloat16_tEfNS_4arch4Sm80ELb1ELb0ELb1ELb0ELb1ELb0ELb0ELb0ELi2ELi2ELi2ELi2ELb0EEENS1_21CollectiveEpilogueBwdISA_SB_SD_Li256ELb0ELb0ELi4EEENS1_25SingleTileBwdLPTSchedulerILb0ELi128ELb1EEEEEEEEEvNT_6ParamsE:
	.zero		1176


//--------------------- .nv.constant0._ZN7cutlass13device_kernelIN5flash19enable_sm80_to_sm89INS1_16FlashAttnBwdSm80INS1_25CollectiveMainloopBwdSm80ILi2ELi2EN4cute5tupleIJNS5_1CILi64EEENS7_ILi128EEES9_EEENS_10bfloat16_tEfNS_4arch4Sm80ELb1ELb0ELb1ELb0ELb0ELb0ELb0ELb0ELi2ELi2ELi2ELi2ELb0EEENS1_24CollectiveEpilogueBwdGQAISA_fSD_Li256ELb0ELb0EEENS1_25SingleTileBwdLPTSchedulerILb0ELi128ELb0EEEEEEEEEvNT_6ParamsE --------------------------
	.section	.nv.constant0._ZN7cutlass13device_kernelIN5flash19enable_sm80_to_sm89INS1_16FlashAttnBwdSm80INS1_25CollectiveMainloopBwdSm80ILi2ELi2EN4cute5tupleIJNS5_1CILi64EEENS7_ILi128EEES9_EEENS_10bfloat16_tEfNS_4arch4Sm80ELb1ELb0ELb1ELb0ELb0ELb0ELb0ELb0ELi2ELi2ELi2ELi2ELb0EEENS1_24CollectiveEpilogueBwdGQAISA_fSD_Li256ELb0ELb0EEENS1_25SingleTileBwdLPTSchedulerILb0ELi128ELb0EEEEEEEEEvNT_6ParamsE,"a",@progbits
	.sectionflags	@""
	.align	4
.nv.constant0._ZN7cutlass13device_kernelIN5flash19enable_sm80_to_sm89INS1_16FlashAttnBwdSm80INS1_25CollectiveMainloopBwdSm80ILi2ELi2EN4cute5tupleIJNS5_1CILi64EEENS7_ILi128EEES9_EEENS_10bfloat16_tEfNS_4arch4Sm80ELb1ELb0ELb1ELb0ELb0ELb0ELb0ELb0ELi2ELi2ELi2ELi2ELb0EEENS1_24CollectiveEpilogueBwdGQAISA_fSD_Li256ELb0ELb0EEENS1_25SingleTileBwdLPTSchedulerILb0ELi128ELb0EEEEEEEEEvNT_6ParamsE:
	.zero		1184


//--------------------- .nv.constant0._ZN7cutlass13device_kernelIN5flash19enable_sm80_to_sm89INS1_16FlashAttnBwdSm80INS1_25CollectiveMainloopBwdSm80ILi2ELi2EN4cute5tupleIJNS5_1CILi64EEENS7_ILi128EEES9_EEENS_10bfloat16_tEfNS_4arch4Sm80ELb1ELb0ELb1ELb0ELb1ELb0ELb0ELb0ELi2ELi2ELi2ELi2ELb0EEENS1_24CollectiveEpilogueBwdGQAISA_fSD_Li256ELb0ELb1EEENS1_25SingleTileBwdLPTSchedulerILb0ELi128ELb1EEEEEEEEEvNT_6ParamsE --------------------------
	.section	.nv.constant0._ZN7cutlass13device_kernelIN5flash19enable_sm80_to_sm89INS1_16FlashAttnBwdSm80INS1_25CollectiveMainloopBwdSm80ILi2ELi2EN4cute5tupleIJNS5_1CILi64EEENS7_ILi128EEES9_EEENS_10bfloat16_tEfNS_4arch4Sm80ELb1ELb0ELb1ELb0ELb1ELb0ELb0ELb0ELi2ELi2ELi2ELi2ELb0EEENS1_24CollectiveEpilogueBwdGQAISA_fSD_Li256ELb0ELb1EEENS1_25SingleTileBwdLPTSchedulerILb0ELi128ELb1EEEEEEEEEvNT_6ParamsE,"a",@progbits
	.sectionflags	@""
	.align	4
.nv.constant0._ZN7cutlass13device_kernelIN5flash19enable_sm80_to_sm89INS1_16FlashAttnBwdSm80INS1_25CollectiveMainloopBwdSm80ILi2ELi2EN4cute5tupleIJNS5_1CILi64EEENS7_ILi128EEES9_EEENS_10bfloat16_tEfNS_4arch4Sm80ELb1ELb0ELb1ELb0ELb1ELb0ELb0ELb0ELi2ELi2ELi2ELi2ELb0EEENS1_24CollectiveEpilogueBwdGQAISA_fSD_Li256ELb0ELb1EEENS1_25SingleTileBwdLPTSchedulerILb0ELi128ELb1EEEEEEEEEvNT_6ParamsE:
	.zero		1184


//--------------------- .nv.constant0._ZN7cutlass13device_kernelIN5flash22FlashAttnBwdPreprocessIN4cute5tupleIJNS3_1CILi64EEENS5_ILi128EEEEEENS_10bfloat16_tEfNS_4arch4Sm80ELb1ELb0EEEEEvNT_6ParamsE --------------------------
	.section	.nv.constant0._ZN7cutlass13device_kernelIN5flash22FlashAttnBwdPreprocessIN4cute5tupleIJNS3_1CILi64EEENS5_ILi128EEEEEENS_10bfloat16_tEfNS_4arch4Sm80ELb1ELb0EEEEEvNT_6ParamsE,"a",@progbits
	.sectionflags	@""
	.align	4
.nv.constant0._ZN7cutlass13device_kernelIN5flash22FlashAttnBwdPreprocessIN4cute5tupleIJNS3_1CILi64EEENS5_ILi128EEEEEENS_10bfloat16_tEfNS_4arch4Sm80ELb1ELb0EEEEEvNT_6ParamsE:
	.zero		768


//--------------------- .nv.constant0._ZN7cutlass13device_kernelIN5flash19enable_sm80_to_sm89INS1_16FlashAttnBwdSm80INS1_25CollectiveMainloopBwdSm80ILi2ELi2EN4cute5tupleIJNS5_1CILi64EEENS7_ILi128EEES9_EEENS_10bfloat16_tEfNS_4arch4Sm80ELb1ELb0ELb1ELb1ELb0ELb0ELb0ELb0ELi2ELi2ELi2ELi2ELb0EEENS1_21CollectiveEpilogueBwdISA_SB_SD_Li256ELb1ELb0ELi4EEENS1_25SingleTileBwdLPTSchedulerILb1ELi128ELb0EEEEEEEEEvNT_6ParamsE --------------------------
	.section	.nv.constant0._ZN7cutlass13device_kernelIN5flash19enable_sm80_to_sm89INS1_16FlashAttnBwdSm80INS1_25CollectiveMainloopBwdSm80ILi2ELi2EN4cute5tupleIJNS5_1CILi64EEENS7_ILi128EEES9_EEENS_10bfloat16_tEfNS_4arch4Sm80ELb1ELb0ELb1ELb1ELb0ELb0ELb0ELb0ELi2ELi2ELi2ELi2ELb0EEENS1_21CollectiveEpilogueBwdISA_SB_SD_Li256ELb1ELb0ELi4EEENS1_25SingleTileBwdLPTSchedulerILb1ELi128ELb0EEEEEEEEEvNT_6ParamsE,"a",@progbits
	.sectionflags	@""
	.align	4
.nv.constant0._ZN7cutlass13device_kernelIN5flash19enable_sm80_to_sm89INS1_16FlashAttnBwdSm80INS1_25CollectiveMainloopBwdSm80ILi2ELi2EN4cute5tupleIJNS5_1CILi64EEENS7_ILi128EEES9_EEENS_10bfloat16_tEfNS_4arch4Sm80ELb1ELb0ELb1ELb1ELb0ELb0ELb0ELb0ELi2ELi2ELi2ELi2ELb0EEENS1_21CollectiveEpilogueBwdISA_SB_SD_Li256ELb1ELb0ELi4EEENS1_25SingleTileBwdLPTSchedulerILb1ELi128ELb0EEEEEEEEEvNT_6ParamsE:
	.zero		1176


//--------------------- .nv.constant0._ZN7cutlass13device_kernelIN5flash19enable_sm80_to_sm89INS1_16FlashAttnBwdSm80INS1_25CollectiveMainloopBwdSm80ILi2ELi2EN4cute5tupleIJNS5_1CILi64EEENS7_ILi128EEES9_EEENS_10bfloat16_tEfNS_4arch4Sm80ELb1ELb0ELb1ELb1ELb1ELb0ELb0ELb0ELi2ELi2ELi2ELi2ELb0EEENS1_21CollectiveEpilogueBwdISA_SB_SD_Li256ELb1ELb0ELi4EEENS1_25SingleTileBwdLPTSchedulerILb1ELi128ELb1EEEEEEEEEvNT_6ParamsE --------------------------
	.section	.nv.constant0._ZN7cutlass13device_kernelIN5flash19enable_sm80_to_sm89INS1_16FlashAttnBwdSm80INS1_25CollectiveMainloopBwdSm80ILi2ELi2EN4cute5tupleIJNS5_1CILi64EEENS7_ILi128EEES9_EEENS_10bfloat16_tEfNS_4arch4Sm80ELb1ELb0ELb1ELb1ELb1ELb0ELb0ELb0ELi2ELi2ELi2ELi2ELb0EEENS1_21CollectiveEpilogueBwdISA_SB_SD_Li256ELb1ELb0ELi4EEENS1_25SingleTileBwdLPTSchedulerILb1ELi128ELb1EEEEEEEEEvNT_6ParamsE,"a",@progbits
	.sectionflags	@""
	.align	4
.nv.constant0._ZN7cutlass13device_kernelIN5flash19enable_sm80_to_sm89INS1_16FlashAttnBwdSm80INS1_25CollectiveMainloopBwdSm80ILi2ELi2EN4cute5tupleIJNS5_1CILi64EEENS7_ILi128EEES9_EEENS_10bfloat16_tEfNS_4arch4Sm80ELb1ELb0ELb1ELb1ELb1ELb0ELb0ELb0ELi2ELi2ELi2ELi2ELb0EEENS1_21CollectiveEpilogueBwdISA_SB_SD_Li256ELb1ELb0ELi4EEENS1_25SingleTileBwdLPTSchedulerILb1ELi128ELb1EEEEEEEEEvNT_6ParamsE:
	.zero		1176


//--------------------- .nv.constant0._ZN7cutlass13device_kernelIN5flash19enable_sm80_to_sm89INS1_16FlashAttnBwdSm80INS1_25CollectiveMainloopBwdSm80ILi2ELi2EN4cute5tupleIJNS5_1CILi64EEENS7_ILi128EEES9_EEENS_10bfloat16_tEfNS_4arch4Sm80ELb1ELb0ELb1ELb1ELb0ELb0ELb0ELb0ELi2ELi2ELi2ELi2ELb0EEENS1_24CollectiveEpilogueBwdGQAISA_fSD_Li256ELb1ELb0EEENS1_25SingleTileBwdLPTSchedulerILb1ELi128ELb0EEEEEEEEEvNT_6ParamsE --------------------------
	.section	.nv.constant0._ZN7cutlass13device_kernelIN5flash19enable_sm80_to_sm89INS1_16FlashAttnBwdSm80INS1_25CollectiveMainloopBwdSm80ILi2ELi2EN4cute5tupleIJNS5_1CILi64EEENS7_ILi128EEES9_EEENS_10bfloat16_tEfNS_4arch4Sm80ELb1ELb0ELb1ELb1ELb0ELb0ELb0ELb0ELi2ELi2ELi2ELi2ELb0EEENS1_24CollectiveEpilogueBwdGQAISA_fSD_Li256ELb1ELb0EEENS1_25SingleTileBwdLPTSchedulerILb1ELi128ELb0EEEEEEEEEvNT_6ParamsE,"a",@progbits
	.sectionflags	@""
	.align	4
.nv.constant0._ZN7cutlass13device_kernelIN5flash19enable_sm80_to_sm89INS1_16FlashAttnBwdSm80INS1_25CollectiveMainloopBwdSm80ILi2ELi2EN4cute5tupleIJNS5_1CILi64EEENS7_ILi128EEES9_EEENS_10bfloat16_tEfNS_4arch4Sm80ELb1ELb0ELb1ELb1ELb0ELb0ELb0ELb0ELi2ELi2ELi2ELi2ELb0EEENS1_24CollectiveEpilogueBwdGQAISA_fSD_Li256ELb1ELb0EEENS1_25SingleTileBwdLPTSchedulerILb1ELi128ELb0EEEEEEEEEvNT_6ParamsE:
	.zero		1184


//--------------------- .nv.constant0._ZN7cutlass13device_kernelIN5flash32FlashAttnBwdPostprocessConvertdQIN4cute5tupleIJNS3_1CILi128EEES6_EEENS_10bfloat16_tEfNS_4arch4Sm80ELi256ENS3_8TiledMMAINS3_8MMA_AtomIJNS3_30SM80_16x8x16_F32BF16BF16F32_TNEEEENS3_6LayoutINS4_IJNS5_ILi2EEENS5_ILi4EEENS5_ILi1EEEEEENS4_IJSI_SG_NS5_ILi0EEEEEEEENS4_IJNS5_ILi32EEENS5_ILi64EEENS5_ILi16EEEEEEEELb0EEEEEvNT_6ParamsE --------------------------
	.section	.nv.constant0._ZN7cutlass13device_kernelIN5flash32FlashAttnBwdPostprocessConvertdQIN4cute5tupleIJNS3_1CILi128EEES6_EEENS_10bfloat16_tEfNS_4arch4Sm80ELi256ENS3_8TiledMMAINS3_8MMA_AtomIJNS3_30SM80_16x8x16_F32BF16BF16F32_TNEEEENS3_6LayoutINS4_IJNS5_ILi2EEENS5_ILi4EEENS5_ILi1EEEEEENS4_IJSI_SG_NS5_ILi0EEEEEEEENS4_IJNS5_ILi32EEENS5_ILi64EEENS5_ILi16EEEEEEEELb0EEEEEvNT_6ParamsE,"a",@progbits
	.sectionflags	@""
	.align	4
.nv.constant0._ZN7cutlass13device_kernelIN5flash32FlashAttnBwdPostprocessConvertdQIN4cute5tupleIJNS3_1CILi128EEES6_EEENS_10bfloat16_tEfNS_4arch4Sm80ELi256ENS3_8TiledMMAINS3_8MMA_AtomIJNS3_30SM80_16x8x16_F32BF16BF16F32_TNEEEENS3_6LayoutINS4_IJNS5_ILi2EEENS5_ILi4EEENS5_ILi1EEEEEENS4_IJSI_SG_NS5_ILi0EEEEEEEENS4_IJNS5_ILi32EEENS5_ILi64EEENS5_ILi16EEEEEEEELb0EEEEEvNT_6ParamsE:
	.zero		640


//--------------------- .nv.constant0._ZN7cutlass13device_kernelIN5flash32FlashAttnBwdPostprocessConvertdQIN4cute5tupleIJNS3_1CILi64EEENS5_ILi128EEEEEENS_10bfloat16_tEfNS_4arch4Sm80ELi256ENS3_8TiledMMAINS3_8MMA_AtomIJNS3_30SM80_16x8x16_F32BF16BF16F32_TNEEEENS3_6LayoutINS4_IJNS5_ILi2EEENS5_ILi4EEENS5_ILi1EEEEEENS4_IJSJ_SH_NS5_ILi0EEEEEEEENS4_IJNS5_ILi32EEES6_NS5_ILi16EEEEEEEELb0EEEEEvNT_6ParamsE --------------------------
	.section	.nv.constant0._ZN7cutlass13device_kernelIN5flash32FlashAttnBwdPostprocessConvertdQIN4cute5tupleIJNS3_1CILi64EEENS5_ILi128EEEEEENS_10bfloat16_tEfNS_4arch4Sm80ELi256ENS3_8TiledMMAINS3_8MMA_AtomIJNS3_30SM80_16x8x16_F32BF16BF16F32_TNEEEENS3_6LayoutINS4_IJNS5_ILi2EEENS5_ILi4EEENS5_ILi1EEEEEENS4_IJSJ_SH_NS5_ILi0EEEEEEEENS4_IJNS5_ILi32EEES6_NS5_ILi16EEEEEEEELb0EEEEEvNT_6ParamsE,"a",@progbits
	.sectionflags	@""
	.align	4
.nv.constant0._ZN7cutlass13device_kernelIN5flash32FlashAttnBwdPostprocessConvertdQIN4cute5tupleIJNS3_1CILi64EEENS5_ILi128EEEEEENS_10bfloat16_tEfNS_4arch4Sm80ELi256ENS3_8TiledMMAINS3_8MMA_AtomIJNS3_30SM80_16x8x16_F32BF16BF16F32_TNEEEENS3_6LayoutINS4_IJNS5_ILi2EEENS5_ILi4EEENS5_ILi1EEEEEENS4_IJSJ_SH_NS5_ILi0EEEEEEEENS4_IJNS5_ILi32EEES6_NS5_ILi16EEEEEEEELb0EEEEEvNT_6ParamsE:
	.zero		640


//--------------------- .nv.constant0._ZN7cutlass13device_kernelIN5flash19enable_sm80_to_sm89INS1_16FlashAttnBwdSm80INS1_25CollectiveMainloopBwdSm80ILi2ELi2EN4cute5tupleIJNS5_1CILi64EEENS7_ILi128EEES9_EEENS_10bfloat16_tEfNS_4arch4Sm80ELb1ELb0ELb1ELb1ELb1ELb0ELb0ELb0ELi2ELi2ELi2ELi2ELb0EEENS1_24CollectiveEpilogueBwdGQAISA_fSD_Li256ELb1ELb1EEENS1_25SingleTileBwdLPTSchedulerILb1ELi128ELb1EEEEEEEEEvNT_6ParamsE --------------------------
	.section	.nv.constant0._ZN7cutlass13device_kernelIN5flash19enable_sm80_to_sm89INS1_16FlashAttnBwdSm80INS1_25CollectiveMainloopBwdSm80ILi2ELi2EN4cute5tupleIJNS5_1CILi64EEENS7_ILi128EEES9_EEENS_10bfloat16_tEfNS_4arch4Sm80ELb1ELb0ELb1ELb1ELb1ELb0ELb0ELb0ELi2ELi2ELi2ELi2ELb0EEENS1_24CollectiveEpilogueBwdGQAISA_fSD_Li256ELb1ELb1EEENS1_25SingleTileBwdLPTSchedulerILb1ELi128ELb1EEEEEEEEEvNT_6ParamsE,"a",@progbits
	.sectionflags	@""
	.align	4
.nv.constant0._ZN7cutlass13device_kernelIN5flash19enable_sm80_to_sm89INS1_16FlashAttnBwdSm80INS1_25CollectiveMainloopBwdSm80ILi2ELi2EN4cute5tupleIJNS5_1CILi64EEENS7_ILi128EEES9_EEENS_10bfloat16_tEfNS_4arch4Sm80ELb1ELb0ELb1ELb1ELb1ELb0ELb0ELb0ELi2ELi2ELi2ELi2ELb0EEENS1_24CollectiveEpilogueBwdGQAISA_fSD_Li256ELb1ELb1EEENS1_25SingleTileBwdLPTSchedulerILb1ELi128ELb1EEEEEEEEEvNT_6ParamsE:
	.zero		1184


//--------------------- .nv.constant0._ZN7cutlass13device_kernelIN5flash22FlashAttnBwdPreprocessIN4cute5tupleIJNS3_1CILi64EEENS5_ILi128EEEEEENS_10bfloat16_tEfNS_4arch4Sm80ELb1ELb1EEEEEvNT_6ParamsE --------------------------
	.section	.nv.constant0._ZN7cutlass13device_kernelIN5flash22FlashAttnBwdPreprocessIN4cute5tupleIJNS3_1CILi64EEENS5_ILi128EEEEEENS_10bfloat16_tEfNS_4arch4Sm80ELb1ELb1EEEEEvNT_6ParamsE,"a",@progbits
	.sectionflags	@""
	.align	4
.nv.constant0._ZN7cutlass13device_kernelIN5flash22FlashAttnBwdPreprocessIN4cute5tupleIJNS3_1CILi64EEENS5_ILi128EEEEEENS_10bfloat16_tEfNS_4arch4Sm80ELb1ELb1EEEEEvNT_6ParamsE:
	.zero		768


//--------------------- SYMBOLS --------------------------

	.type		.nv.reservedSmem.offset0,@object
	.size		.nv.reservedSmem.offset0,0x4
